def attn_fwd(
    Q,
    K,
    V,
    Out,
    Lse,
    sm_scale,
    stride_qz,
    stride_qh,
    stride_qm,
    stride_qk,
    stride_kz,
    stride_kh,
    stride_kn,
    stride_kk,
    stride_vz,
    stride_vh,
    stride_vn,
    stride_vk,
    stride_oz,
    stride_oh,
    stride_om,
    stride_ok,
    seqlen_q,
    seqlen_k,
    BLOCK_M: tl.constexpr,
    BLOCK_N: tl.constexpr,
    HEAD_DIM: tl.constexpr,
    CAUSAL: tl.constexpr,
):
    start_m = tl.program_id(0)
    off_hz = tl.program_id(1)
    q_off = off_hz * stride_qh
    k_off = off_hz * stride_kh
    v_off = off_hz * stride_vh
    offs_m = start_m * BLOCK_M + tl.arange(0, BLOCK_M)
    offs_d = tl.arange(0, HEAD_DIM)
    offs_n = tl.arange(0, BLOCK_N)
    q_ptrs = Q + q_off + offs_m[:, None] * stride_qm + offs_d[None, :] * stride_qk
    k_ptrs = K + k_off + offs_d[:, None] * stride_kk + offs_n[None, :] * stride_kn
    v_ptrs = V + v_off + offs_n[:, None] * stride_vn + offs_d[None, :] * stride_vk
    m_i = tl.full([BLOCK_M], float("-inf"), dtype=tl.float32)
    l_i = tl.zeros([BLOCK_M], dtype=tl.float32) + 1.0
    acc = tl.zeros([BLOCK_M, HEAD_DIM], dtype=tl.float32)
    q = tl.load(q_ptrs)
    acc, l_i, m_i = _attn_fwd_inner(
        acc,
        l_i,
        m_i,
        q,
        k_ptrs,
        v_ptrs,
        sm_scale,
        stride_kn,
        stride_vn,
        start_m,
        seqlen_k,
        BLOCK_M,
        BLOCK_N,
        HEAD_DIM,
        CAUSAL,
    )
    acc = acc / l_i[:, None]
    lse = m_i + tl.math.log2(l_i) / 1.4426950408889634
    o_ptrs = (
        Out
        + off_hz * stride_oh
        + offs_m[:, None] * stride_om
        + offs_d[None, :] * stride_ok
    )
    tl.store(o_ptrs, acc.to(Out.dtype.element_ty))
    tl.store(Lse + off_hz * seqlen_q + offs_m, lse)

# config = {"BLOCK_M": 128, "BLOCK_N": 64, "HEAD_DIM": 512, "arch": "sm_90", "causal": true, "dtype": "fp8e4m3", "num_stages": 2, "num_warps": 8}
# arch = sm_90


// ===== COMPILED SASS (sm_90a) =====

	.target	sm_90a

	.elftype	@"ET_EXEC"


//--------------------- .note.nv.tkinfo           --------------------------
	.section	.note.nv.tkinfo,"",@"SHT_NOTE"
	.sectionflags	@"SHF_NOTE_NV_TKINFO"
	.tkinfo
        /*0018*/ 	.word	0x00000002
        /*0030*/ 	.string	""
        /*0030*/ 	.string	"ptxas"
        /*0030*/ 	.string	"Cuda compilation tools, release 13.0, V13.0.88"
        /*0030*/ 	.string	"Build cuda_13.0.r13.0/compiler.36424714_0"
        /*0030*/ 	.string	"-v  -suppress-debug-info  -lineinfo  -arch sm_90a "



//--------------------- .note.nv.cuinfo           --------------------------
	.section	.note.nv.cuinfo,"",@"SHT_NOTE"
	.sectionflags	@"SHF_NOTE_NV_CUINFO"
        /*0018*/ 	.short	0x0002
        /*001a*/ 	.short	0x005a
        /*001c*/ 	.short	0x0082
	.zero		2


//--------------------- .nv.info                  --------------------------
	.section	.nv.info,"",@"SHT_CUDA_INFO"
	.align	4


	//----- nvinfo : EIATTR_REGCOUNT
	.align		4
        /*0000*/ 	.byte	0x04, 0x2f
        /*0002*/ 	.short	(.L_2 - .L_1)
	.align		4
.L_1:
        /*0004*/ 	.word	index@(attn_fwd)
        /*0008*/ 	.word	0x000000ff


	//----- nvinfo : EIATTR_FRAME_SIZE
	.align		4
.L_2:
        /*000c*/ 	.byte	0x04, 0x11
        /*000e*/ 	.short	(.L_4 - .L_3)
	.align		4
.L_3:
        /*0010*/ 	.word	index@(attn_fwd)
        /*0014*/ 	.word	0x00000ee0


	//----- nvinfo : EIATTR_MIN_STACK_SIZE
	.align		4
.L_4:
        /*0018*/ 	.byte	0x04, 0x12
        /*001a*/ 	.short	(.L_6 - .L_5)
	.align		4
.L_5:
        /*001c*/ 	.word	index@(attn_fwd)
        /*0020*/ 	.word	0x00000ee0
.L_6:


//--------------------- .nv.compat                --------------------------
	.section	.nv.compat,"",@"SHT_CUDA_COMPAT_INFO"
	.align	4
        /*0000*/ 	.byte	0x02, 0x09, 0x01, 0x00, 0x02, 0x02, 0x04, 0x00, 0x02, 0x05, 0x05, 0x00, 0x03, 0x07, 0x01, 0x01
        /*0010*/ 	.byte	0x02, 0x03, 0x00, 0x00, 0x02, 0x06, 0x01, 0x00, 0x04, 0x0b, 0x08, 0x00, 0x00, 0x00, 0x00, 0x00
        /*0020*/ 	.byte	0x00, 0x00, 0x00, 0x00


//--------------------- .nv.info.attn_fwd         --------------------------
	.section	.nv.info.attn_fwd,"",@"SHT_CUDA_INFO"
	.sectionflags	@""
	.align	4


	//----- nvinfo : EIATTR_CUDA_API_VERSION
	.align		4
        /*0000*/ 	.byte	0x04, 0x37
        /*0002*/ 	.short	(.L_8 - .L_7)
.L_7:
        /*0004*/ 	.word	0x00000082


	//----- nvinfo : EIATTR_KPARAM_INFO
	.align		4
.L_8:
        /*0008*/ 	.byte	0x04, 0x17
        /*000a*/ 	.short	(.L_10 - .L_9)
.L_9:
        /*000c*/ 	.word	0x00000000
        /*0010*/ 	.short	0x0019
        /*0012*/ 	.short	0x0080
        /*0014*/ 	.byte	0x00, 0xf4, 0x21, 0x00


	//----- nvinfo : EIATTR_KPARAM_INFO
	.align		4
.L_10:
        /*0018*/ 	.byte	0x04, 0x17
        /*001a*/ 	.short	(.L_12 - .L_11)
.L_11:
        /*001c*/ 	.word	0x00000000
        /*0020*/ 	.short	0x0018
        /*0022*/ 	.short	0x0078
        /*0024*/ 	.byte	0x00, 0xf4, 0x21, 0x00


	//----- nvinfo : EIATTR_KPARAM_INFO
	.align		4
.L_12:
        /*0028*/ 	.byte	0x04, 0x17
        /*002a*/ 	.short	(.L_14 - .L_13)
.L_13:
        /*002c*/ 	.word	0x00000000
        /*0030*/ 	.short	0x0017
        /*0032*/ 	.short	0x0070
        /*0034*/ 	.byte	0x00, 0xf0, 0x11, 0x00


	//----- nvinfo : EIATTR_KPARAM_INFO
	.align		4
.L_14:
        /*0038*/ 	.byte	0x04, 0x17
        /*003a*/ 	.short	(.L_16 - .L_15)
.L_15:
        /*003c*/ 	.word	0x00000000
        /*0040*/ 	.short	0x0016
        /*0042*/ 	.short	0x006c
        /*0044*/ 	.byte	0x00, 0xf0, 0x11, 0x00


	//----- nvinfo : EIATTR_KPARAM_INFO
	.align		4
.L_16:
        /*0048*/ 	.byte	0x04, 0x17
        /*004a*/ 	.short	(.L_18 - .L_17)
.L_17:
        /*004c*/ 	.word	0x00000000
        /*0050*/ 	.short	0x0015
        /*0052*/ 	.short	0x0068
        /*0054*/ 	.byte	0x00, 0xf0, 0x11, 0x00


	//----- nvinfo : EIATTR_KPARAM_INFO
	.align		4
.L_18:
        /*0058*/ 	.byte	0x04, 0x17
        /*005a*/ 	.short	(.L_20 - .L_19)
.L_19:
        /*005c*/ 	.word	0x00000000
        /*0060*/ 	.short	0x0014
        /*0062*/ 	.short	0x0064
        /*0064*/ 	.byte	0x00, 0xf0, 0x11, 0x00


	//----- nvinfo : EIATTR_KPARAM_INFO
	.align		4
.L_20:
        /*0068*/ 	.byte	0x04, 0x17
        /*006a*/ 	.short	(.L_22 - .L_21)
.L_21:
        /*006c*/ 	.word	0x00000000
        /*0070*/ 	.short	0x0013
        /*0072*/ 	.short	0x0060
        /*0074*/ 	.byte	0x00, 0xf0, 0x11, 0x00


	//----- nvinfo : EIATTR_KPARAM_INFO
	.align		4
.L_22:
        /*0078*/ 	.byte	0x04, 0x17
        /*007a*/ 	.short	(.L_24 - .L_23)
.L_23:
        /*007c*/ 	.word	0x00000000
        /*0080*/ 	.short	0x0012
        /*0082*/ 	.short	0x005c
        /*0084*/ 	.byte	0x00, 0xf0, 0x11, 0x00


	//----- nvinfo : EIATTR_KPARAM_INFO
	.align		4
.L_24:
        /*0088*/ 	.byte	0x04, 0x17
        /*008a*/ 	.short	(.L_26 - .L_25)
.L_25:
        /*008c*/ 	.word	0x00000000
        /*0090*/ 	.short	0x0011
        /*0092*/ 	.short	0x0058
        /*0094*/ 	.byte	0x00, 0xf0, 0x11, 0x00


	//----- nvinfo : EIATTR_KPARAM_INFO
	.align		4
.L_26:
        /*0098*/ 	.byte	0x04, 0x17
        /*009a*/ 	.short	(.L_28 - .L_27)
.L_27:
        /*009c*/ 	.word	0x00000000
        /*00a0*/ 	.short	0x0010
        /*00a2*/ 	.short	0x0054
        /*00a4*/ 	.byte	0x00, 0xf0, 0x11, 0x00


	//----- nvinfo : EIATTR_KPARAM_INFO
	.align		4
.L_28:
        /*00a8*/ 	.byte	0x04, 0x17
        /*00aa*/ 	.short	(.L_30 - .L_29)
.L_29:
        /*00ac*/ 	.word	0x00000000
        /*00b0*/ 	.short	0x000f
        /*00b2*/ 	.short	0x0050
        /*00b4*/ 	.byte	0x00, 0xf0, 0x11, 0x00


	//----- nvinfo : EIATTR_KPARAM_INFO
	.align		4
.L_30:
        /*00b8*/ 	.byte	0x04, 0x17
        /*00ba*/ 	.short	(.L_32 - .L_31)
.L_31:
        /*00bc*/ 	.word	0x00000000
        /*00c0*/ 	.short	0x000e
        /*00c2*/ 	.short	0x004c
        /*00c4*/ 	.byte	0x00, 0xf0, 0x11, 0x00


	//----- nvinfo : EIATTR_KPARAM_INFO
	.align		4
.L_32:
        /*00c8*/ 	.byte	0x04, 0x17
        /*00ca*/ 	.short	(.L_34 - .L_33)
.L_33:
        /*00cc*/ 	.word	0x00000000
        /*00d0*/ 	.short	0x000d
        /*00d2*/ 	.short	0x0048
        /*00d4*/ 	.byte	0x00, 0xf0, 0x11, 0x00


	//----- nvinfo : EIATTR_KPARAM_INFO
	.align		4
.L_34:
        /*00d8*/ 	.byte	0x04, 0x17
        /*00da*/ 	.short	(.L_36 - .L_35)
.L_35:
        /*00dc*/ 	.word	0x00000000
        /*00e0*/ 	.short	0x000c
        /*00e2*/ 	.short	0x0044
        /*00e4*/ 	.byte	0x00, 0xf0, 0x11, 0x00


	//----- nvinfo : EIATTR_KPARAM_INFO
	.align		4
.L_36:
        /*00e8*/ 	.byte	0x04, 0x17
        /*00ea*/ 	.short	(.L_38 - .L_37)
.L_37:
        /*00ec*/ 	.word	0x00000000
        /*00f0*/ 	.short	0x000b
        /*00f2*/ 	.short	0x0040
        /*00f4*/ 	.byte	0x00, 0xf0, 0x11, 0x00


	//----- nvinfo : EIATTR_KPARAM_INFO
	.align		4
.L_38:
        /*00f8*/ 	.byte	0x04, 0x17
        /*00fa*/ 	.short	(.L_40 - .L_39)
.L_39:
        /*00fc*/ 	.word	0x00000000
        /*0100*/ 	.short	0x000a
        /*0102*/ 	.short	0x003c
        /*0104*/ 	.byte	0x00, 0xf0, 0x11, 0x00


	//----- nvinfo : EIATTR_KPARAM_INFO
	.align		4
.L_40:
        /*0108*/ 	.byte	0x04, 0x17
        /*010a*/ 	.short	(.L_42 - .L_41)
.L_41:
        /*010c*/ 	.word	0x00000000
        /*0110*/ 	.short	0x0009
        /*0112*/ 	.short	0x0038
        /*0114*/ 	.byte	0x00, 0xf0, 0x11, 0x00


	//----- nvinfo : EIATTR_KPARAM_INFO
	.align		4
.L_42:
        /*0118*/ 	.byte	0x04, 0x17
        /*011a*/ 	.short	(.L_44 - .L_43)
.L_43:
        /*011c*/ 	.word	0x00000000
        /*0120*/ 	.short	0x0008
        /*0122*/ 	.short	0x0034
        /*0124*/ 	.byte	0x00, 0xf0, 0x11, 0x00


	//----- nvinfo : EIATTR_KPARAM_INFO
	.align		4
.L_44:
        /*0128*/ 	.byte	0x04, 0x17
        /*012a*/ 	.short	(.L_46 - .L_45)
.L_45:
        /*012c*/ 	.word	0x00000000
        /*0130*/ 	.short	0x0007
        /*0132*/ 	.short	0x0030
        /*0134*/ 	.byte	0x00, 0xf0, 0x11, 0x00


	//----- nvinfo : EIATTR_KPARAM_INFO
	.align		4
.L_46:
        /*0138*/ 	.byte	0x04, 0x17
        /*013a*/ 	.short	(.L_48 - .L_47)
.L_47:
        /*013c*/ 	.word	0x00000000
        /*0140*/ 	.short	0x0006
        /*0142*/ 	.short	0x002c
        /*0144*/ 	.byte	0x00, 0xf0, 0x11, 0x00


	//----- nvinfo : EIATTR_KPARAM_INFO
	.align		4
.L_48:
        /*0148*/ 	.byte	0x04, 0x17
        /*014a*/ 	.short	(.L_50 - .L_49)
.L_49:
        /*014c*/ 	.word	0x00000000
        /*0150*/ 	.short	0x0005
        /*0152*/ 	.short	0x0028
        /*0154*/ 	.byte	0x00, 0xf0, 0x11, 0x00


	//----- nvinfo : EIATTR_KPARAM_INFO
	.align		4
.L_50:
        /*0158*/ 	.byte	0x04, 0x17
        /*015a*/ 	.short	(.L_52 - .L_51)
.L_51:
        /*015c*/ 	.word	0x00000000
        /*0160*/ 	.short	0x0004
        /*0162*/ 	.short	0x0020
        /*0164*/ 	.byte	0x00, 0xf4, 0x21, 0x00


	//----- nvinfo : EIATTR_KPARAM_INFO
	.align		4
.L_52:
        /*0168*/ 	.byte	0x04, 0x17
        /*016a*/ 	.short	(.L_54 - .L_53)
.L_53:
        /*016c*/ 	.word	0x00000000
        /*0170*/ 	.short	0x0003
        /*0172*/ 	.short	0x0018
        /*0174*/ 	.byte	0x00, 0xf4, 0x21, 0x00


	//----- nvinfo : EIATTR_KPARAM_INFO
	.align		4
.L_54:
        /*0178*/ 	.byte	0x04, 0x17
        /*017a*/ 	.short	(.L_56 - .L_55)
.L_55:
        /*017c*/ 	.word	0x00000000
        /*0180*/ 	.short	0x0002
        /*0182*/ 	.short	0x0010
        /*0184*/ 	.byte	0x00, 0xf4, 0x21, 0x00


	//----- nvinfo : EIATTR_KPARAM_INFO
	.align		4
.L_56:
        /*0188*/ 	.byte	0x04, 0x17
        /*018a*/ 	.short	(.L_58 - .L_57)
.L_57:
        /*018c*/ 	.word	0x00000000
        /*0190*/ 	.short	0x0001
        /*0192*/ 	.short	0x0008
        /*0194*/ 	.byte	0x00, 0xf4, 0x21, 0x00


	//----- nvinfo : EIATTR_KPARAM_INFO
	.align		4
.L_58:
        /*0198*/ 	.byte	0x04, 0x17
        /*019a*/ 	.short	(.L_60 - .L_59)
.L_59:
        /*019c*/ 	.word	0x00000000
        /*01a0*/ 	.short	0x0000
        /*01a2*/ 	.short	0x0000
        /*01a4*/ 	.byte	0x00, 0xf4, 0x21, 0x00


	//----- nvinfo : EIATTR_SPARSE_MMA_MASK
	.align		4
.L_60:
        /*01a8*/ 	.byte	0x03, 0x50
        /*01aa*/ 	.short	0x0000


	//----- nvinfo : EIATTR_MAXREG_COUNT
	.align		4
        /*01ac*/ 	.byte	0x03, 0x1b
        /*01ae*/ 	.short	0x00ff


	//----- nvinfo : EIATTR_NUM_BARRIERS
	.align		4
        /*01b0*/ 	.byte	0x02, 0x4c
        /*01b2*/ 	.byte	0x01
	.zero		1


	//----- nvinfo : EIATTR_ANNOTATIONS
	.align		4
        /*01b4*/ 	.byte	0x04, 0x55
        /*01b6*/ 	.short	(.L_62 - .L_61)


	//   ....[0]....
.L_61:
        /*01b8*/ 	.word	0x00000001
        /*01bc*/ 	.byte	0x90, 0x0e, 0x00, 0x00, 0x01, 0x00, 0x00, 0x00, 0xa0, 0x0e, 0x00, 0x00, 0x01, 0x00, 0x00, 0x00
        /* <DEDUP_REMOVED lines=986> */
        /*3f6c*/ 	.byte	0xd0, 0x43, 0x02, 0x00, 0x01, 0x00, 0x00, 0x00, 0xe0, 0x6c, 0x02, 0x00


	//----- nvinfo : EIATTR_MERCURY_ISA_VERSION
	.align		4
.L_62:
        /*3f78*/ 	.byte	0x03, 0x5f
        /*3f7a*/ 	.short	0x0101


	//----- nvinfo : EIATTR_COOP_GROUP_MASK_REGIDS
	.align		4
        /*3f7c*/ 	.byte	0x04, 0x29
        /*3f7e*/ 	.short	(.L_64 - .L_63)


	//   ....[0]....
.L_63:
        /*3f80*/ 	.word	0xffffffff


	//   ....[1]....
        /*3f84*/ 	.word	0xffffffff


	//   ....[2]....
        /*3f88*/ 	.word	0xffffffff


	//   ....[3]....
        /*3f8c*/ 	.word	0xffffffff


	//   ....[4]....
        /*3f90*/ 	.word	0xffffffff


	//   ....[5]....
        /*3f94*/ 	.word	0xffffffff


	//   ....[6]....
        /*3f98*/ 	.word	0xffffffff


	//   ....[7]....
        /*3f9c*/ 	.word	0xffffffff


	//   ....[8]....
        /*3fa0*/ 	.word	0xffffffff


	//   ....[9]....
        /*3fa4*/ 	.word	0xffffffff


	//   ....[10]....
        /*3fa8*/ 	.word	0xffffffff


	//   ....[11]....
        /*3fac*/ 	.word	0xffffffff


	//   ....[12]....
        /*3fb0*/ 	.word	0xffffffff


	//   ....[13]....
        /*3fb4*/ 	.word	0xffffffff


	//   ....[14]....
        /*3fb8*/ 	.word	0xffffffff


	//   ....[15]....
        /*3fbc*/ 	.word	0xffffffff


	//----- nvinfo : EIATTR_COOP_GROUP_INSTR_OFFSETS
	.align		4
.L_64:
        /*3fc0*/ 	.byte	0x04, 0x28
        /*3fc2*/ 	.short	(.L_66 - .L_65)


	//   ....[0]....
.L_65:
        /*3fc4*/ 	.word	0x000139e0


	//   ....[1]....
        /*3fc8*/ 	.word	0x00013af0


	//   ....[2]....
        /*3fcc*/ 	.word	0x00013c80


	//   ....[3]....
        /*3fd0*/ 	.word	0x00013cc0


	//   ....[4]....
        /*3fd4*/ 	.word	0x00014dc0


	//   ....[5]....
        /*3fd8*/ 	.word	0x00014dd0


	//   ....[6]....
        /*3fdc*/ 	.word	0x00014f70


	//   ....[7]....
        /*3fe0*/ 	.word	0x00014f90


	//   ....[8]....
        /*3fe4*/ 	.word	0x00016630


	//   ....[9]....
        /*3fe8*/ 	.word	0x00016640


	//   ....[10]....
        /*3fec*/ 	.word	0x00016650


	//   ....[11]....
        /*3ff0*/ 	.word	0x00016660


	//   ....[12]....
        /*3ff4*/ 	.word	0x000187d0


	//   ....[13]....
        /*3ff8*/ 	.word	0x000187e0


	//   ....[14]....
        /*3ffc*/ 	.word	0x00018820


	//   ....[15]....
        /*4000*/ 	.word	0x00018830


	//----- nvinfo : EIATTR_EXIT_INSTR_OFFSETS
	.align		4
.L_66:
        /*4004*/ 	.byte	0x04, 0x1c
        /*4006*/ 	.short	(.L_68 - .L_67)


	//   ....[0]....
.L_67:
        /*4008*/ 	.word	0x00026cd0


	//   ....[1]....
        /*400c*/ 	.word	0x00026d10


	//----- nvinfo : EIATTR_REQNTID
	.align		4
.L_68:
        /*4010*/ 	.byte	0x04, 0x10
        /*4012*/ 	.short	(.L_70 - .L_69)
.L_69:
        /*4014*/ 	.word	0x00000100
        /*4018*/ 	.word	0x00000001
        /*401c*/ 	.word	0x00000001


	//----- nvinfo : EIATTR_CBANK_PARAM_SIZE
	.align		4
.L_70:
        /*4020*/ 	.byte	0x03, 0x19
        /*4022*/ 	.short	0x0088


	//----- nvinfo : EIATTR_PARAM_CBANK
	.align		4
        /*4024*/ 	.byte	0x04, 0x0a
        /*4026*/ 	.short	(.L_72 - .L_71)
	.align		4
.L_71:
        /*4028*/ 	.word	index@(.nv.constant0.attn_fwd)
        /*402c*/ 	.short	0x0210
        /*402e*/ 	.short	0x0088


	//----- nvinfo : EIATTR_SW_WAR
	.align		4
.L_72:
        /*4030*/ 	.byte	0x04, 0x36
        /*4032*/ 	.short	(.L_74 - .L_73)
.L_73:
        /*4034*/ 	.word	0x00000008
.L_74:


//--------------------- .nv.callgraph             --------------------------
	.section	.nv.callgraph,"",@"SHT_CUDA_CALLGRAPH"
	.align	4
	.sectionentsize	8
	.align		4
        /*0000*/ 	.word	0x00000000
	.align		4
        /*0004*/ 	.word	0xffffffff
	.align		4
        /*0008*/ 	.word	0x00000000
	.align		4
        /*000c*/ 	.word	0xfffffffe
	.align		4
        /*0010*/ 	.word	0x00000000
	.align		4
        /*0014*/ 	.word	0xfffffffd
	.align		4
        /*0018*/ 	.word	0x00000000
	.align		4
        /*001c*/ 	.word	0xfffffffc


//--------------------- .nv.constant4             --------------------------
	.section	.nv.constant4,"a",@progbits
	.align	8
	.align		8
.nv.constant4:
        /*0000*/ 	.dword	_$_str


//--------------------- .text.attn_fwd            --------------------------
	.section	.text.attn_fwd,"ax",@progbits
	.align	128
        .global         attn_fwd
        .type           attn_fwd,@function
        .size           attn_fwd,(.L_x_3 - attn_fwd)
        .other          attn_fwd,@"STO_CUDA_ENTRY STV_DEFAULT"
attn_fwd:
.text.attn_fwd:
[----:B------:R-:W0:Y:S01]  /*0000*/  LDC R1, c[0x0][0x28] ;  /* 0x00000a00ff017b82 */ /* 0x000e220000000800 */
[----:B------:R-:W1:Y:S07]  /*0010*/  S2R R11, SR_TID.X ;  /* 0x00000000000b7919 */ /* 0x000e6e0000002100 */
[----:B------:R-:W2:Y:S01]  /*0020*/  LDC R7, c[0x0][0x248] ;  /* 0x00009200ff077b82 */ /* 0x000ea20000000800 */
[----:B------:R-:W-:Y:S01]  /*0030*/  ULDC.64 UR4, c[0x0][0x240] ;  /* 0x0000900000047ab9 */ /* 0x000fe20000000a00 */
[----:B0-----:R-:W-:Y:S01]  /*0040*/  VIADD R1, R1, 0xfffff120 ;  /* 0xfffff12001017836 */ /* 0x001fe20000000000 */
[----:B------:R-:W0:Y:S05]  /*0050*/  S2R R3, SR_CTAID.X ;  /* 0x0000000000037919 */ /* 0x000e2a0000002500 */
[----:B------:R-:W3:Y:S08]  /*0060*/  S2UR UR6, SR_CTAID.Y ;  /* 0x00000000000679c3 */ /* 0x000ef00000002600 */
[----:B------:R-:W4:Y:S01]  /*0070*/  LDC.64 R8, c[0x0][0x210] ;  /* 0x00008400ff087b82 */ /* 0x000f220000000a00 */
[----:B-1----:R-:W-:Y:S01]  /*0080*/  SHF.R.U32.HI R0, RZ, 0x7, R11 ;  /* 0x00000007ff007819 */ /* 0x002fe2000001160b */
[----:B---3--:R-:W-:-:S03]  /*0090*/  UIMAD UR4, UR6, UR4, URZ ;  /* 0x00000004060472a4 */ /* 0x008fc6000f8e023f */
[----:B------:R-:W-:Y:S01]  /*00a0*/  SGXT.U32 R0, R0, 0x1 ;  /* 0x000000010000781a */ /* 0x000fe20000000000 */
[----:B0-----:R-:W-:Y:S01]  /*00b0*/  IMAD.SHL.U32 R4, R3, 0x80, RZ ;  /* 0x0000008003047824 */ /* 0x001fe200078e00ff */
[----:B------:R-:W-:-:S03]  /*00c0*/  ULDC.64 UR6, c[0x0][0x208] ;  /* 0x0000820000067ab9 */ /* 0x000fc60000000a00 */
[----:B--2---:R-:W-:Y:S01]  /*00d0*/  IMAD R2, R0, R7, RZ ;  /* 0x0000000700027224 */ /* 0x004fe200078e02ff */
[----:B------:R-:W-:-:S03]  /*00e0*/  LOP3.LUT R4, R4, 0x7f, R11, 0xf8, !PT ;  /* 0x0000007f04047812 */ /* 0x000fc600078ef80b */
[----:B------:R-:W-:Y:S02]  /*00f0*/  IMAD R6, R7, 0x2, R2 ;  /* 0x0000000207067824 */ /* 0x000fe400078e0202 */
[----:B------:R-:W-:Y:S01]  /*0100*/  IMAD R5, R4, UR5, RZ ;  /* 0x0000000504057c24 */ /* 0x000fe2000f8e02ff */
[----:B------:R-:W-:Y:S01]  /*0110*/  LOP3.LUT R4, R11, 0x7, RZ, 0xc0, !PT ;  /* 0x000000070b047812 */ /* 0x000fe200078ec0ff */
[----:B------:R-:W-:Y:S01]  /*0120*/  IMAD R10, R7, 0x2, R6 ;  /* 0x00000002070a7824 */ /* 0x000fe200078e0206 */
[----:B------:R-:W-:Y:S01]  /*0130*/  USHF.R.S32.HI UR5, URZ, 0x1f, UR4 ;  /* 0x0000001f3f057899 */ /* 0x000fe20008011404 */
[----:B------:R-:W-:Y:S02]  /*0140*/  LOP3.LUT R11, R11, 0x7f, RZ, 0xc0, !PT ;  /* 0x0000007f0b0b7812 */ /* 0x000fe400078ec0ff */
[----:B------:R-:W-:Y:S01]  /*0150*/  IMAD R12, R7, 0x2, R10 ;  /* 0x00000002070c7824 */ /* 0x000fe200078e020a */
[----:B----4-:R-:W-:Y:S02]  /*0160*/  IADD3 R3, P0, P1, R5, UR4, R8 ;  /* 0x0000000405037c10 */ /* 0x010fe4000f91e008 */
[----:B------:R-:W-:Y:S01]  /*0170*/  SHF.R.S32.HI R8, RZ, 0x1f, R5 ;  /* 0x0000001fff087819 */ /* 0x000fe20000011405 */
[----:B------:R-:W-:-:S02]  /*0180*/  IMAD R14, R7, 0x2, R12 ;  /* 0x00000002070e7824 */ /* 0x000fc400078e020c */
[----:B------:R-:W-:Y:S01]  /*0190*/  IMAD.SHL.U32 R5, R4, 0x10, RZ ;  /* 0x0000001004057824 */ /* 0x000fe200078e00ff */
[----:B------:R-:W-:Y:S01]  /*01a0*/  IADD3.X R4, R8, UR5, R9, P0, P1 ;  /* 0x0000000508047c10 */ /* 0x000fe200087e2409 */
[----:B------:R-:W-:Y:S01]  /*01b0*/  IMAD.SHL.U32 R29, R11, 0x80, RZ ;  /* 0x000000800b1d7824 */ /* 0x000fe200078e00ff */
[-C--:B------:R-:W-:Y:S01]  /*01c0*/  IADD3 R46, P0, R2, R3.reuse, RZ ;  /* 0x00000003022e7210 */ /* 0x080fe20007f1e0ff */
[----:B------:R-:W-:Y:S01]  /*01d0*/  IMAD R16, R7, 0x2, R14 ;  /* 0x0000000207107824 */ /* 0x000fe200078e020e */
[-C--:B------:R-:W-:Y:S02]  /*01e0*/  IADD3 R32, P1, R6, R3.reuse, RZ ;  /* 0x0000000306207210 */ /* 0x080fe40007f3e0ff */
[----:B------:R-:W-:Y:S02]  /*01f0*/  LEA.HI.X.SX32 R47, R2, R4, 0x1, P0 ;  /* 0x00000004022f7211 */ /* 0x000fe400000f0eff */
[----:B------:R-:W-:Y:S01]  /*0200*/  LOP3.LUT R29, R5, R0, R29, 0xfe, !PT ;  /* 0x00000000051d7212 */ /* 0x000fe200078efe1d */
[C---:B------:R-:W-:Y:S01]  /*0210*/  IMAD R0, R7.reuse, 0x2, R16 ;  /* 0x0000000207007824 */ /* 0x040fe200078e0210 */
[----:B------:R-:W-:Y:S01]  /*0220*/  IADD3 R8, P0, R10, R3, RZ ;  /* 0x000000030a087210 */ /* 0x000fe20007f1e0ff */
[----:B------:R-:W2:Y:S01]  /*0230*/  LDG.E.U8 R46, desc[UR6][R46.64] ;  /* 0x000000062e2e7981 */ /* 0x000ea2000c1e1100 */
[-C--:B------:R-:W-:Y:S01]  /*0240*/  LEA.HI.X.SX32 R33, R6, R4.reuse, 0x1, P1 ;  /* 0x0000000406217211 */ /* 0x080fe200008f0eff */
[----:B------:R-:W-:Y:S01]  /*0250*/  IMAD R2, R7, 0x2, R0 ;  /* 0x0000000207027824 */ /* 0x000fe200078e0200 */
[----:B------:R-:W-:-:S02]  /*0260*/  LEA.HI.X.SX32 R9, R10, R4, 0x1, P0 ;  /* 0x000000040a097211 */ /* 0x000fc400000f0eff */
[-C--:B------:R-:W-:Y:S01]  /*0270*/  IADD3 R10, P0, R12, R3.reuse, RZ ;  /* 0x000000030c0a7210 */ /* 0x080fe20007f1e0ff */
[C---:B------:R-:W-:Y:S01]  /*0280*/  IMAD R6, R7.reuse, 0x2, R2 ;  /* 0x0000000207067824 */ /* 0x040fe200078e0202 */
[-C--:B------:R-:W-:Y:S01]  /*0290*/  IADD3 R50, P1, R14, R3.reuse, RZ ;  /* 0x000000030e327210 */ /* 0x080fe20007f3e0ff */
[----:B------:R0:W3:Y:S01]  /*02a0*/  LDG.E.U8 R49, desc[UR6][R8.64] ;  /* 0x0000000608317981 */ /* 0x0000e2000c1e1100 */
[-C--:B------:R-:W-:Y:S02]  /*02b0*/  LEA.HI.X.SX32 R11, R12, R4.reuse, 0x1, P0 ;  /* 0x000000040c0b7211 */ /* 0x080fe400000f0eff */
[----:B------:R-:W-:Y:S01]  /*02c0*/  IADD3 R12, P0, R16, R3, RZ ;  /* 0x00000003100c7210 */ /* 0x000fe20007f1e0ff */
[----:B------:R-:W-:Y:S01]  /*02d0*/  IMAD R18, R7, 0x2, R6 ;  /* 0x0000000207127824 */ /* 0x000fe200078e0206 */
[-C--:B------:R-:W-:Y:S01]  /*02e0*/  LEA.HI.X.SX32 R51, R14, R4.reuse, 0x1, P1 ;  /* 0x000000040e337211 */ /* 0x080fe200008f0eff */
[----:B------:R1:W4:Y:S01]  /*02f0*/  LDG.E.U8 R27, desc[UR6][R10.64] ;  /* 0x000000060a1b7981 */ /* 0x000322000c1e1100 */
[----:B------:R-:W-:-:S02]  /*0300*/  LEA.HI.X.SX32 R13, R16, R4, 0x1, P0 ;  /* 0x00000004100d7211 */ /* 0x000fc400000f0eff */
[-C--:B------:R-:W-:Y:S01]  /*0310*/  IADD3 R14, P0, R0, R3.reuse, RZ ;  /* 0x00000003000e7210 */ /* 0x080fe20007f1e0ff */
[C---:B------:R-:W-:Y:S01]  /*0320*/  IMAD R20, R7.reuse, 0x2, R18 ;  /* 0x0000000207147824 */ /* 0x040fe200078e0212 */
[-C--:B0-----:R-:W-:Y:S01]  /*0330*/  IADD3 R8, P1, R2, R3.reuse, RZ ;  /* 0x0000000302087210 */ /* 0x081fe20007f3e0ff */
[----:B------:R-:W5:Y:S01]  /*0340*/  LDG.E.U8 R50, desc[UR6][R50.64] ;  /* 0x0000000632327981 */ /* 0x000f62000c1e1100 */
[-C--:B------:R-:W-:Y:S01]  /*0350*/  LEA.HI.X.SX32 R15, R0, R4.reuse, 0x1, P0 ;  /* 0x00000004000f7211 */ /* 0x080fe200000f0eff */
[C---:B------:R-:W-:Y:S01]  /*0360*/  IMAD R22, R7.reuse, 0x2, R20 ;  /* 0x0000000207167824 */ /* 0x040fe200078e0214 */
[CC--:B-1----:R-:W-:Y:S01]  /*0370*/  IADD3 R10, P0, R6.reuse, R3.reuse, RZ ;  /* 0x00000003060a7210 */ /* 0x0c2fe20007f1e0ff */
[----:B------:R0:W4:Y:S02]  /*0380*/  LDG.E.U8 R52, desc[UR6][R12.64] ;  /* 0x000000060c347981 */ /* 0x000124000c1e1100 */
[C---:B------:R-:W-:Y:S01]  /*0390*/  IMAD R24, R7.reuse, 0x2, R22 ;  /* 0x0000000207187824 */ /* 0x040fe200078e0216 */
[-C--:B------:R-:W-:Y:S01]  /*03a0*/  LEA.HI.X.SX32 R11, R6, R4.reuse, 0x1, P0 ;  /* 0x00000004060b7211 */ /* 0x080fe200000f0eff */
[----:B------:R1:W4:Y:S01]  /*03b0*/  LDG.E.U8 R53, desc[UR6][R14.64] ;  /* 0x000000060e357981 */ /* 0x000322000c1e1100 */
[-C--:B------:R-:W-:Y:S01]  /*03c0*/  IADD3 R16, P0, R18, R3.reuse, RZ ;  /* 0x0000000312107210 */ /* 0x080fe20007f1e0ff */
[C---:B------:R-:W-:Y:S01]  /*03d0*/  IMAD R26, R7.reuse, 0x2, R24 ;  /* 0x00000002071a7824 */ /* 0x040fe200078e0218 */
[-C--:B------:R-:W-:Y:S01]  /*03e0*/  LEA.HI.X.SX32 R9, R2, R4.reuse, 0x1, P1 ;  /* 0x0000000402097211 */ /* 0x080fe200008f0eff */
[----:B------:R-:W4:Y:S01]  /*03f0*/  LDG.E.U8 R117, desc[UR6][R10.64] ;  /* 0x000000060a757981 */ /* 0x000f22000c1e1100 */
[----:B------:R-:W-:Y:S01]  /*0400*/  LEA.HI.X.SX32 R17, R18, R4, 0x1, P0 ;  /* 0x0000000412117211 */ /* 0x000fe200000f0eff */
[C---:B------:R-:W-:Y:S01]  /*0410*/  IMAD R28, R7.reuse, 0x2, R26 ;  /* 0x00000002071c7824 */ /* 0x040fe200078e021a */
[-C--:B0-----:R-:W-:Y:S01]  /*0420*/  IADD3 R12, P1, R20, R3.reuse, RZ ;  /* 0x00000003140c7210 */ /* 0x081fe20007f3e0ff */
[----:B------:R0:W4:Y:S01]  /*0430*/  LDG.E.U8 R51, desc[UR6][R8.64] ;  /* 0x0000000608337981 */ /* 0x000122000c1e1100 */
[----:B-1----:R-:W-:Y:S01]  /*0440*/  IADD3 R14, P0, R22, R3, RZ ;  /* 0x00000003160e7210 */ /* 0x002fe20007f1e0ff */
[----:B------:R-:W-:-:S02]  /*0450*/  IMAD R0, R7, 0x2, R28 ;  /* 0x0000000207007824 */ /* 0x000fc400078e021c */
[----:B------:R1:W4:Y:S01]  /*0460*/  LDG.E.U8 R116, desc[UR6][R16.64] ;  /* 0x0000000610747981 */ /* 0x000322000c1e1100 */
[----:B------:R-:W-:-:S03]  /*0470*/  LEA.HI.X.SX32 R15, R22, R4, 0x1, P0 ;  /* 0x00000004160f7211 */ /* 0x000fc600000f0eff */
[----:B------:R-:W4:Y:S01]  /*0480*/  LDG.E.U8 R32, desc[UR6][R32.64] ;  /* 0x0000000620207981 */ /* 0x000f22000c1e1100 */
[-C--:B0-----:R-:W-:Y:S02]  /*0490*/  IADD3 R8, P0, R24, R3.reuse, RZ ;  /* 0x0000000318087210 */ /* 0x081fe40007f1e0ff */
[-C--:B------:R-:W-:Y:S01]  /*04a0*/  LEA.HI.X.SX32 R13, R20, R4.reuse, 0x1, P1 ;  /* 0x00000004140d7211 */ /* 0x080fe200008f0eff */
[C---:B------:R-:W-:Y:S01]  /*04b0*/  IMAD R2, R7.reuse, 0x2, R0 ;  /* 0x0000000207027824 */ /* 0x040fe200078e0200 */
[-C--:B------:R-:W-:Y:S01]  /*04c0*/  LEA.HI.X.SX32 R9, R24, R4.reuse, 0x1, P0 ;  /* 0x0000000418097211 */ /* 0x080fe200000f0eff */
[----:B------:R0:W4:Y:S01]  /*04d0*/  LDG.E.U8 R114, desc[UR6][R14.64] ;  /* 0x000000060e727981 */ /* 0x000122000c1e1100 */
[-C--:B-1----:R-:W-:Y:S01]  /*04e0*/  IADD3 R16, P0, R28, R3.reuse, RZ ;  /* 0x000000031c107210 */ /* 0x082fe20007f1e0ff */
[----:B------:R-:W-:Y:S01]  /*04f0*/  IMAD R6, R7, 0x2, R2 ;  /* 0x0000000207067824 */ /* 0x000fe200078e0202 */
[----:B------:R-:W-:Y:S01]  /*0500*/  IADD3 R10, P1, R26, R3, RZ ;  /* 0x000000031a0a7210 */ /* 0x000fe20007f3e0ff */
[----:B------:R1:W4:Y:S01]  /*0510*/  LDG.E.U8 R115, desc[UR6][R12.64] ;  /* 0x000000060c737981 */ /* 0x000322000c1e1100 */
[----:B------:R-:W-:-:S02]  /*0520*/  LEA.HI.X.SX32 R17, R28, R4, 0x1, P0 ;  /* 0x000000041c117211 */ /* 0x000fc400000f0eff */
[----:B------:R-:W-:Y:S01]  /*0530*/  LEA.HI.X.SX32 R11, R26, R4, 0x1, P1 ;  /* 0x000000041a0b7211 */ /* 0x000fe200008f0eff */
[----:B------:R1:W4:Y:S01]  /*0540*/  LDG.E.U8 R113, desc[UR6][R8.64] ;  /* 0x0000000608717981 */ /* 0x000322000c1e1100 */
[-C--:B0-----:R-:W-:Y:S01]  /*0550*/  IADD3 R14, P1, R2, R3.reuse, RZ ;  /* 0x00000003020e7210 */ /* 0x081fe20007f3e0ff */
[----:B------:R-:W-:Y:S02]  /*0560*/  IMAD R30, R7, 0x2, R6 ;  /* 0x00000002071e7824 */ /* 0x000fe400078e0206 */
[----:B------:R0:W4:Y:S01]  /*0570*/  LDG.E.U8 R112, desc[UR6][R10.64] ;  /* 0x000000060a707981 */ /* 0x000122000c1e1100 */
[----:B-1----:R-:W-:-:S03]  /*0580*/  IADD3 R12, P0, R0, R3, RZ ;  /* 0x00000003000c7210 */ /* 0x002fc60007f1e0ff */
[----:B------:R1:W4:Y:S01]  /*0590*/  LDG.E.U8 R111, desc[UR6][R16.64] ;  /* 0x00000006106f7981 */ /* 0x000322000c1e1100 */
[-C--:B------:R-:W-:Y:S02]  /*05a0*/  LEA.HI.X.SX32 R13, R0, R4.reuse, 0x1, P0 ;  /* 0x00000004000d7211 */ /* 0x080fe400000f0eff */
[-C--:B------:R-:W-:Y:S02]  /*05b0*/  IADD3 R8, P0, R6, R3.reuse, RZ ;  /* 0x0000000306087210 */ /* 0x080fe40007f1e0ff */
[-C--:B------:R-:W-:Y:S01]  /*05c0*/  LEA.HI.X.SX32 R15, R2, R4.reuse, 0x1, P1 ;  /* 0x00000004020f7211 */ /* 0x080fe200008f0eff */
[----:B------:R-:W-:Y:S01]  /*05d0*/  IMAD R18, R7, 0x2, R30 ;  /* 0x0000000207127824 */ /* 0x000fe200078e021e */
[----:B------:R-:W-:Y:S01]  /*05e0*/  LEA.HI.X.SX32 R9, R6, R4, 0x1, P0 ;  /* 0x0000000406097211 */ /* 0x000fe200000f0eff */
[----:B------:R1:W4:Y:S04]  /*05f0*/  LDG.E.U8 R110, desc[UR6][R12.64] ;  /* 0x000000060c6e7981 */ /* 0x000328000c1e1100 */
[----:B------:R1:W2:Y:S04]  /*0600*/  LDG.E.U8 R25, desc[UR6][R14.64] ;  /* 0x000000060e197981 */ /* 0x0002a8000c1e1100 */
[----:B------:R1:W3:Y:S01]  /*0610*/  LDG.E.U8 R23, desc[UR6][R8.64] ;  /* 0x0000000608177981 */ /* 0x0002e2000c1e1100 */
[----:B0-----:R-:W-:-:S02]  /*0620*/  IADD3 R10, P0, R30, R3, RZ ;  /* 0x000000031e0a7210 */ /* 0x001fc40007f1e0ff */
[----:B-1----:R-:W-:Y:S02]  /*0630*/  IADD3 R16, P1, R18, R3, RZ ;  /* 0x0000000312107210 */ /* 0x002fe40007f3e0ff */
[-C--:B------:R-:W-:Y:S02]  /*0640*/  LEA.HI.X.SX32 R11, R30, R4.reuse, 0x1, P0 ;  /* 0x000000041e0b7211 */ /* 0x080fe400000f0eff */
[----:B------:R-:W-:-:S03]  /*0650*/  LEA.HI.X.SX32 R17, R18, R4, 0x1, P1 ;  /* 0x0000000412117211 */ /* 0x000fc600008f0eff */
[----:B------:R0:W5:Y:S04]  /*0660*/  LDG.E.U8 R21, desc[UR6][R10.64] ;  /* 0x000000060a157981 */ /* 0x000168000c1e1100 */
[----:B------:R-:W4:Y:S01]  /*0670*/  LDG.E.U8 R19, desc[UR6][R16.64] ;  /* 0x0000000610137981 */ /* 0x000f22000c1e1100 */
[----:B------:R-:W-:-:S04]  /*0680*/  IMAD R20, R7, 0x2, R18 ;  /* 0x0000000207147824 */ /* 0x000fc800078e0212 */
        /* <DEDUP_REMOVED lines=9> */
[----:B------:R-:W-:Y:S01]  /*0720*/  IMAD R38, R7, 0x2, R6 ;  /* 0x0000000207267824 */ /* 0x000fe200078e0206 */
[----:B------:R-:W-:-:S03]  /*0730*/  IADD3 R12, P0, R20, R3, RZ ;  /* 0x00000003140c7210 */ /* 0x000fc60007f1e0ff */
[----:B------:R-:W-:Y:S01]  /*0740*/  IMAD R30, R7, 0x2, R38 ;  /* 0x00000002071e7824 */ /* 0x000fe200078e0226 */
[----:B------:R-:W-:-:S03]  /*0750*/  LEA.HI.X.SX32 R13, R20, R4, 0x1, P0 ;  /* 0x00000004140d7211 */ /* 0x000fc600000f0eff */
[C---:B------:R-:W-:Y:S01]  /*0760*/  IMAD R18, R7.reuse, 0x2, R30 ;  /* 0x0000000207127824 */ /* 0x040fe200078e021e */
[-C--:B------:R-:W-:Y:S01]  /*0770*/  IADD3 R14, P0, R22, R3.reuse, RZ ;  /* 0x00000003160e7210 */ /* 0x080fe20007f1e0ff */
[----:B------:R1:W4:Y:S02]  /*0780*/  LDG.E.U8 R5, desc[UR6][R12.64] ;  /* 0x000000060c057981 */ /* 0x000324000c1e1100 */
[----:B------:R-:W-:Y:S01]  /*0790*/  IMAD R20, R7, 0x2, R18 ;  /* 0x0000000207147824 */ /* 0x000fe200078e0212 */
[----:B------:R-:W-:-:S03]  /*07a0*/  IADD3 R8, P1, R34, R3, RZ ;  /* 0x0000000322087210 */ /* 0x000fc60007f3e0ff */
[----:B------:R-:W-:Y:S01]  /*07b0*/  IMAD R40, R7, 0x2, R20 ;  /* 0x0000000207287824 */ /* 0x000fe200078e0214 */
[----:B------:R-:W-:-:S03]  /*07c0*/  LEA.HI.X.SX32 R15, R22, R4, 0x1, P0 ;  /* 0x00000004160f7211 */ /* 0x000fc600000f0eff */
[C---:B------:R-:W-:Y:S01]  /*07d0*/  IMAD R22, R7.reuse, 0x2, R40 ;  /* 0x0000000207167824 */ /* 0x040fe200078e0228 */
[-C--:B------:R-:W-:Y:S01]  /*07e0*/  LEA.HI.X.SX32 R9, R34, R4.reuse, 0x1, P1 ;  /* 0x0000000422097211 */ /* 0x080fe200008f0eff */
[----:B------:R1:W4:Y:S01]  /*07f0*/  LDG.E.U8 R252, desc[UR6][R14.64] ;  /* 0x000000060efc7981 */ /* 0x000322000c1e1100 */
[-C--:B0-----:R-:W-:Y:S01]  /*0800*/  IADD3 R10, P0, R24, R3.reuse, RZ ;  /* 0x00000003180a7210 */ /* 0x081fe20007f1e0ff */
[C---:B------:R-:W-:Y:S01]  /*0810*/  IMAD R34, R7.reuse, 0x2, R22 ;  /* 0x0000000207227824 */ /* 0x040fe200078e0216 */
[-C--:B-1----:R-:W-:Y:S01]  /*0820*/  IADD3 R12, P1, R28, R3.reuse, RZ ;  /* 0x000000031c0c7210 */ /* 0x082fe20007f3e0ff */
[----:B------:R0:W4:Y:S01]  /*0830*/  LDG.E.U8 R251, desc[UR6][R8.64] ;  /* 0x0000000608fb7981 */ /* 0x000122000c1e1100 */
[----:B------:R-:W-:Y:S01]  /*0840*/  LEA.HI.X.SX32 R11, R24, R4, 0x1, P0 ;  /* 0x00000004180b7211 */ /* 0x000fe200000f0eff */
[----:B------:R-:W-:Y:S01]  /*0850*/  IMAD R24, R7, 0x2, R34 ;  /* 0x0000000207187824 */ /* 0x000fe200078e0222 */
[----:B------:R-:W-:-:S03]  /*0860*/  IADD3 R16, P0, R26, R3, RZ ;  /* 0x000000031a107210 */ /* 0x000fc60007f1e0ff */
[C---:B------:R-:W-:Y:S01]  /*0870*/  IMAD R42, R7.reuse, 0x2, R24 ;  /* 0x00000002072a7824 */ /* 0x040fe200078e0218 */
[-C--:B------:R-:W-:Y:S01]  /*0880*/  LEA.HI.X.SX32 R17, R26, R4.reuse, 0x1, P0 ;  /* 0x000000041a117211 */ /* 0x080fe200000f0eff */
[----:B------:R1:W4:Y:S02]  /*0890*/  LDG.E.U8 R250, desc[UR6][R10.64] ;  /* 0x000000060afa7981 */ /* 0x000324000c1e1100 */
[C---:B------:R-:W-:Y:S01]  /*08a0*/  IMAD R26, R7.reuse, 0x2, R42 ;  /* 0x00000002071a7824 */ /* 0x040fe200078e022a */
[-C--:B------:R-:W-:Y:S01]  /*08b0*/  LEA.HI.X.SX32 R13, R28, R4.reuse, 0x1, P1 ;  /* 0x000000041c0d7211 */ /* 0x080fe200008f0eff */
[----:B------:R1:W4:Y:S01]  /*08c0*/  LDG.E.U8 R249, desc[UR6][R16.64] ;  /* 0x0000000610f97981 */ /* 0x000322000c1e1100 */
[CC--:B------:R-:W-:Y:S01]  /*08d0*/  IADD3 R14, P0, R36.reuse, R3.reuse, RZ ;  /* 0x00000003240e7210 */ /* 0x0c0fe20007f1e0ff */
[C---:B------:R-:W-:Y:S02]  /*08e0*/  IMAD R28, R7.reuse, 0x2, R26 ;  /* 0x00000002071c7824 */ /* 0x040fe400078e021a */
[----:B------:R1:W4:Y:S01]  /*08f0*/  LDG.E.U8 R248, desc[UR6][R12.64] ;  /* 0x000000060cf87981 */ /* 0x000322000c1e1100 */
[----:B------:R-:W-:Y:S01]  /*0900*/  LEA.HI.X.SX32 R15, R36, R4, 0x1, P0 ;  /* 0x00000004240f7211 */ /* 0x000fe200000f0eff */
[----:B------:R-:W-:Y:S01]  /*0910*/  IMAD R36, R7, 0x2, R28 ;  /* 0x0000000207247824 */ /* 0x000fe200078e021c */
[----:B0-----:R-:W-:-:S03]  /*0920*/  IADD3 R8, P0, R0, R3, RZ ;  /* 0x0000000300087210 */ /* 0x001fc60007f1e0ff */
[C---:B------:R-:W-:Y:S01]  /*0930*/  IMAD R44, R7.reuse, 0x2, R36 ;  /* 0x00000002072c7824 */ /* 0x040fe200078e0224 */
[-C--:B-1----:R-:W-:Y:S01]  /*0940*/  IADD3 R10, P1, R2, R3.reuse, RZ ;  /* 0x00000003020a7210 */ /* 0x082fe20007f3e0ff */
[----:B------:R0:W4:Y:S02]  /*0950*/  LDG.E.U8 R247, desc[UR6][R14.64] ;  /* 0x000000060ef77981 */ /* 0x000124000c1e1100 */
[C---:B------:R-:W-:Y:S01]  /*0960*/  IMAD R48, R7.reuse, 0x2, R44 ;  /* 0x0000000207307824 */ /* 0x040fe200078e022c */
[-C--:B------:R-:W-:Y:S02]  /*0970*/  LEA.HI.X.SX32 R9, R0, R4.reuse, 0x1, P0 ;  /* 0x0000000400097211 */ /* 0x080fe400000f0eff */
[-C--:B------:R-:W-:Y:S01]  /*0980*/  LEA.HI.X.SX32 R11, R2, R4.reuse, 0x1, P1 ;  /* 0x00000004020b7211 */ /* 0x080fe200008f0eff */
[C---:B------:R-:W-:Y:S01]  /*0990*/  IMAD R2, R7.reuse, 0x2, R48 ;  /* 0x0000000207027824 */ /* 0x040fe200078e0230 */
[CC--:B------:R-:W-:Y:S01]  /*09a0*/  IADD3 R16, P0, R6.reuse, R3.reuse, RZ ;  /* 0x0000000306107210 */ /* 0x0c0fe20007f1e0ff */
[----:B------:R1:W4:Y:S03]  /*09b0*/  LDG.E.U8 R246, desc[UR6][R8.64] ;  /* 0x0000000608f67981 */ /* 0x000326000c1e1100 */
[-C--:B------:R-:W-:Y:S01]  /*09c0*/  LEA.HI.X.SX32 R17, R6, R4.reuse, 0x1, P0 ;  /* 0x0000000406117211 */ /* 0x080fe200000f0eff */
[C---:B------:R-:W-:Y:S01]  /*09d0*/  IMAD R6, R7.reuse, 0x2, R2 ;  /* 0x0000000207067824 */ /* 0x040fe200078e0202 */
[-C--:B------:R-:W-:Y:S01]  /*09e0*/  IADD3 R12, P0, R38, R3.reuse, RZ ;  /* 0x00000003260c7210 */ /* 0x080fe20007f1e0ff */
[----:B------:R1:W4:Y:S02]  /*09f0*/  LDG.E.U8 R245, desc[UR6][R10.64] ;  /* 0x000000060af57981 */ /* 0x000324000c1e1100 */
[C---:B------:R-:W-:Y:S01]  /*0a00*/  IMAD R54, R7.reuse, 0x2, R6 ;  /* 0x0000000207367824 */ /* 0x040fe200078e0206 */
[----:B0-----:R-:W-:Y:S01]  /*0a10*/  IADD3 R14, P1, R30, R3, RZ ;  /* 0x000000031e0e7210 */ /* 0x001fe20007f3e0ff */
[----:B------:R0:W4:Y:S01]  /*0a20*/  LDG.E.U8 R244, desc[UR6][R16.64] ;  /* 0x0000000610f47981 */ /* 0x000122000c1e1100 */
[-C--:B------:R-:W-:Y:S01]  /*0a30*/  LEA.HI.X.SX32 R13, R38, R4.reuse, 0x1, P0 ;  /* 0x00000004260d7211 */ /* 0x080fe200000f0eff */
[----:B------:R-:W-:Y:S01]  /*0a40*/  IMAD R38, R7, 0x2, R54 ;  /* 0x0000000207267824 */ /* 0x000fe200078e0236 */
[----:B------:R-:W-:-:S02]  /*0a50*/  LEA.HI.X.SX32 R15, R30, R4, 0x1, P1 ;  /* 0x000000041e0f7211 */ /* 0x000fc400008f0eff */
[CC--:B-1----:R-:W-:Y:S01]  /*0a60*/  IADD3 R8, P0, R18.reuse, R3.reuse, RZ ;  /* 0x0000000312087210 */ /* 0x0c2fe20007f1e0ff */
[C---:B------:R-:W-:Y:S01]  /*0a70*/  IMAD R30, R7.reuse, 0x2, R38 ;  /* 0x00000002071e7824 */ /* 0x040fe200078e0226 */
[----:B------:R1:W4:Y:S02]  /*0a80*/  LDG.E.U8 R243, desc[UR6][R12.64] ;  /* 0x000000060cf37981 */ /* 0x000324000c1e1100 */
        /* <DEDUP_REMOVED lines=9> */
[----:B------:R-:W-:-:S03]  /*0b20*/  LEA.HI.X.SX32 R17, R40, R4, 0x1, P1 ;  /* 0x0000000428117211 */ /* 0x000fc600008f0eff */
        /* <DEDUP_REMOVED lines=8> */
[----:B0-----:R-:W-:Y:S01]  /*0bb0*/  IADD3 R8, P1, R24, R3, RZ ;  /* 0x0000000318087210 */ /* 0x001fe20007f3e0ff */
[----:B------:R-:W4:Y:S01]  /*0bc0*/  LDG.E.U8 R238, desc[UR6][R12.64] ;  /* 0x000000060cee7981 */ /* 0x000f22000c1e1100 */
[----:B------:R-:W-:Y:S01]  /*0bd0*/  LEA.HI.X.SX32 R15, R34, R4, 0x1, P0 ;  /* 0x00000004220f7211 */ /* 0x000fe200000f0eff */
[----:B------:R-:W-:-:S04]  /*0be0*/  IMAD R34, R7, 0x2, R60 ;  /* 0x0000000207227824 */ /* 0x000fc800078e023c */
[C---:B------:R-:W-:Y:S01]  /*0bf0*/  IMAD R93, R7.reuse, 0x2, R34 ;  /* 0x00000002075d7824 */ /* 0x040fe200078e0222 */
[----:B-1----:R-:W-:Y:S01]  /*0c00*/  IADD3 R10, P0, R42, R3, RZ ;  /* 0x000000032a0a7210 */ /* 0x002fe20007f1e0ff */
[----:B------:R0:W4:Y:S02]  /*0c10*/  LDG.E.U8 R237, desc[UR6][R14.64] ;  /* 0x000000060eed7981 */ /* 0x000124000c1e1100 */
[----:B------:R-:W-:-:S04]  /*0c20*/  IMAD R92, R7, 0x2, R93 ;  /* 0x00000002075c7824 */ /* 0x000fc800078e025d */
[----:B------:R-:W-:Y:S01]  /*0c30*/  IMAD R22, R7, 0x2, R92 ;  /* 0x0000000207167824 */ /* 0x000fe200078e025c */
[-C--:B------:R-:W-:Y:S02]  /*0c40*/  LEA.HI.X.SX32 R9, R24, R4.reuse, 0x1, P1 ;  /* 0x0000000418097211 */ /* 0x080fe400008f0eff */
[-C--:B------:R-:W-:Y:S02]  /*0c50*/  LEA.HI.X.SX32 R11, R42, R4.reuse, 0x1, P0 ;  /* 0x000000042a0b7211 */ /* 0x080fe400000f0eff */
[CC--:B------:R-:W-:Y:S01]  /*0c60*/  IADD3 R16, P0, R26.reuse, R3.reuse, RZ ;  /* 0x000000031a107210 */ /* 0x0c0fe20007f1e0ff */
[----:B------:R1:W4:Y:S03]  /*0c70*/  LDG.E.U8 R236, desc[UR6][R8.64] ;  /* 0x0000000608ec7981 */ /* 0x000326000c1e1100 */
[----:B------:R-:W-:Y:S01]  /*0c80*/  LEA.HI.X.SX32 R17, R26, R4, 0x1, P0 ;  /* 0x000000041a117211 */ /* 0x000fe200000f0eff */
[----:B------:R-:W4:Y:S01]  /*0c90*/  LDG.E.U8 R235, desc[UR6][R10.64] ;  /* 0x000000060aeb7981 */ /* 0x000f22000c1e1100 */
[----:B0-----:R-:W-:-:S02]  /*0ca0*/  IADD3 R14, P0, R36, R3, RZ ;  /* 0x00000003240e7210 */ /* 0x001fc40007f1e0ff */
[-C--:B------:R-:W-:Y:S01]  /*0cb0*/  IADD3 R12, P1, R28, R3.reuse, RZ ;  /* 0x000000031c0c7210 */ /* 0x080fe20007f3e0ff */
[----:B------:R0:W4:Y:S01]  /*0cc0*/  LDG.E.U8 R234, desc[UR6][R16.64] ;  /* 0x0000000610ea7981 */ /* 0x000122000c1e1100 */
[-C--:B------:R-:W-:Y:S02]  /*0cd0*/  LEA.HI.X.SX32 R15, R36, R4.reuse, 0x1, P0 ;  /* 0x00000004240f7211 */ /* 0x080fe400000f0eff */
[-C--:B-1----:R-:W-:Y:S02]  /*0ce0*/  IADD3 R8, P0, R44, R3.reuse, RZ ;  /* 0x000000032c087210 */ /* 0x082fe40007f1e0ff */
[-C--:B------:R-:W-:Y:S01]  /*0cf0*/  LEA.HI.X.SX32 R13, R28, R4.reuse, 0x1, P1 ;  /* 0x000000041c0d7211 */ /* 0x080fe200008f0eff */
[----:B------:R-:W4:Y:S01]  /*0d00*/  LDG.E.U8 R232, desc[UR6][R14.64] ;  /* 0x000000060ee87981 */ /* 0x000f22000c1e1100 */
[-C--:B------:R-:W-:Y:S02]  /*0d10*/  LEA.HI.X.SX32 R9, R44, R4.reuse, 0x1, P0 ;  /* 0x000000042c097211 */ /* 0x080fe400000f0eff */
[CC--:B0-----:R-:W-:Y:S01]  /*0d20*/  IADD3 R16, P0, R2.reuse, R3.reuse, RZ ;  /* 0x0000000302107210 */ /* 0x0c1fe20007f1e0ff */
[----:B------:R0:W4:Y:S03]  /*0d30*/  LDG.E.U8 R233, desc[UR6][R12.64] ;  /* 0x000000060ce97981 */ /* 0x000126000c1e1100 */
[----:B------:R-:W-:Y:S01]  /*0d40*/  LEA.HI.X.SX32 R17, R2, R4, 0x1, P0 ;  /* 0x0000000402117211 */ /* 0x000fe200000f0eff */
[----:B------:R1:W4:Y:S01]  /*0d50*/  LDG.E.U8 R231, desc[UR6][R8.64] ;  /* 0x0000000608e77981 */ /* 0x000322000c1e1100 */
[----:B------:R-:W-:-:S03]  /*0d60*/  IADD3 R10, P1, R48, R3, RZ ;  /* 0x00000003300a7210 */ /* 0x000fc60007f3e0ff */
[----:B------:R1:W4:Y:S01]  /*0d70*/  LDG.E.U8 R229, desc[UR6][R16.64] ;  /* 0x0000000610e57981 */ /* 0x000322000c1e1100 */
[----:B0-----:R-:W-:-:S04]  /*0d80*/  IADD3 R12, P0, R6, R3, RZ ;  /* 0x00000003060c7210 */ /* 0x001fc80007f1e0ff */
[-C--:B------:R-:W-:Y:S02]  /*0d90*/  LEA.HI.X.SX32 R13, R6, R4.reuse, 0x1, P0 ;  /* 0x00000004060d7211 */ /* 0x080fe400000f0eff */
[-C--:B-1----:R-:W-:Y:S02]  /*0da0*/  IADD3 R8, P0, R38, R3.reuse, RZ ;  /* 0x0000000326087210 */ /* 0x082fe40007f1e0ff */
[-C--:B------:R-:W-:Y:S01]  /*0db0*/  LEA.HI.X.SX32 R11, R48, R4.reuse, 0x1, P1 ;  /* 0x00000004300b7211 */ /* 0x080fe200008f0eff */
[----:B------:R-:W4:Y:S01]  /*0dc0*/  LDG.E.U8 R228, desc[UR6][R12.64] ;  /* 0x000000060ce47981 */ /* 0x000f22000c1e1100 */
[-C--:B------:R-:W-:Y:S02]  /*0dd0*/  LEA.HI.X.SX32 R9, R38, R4.reuse, 0x1, P0 ;  /* 0x0000000426097211 */ /* 0x080fe400000f0eff */
[CC--:B------:R-:W-:Y:S01]  /*0de0*/  IADD3 R14, P1, R54.reuse, R3.reuse, RZ ;  /* 0x00000003360e7210 */ /* 0x0c0fe20007f3e0ff */
[----:B------:R0:W4:Y:S03]  /*0df0*/  LDG.E.U8 R230, desc[UR6][R10.64] ;  /* 0x000000060ae67981 */ /* 0x000126000c1e1100 */
[----:B------:R-:W-:Y:S01]  /*0e00*/  LEA.HI.X.SX32 R15, R54, R4, 0x1, P1 ;  /* 0x00000004360f7211 */ /* 0x000fe200008f0eff */
[----:B------:R1:W4:Y:S01]  /*0e10*/  LDG.E.U8 R226, desc[UR6][R8.64] ;  /* 0x0000000608e27981 */ /* 0x000322000c1e1100 */
[----:B------:R-:W-:-:S03]  /*0e20*/  IADD3 R16, P1, R18, R3, RZ ;  /* 0x0000000312107210 */ /* 0x000fc60007f3e0ff */
[----:B------:R4:W4:Y:S01]  /*0e30*/  LDG.E.U8 R227, desc[UR6][R14.64] ;  /* 0x000000060ee37981 */ /* 0x000922000c1e1100 */
[----:B0-----:R-:W-:-:S04]  /*0e40*/  IADD3 R10, P0, R30, R3, RZ ;  /* 0x000000031e0a7210 */ /* 0x001fc80007f1e0ff */
[-C--:B------:R-:W-:Y:S02]  /*0e50*/  LEA.HI.X.SX32 R11, R30, R4.reuse, 0x1, P0 ;  /* 0x000000041e0b7211 */ /* 0x080fe400000f0eff */
[----:B------:R-:W-:Y:S02]  /*0e60*/  LEA.HI.X.SX32 R17, R18, R4, 0x1, P1 ;  /* 0x0000000412117211 */ /* 0x000fe400008f0eff */
[-C--:B------:R-:W-:Y:S01]  /*0e70*/  IADD3 R12, P0, R56, R3.reuse, RZ ;  /* 0x00000003380c7210 */ /* 0x080fe20007f1e0ff */
[----:B------:R0:W4:Y:S04]  /*0e80*/  LDG.E.U8 R225, desc[UR6][R10.64] ;  /* 0x000000060ae17981 */ /* 0x000128000c1e1100 */
[----:B--2---:R-:W-:Y:S04]  /*0e90*/  STL [R1+0x10], R25 ;  /* 0x0000101901007387 */ /* 0x004fe80000100800 */
[----:B---3--:R2:W-:Y:S01]  /*0ea0*/  STL [R1+0xc], R23 ;  /* 0x00000c1701007387 */ /* 0x0085e20000100800 */
[----:B-1----:R-:W-:-:S03]  /*0eb0*/  IADD3 R8, P1, R40, R3, RZ ;  /* 0x0000000328087210 */ /* 0x002fc60007f3e0ff */
[----:B------:R1:W3:Y:S01]  /*0ec0*/  LDG.E.U8 R224, desc[UR6][R16.64] ;  /* 0x0000000610e07981 */ /* 0x0002e2000c1e1100 */
[----:B--2---:R-:W-:-:S04]  /*0ed0*/  IMAD R23, R7, 0x2, R22 ;  /* 0x0000000207177824 */ /* 0x004fc800078e0216 */
[----:B------:R-:W-:-:S04]  /*0ee0*/  IMAD R24, R7, 0x2, R23 ;  /* 0x0000000207187824 */ /* 0x000fc800078e0217 */
[C---:B------:R-:W-:Y:S01]  /*0ef0*/  IMAD R25, R7.reuse, 0x2, R24 ;  /* 0x0000000207197824 */ /* 0x040fe200078e0218 */
[----:B-----5:R-:W-:Y:S03]  /*0f00*/  STL [R1+0x8], R21 ;  /* 0x0000081501007387 */ /* 0x020fe60000100800 */
[C---:B------:R-:W-:Y:S01]  /*0f10*/  IMAD R0, R7.reuse, 0x2, R25 ;  /* 0x0000000207007824 */ /* 0x040fe200078e0219 */
[----:B----4-:R2:W-:Y:S03]  /*0f20*/  STL [R1+0x4], R19 ;  /* 0x0000041301007387 */ /* 0x0105e60000100800 */
[----:B--2---:R-:W-:-:S04]  /*0f30*/  IMAD R19, R7, 0x2, R0 ;  /* 0x0000000207137824 */ /* 0x004fc800078e0200 */
        /* <DEDUP_REMOVED lines=9> */
[----:B------:R-:W-:-:S03]  /*0fd0*/  LEA.HI.X.SX32 R13, R56, R4, 0x1, P0 ;  /* 0x00000004380d7211 */ /* 0x000fc600000f0eff */
[C---:B------:R-:W-:Y:S01]  /*0fe0*/  IMAD R44, R7.reuse, 0x2, R18 ;  /* 0x00000002072c7824 */ /* 0x040fe200078e0212 */
[C---:B------:R-:W-:Y:S01]  /*0ff0*/  IADD3 R14, P0, R20.reuse, R3, RZ ;  /* 0x00000003140e7210 */ /* 0x040fe20007f1e0ff */
[----:B------:R2:W4:Y:S02]  /*1000*/  LDG.E.U8 R223, desc[UR6][R12.64] ;  /* 0x000000060cdf7981 */ /* 0x000524000c1e1100 */
[----:B------:R-:W-:Y:S01]  /*1010*/  IMAD R54, R7, 0x2, R44 ;  /* 0x0000000207367824 */ /* 0x000fe200078e022c */
[----:B------:R-:W-:-:S03]  /*1020*/  LEA.HI.X.SX32 R15, R20, R4, 0x1, P0 ;  /* 0x00000004140f7211 */ /* 0x000fc600000f0eff */
[C---:B------:R-:W-:Y:S01]  /*1030*/  IMAD R20, R7.reuse, 0x2, R54 ;  /* 0x0000000207147824 */ /* 0x040fe200078e0236 */
[-C--:B------:R-:W-:Y:S01]  /*1040*/  LEA.HI.X.SX32 R9, R40, R4.reuse, 0x1, P1 ;  /* 0x0000000428097211 */ /* 0x080fe200008f0eff */
[----:B------:R-:W5:Y:S02]  /*1050*/  LDG.E.U8 R222, desc[UR6][R14.64] ;  /* 0x000000060ede7981 */ /* 0x000f64000c1e1100 */
[C---:B------:R-:W-:Y:S01]  /*1060*/  IMAD R40, R7.reuse, 0x2, R20 ;  /* 0x0000000207287824 */ /* 0x040fe200078e0214 */
[C---:B0-----:R-:W-:Y:S01]  /*1070*/  IADD3 R10, P0, R58.reuse, R3, RZ ;  /* 0x000000033a0a7210 */ /* 0x041fe20007f1e0ff */
[----:B------:R0:W5:Y:S02]  /*1080*/  LDG.E.U8 R221, desc[UR6][R8.64] ;  /* 0x0000000608dd7981 */ /* 0x000164000c1e1100 */
[----:B------:R-:W-:Y:S01]  /*1090*/  IMAD R56, R7, 0x2, R40 ;  /* 0x0000000207387824 */ /* 0x000fe200078e0228 */
[----:B------:R-:W-:-:S03]  /*10a0*/  LEA.HI.X.SX32 R11, R58, R4, 0x1, P0 ;  /* 0x000000043a0b7211 */ /* 0x000fc600000f0eff */
[C---:B------:R-:W-:Y:S01]  /*10b0*/  IMAD R58, R7.reuse, 0x2, R56 ;  /* 0x00000002073a7824 */ /* 0x040fe200078e0238 */
[-C--:B-1----:R-:W-:Y:S01]  /*10c0*/  IADD3 R16, P0, R60, R3.reuse, RZ ;  /* 0x000000033c107210 */ /* 0x082fe20007f1e0ff */
[----:B------:R1:W5:Y:S01]  /*10d0*/  LDG.E.U8 R220, desc[UR6][R10.64] ;  /* 0x000000060adc7981 */ /* 0x000362000c1e1100 */
[-C--:B--2---:R-:W-:Y:S01]  /*10e0*/  IADD3 R12, P1, R34, R3.reuse, RZ ;  /* 0x00000003220c7210 */ /* 0x084fe20007f3e0ff */
[C---:B------:R-:W-:Y:S01]  /*10f0*/  IMAD R66, R7.reuse, 0x2, R58 ;  /* 0x0000000207427824 */ /* 0x040fe200078e023a */
[-C--:B------:R-:W-:Y:S02]  /*1100*/  LEA.HI.X.SX32 R17, R60, R4.reuse, 0x1, P0 ;  /* 0x000000043c117211 */ /* 0x080fe400000f0eff */
[-C--:B------:R-:W-:Y:S01]  /*1110*/  LEA.HI.X.SX32 R13, R34, R4.reuse, 0x1, P1 ;  /* 0x00000004220d7211 */ /* 0x080fe200008f0eff */
[C---:B------:R-:W-:Y:S01]  /*1120*/  IMAD R34, R7.reuse, 0x2, R66 ;  /* 0x0000000207227824 */ /* 0x040fe200078e0242 */
[CC--:B------:R-:W-:Y:S01]  /*1130*/  IADD3 R60, P0, R26.reuse, R3.reuse, RZ ;  /* 0x000000031a3c7210 */ /* 0x0c0fe20007f1e0ff */
[----:B------:R2:W5:Y:S03]  /*1140*/  LDG.E.U8 R219, desc[UR6][R16.64] ;  /* 0x0000000610db7981 */ /* 0x000566000c1e1100 */
[-C--:B------:R-:W-:Y:S01]  /*1150*/  LEA.HI.X.SX32 R61, R26, R4.reuse, 0x1, P0 ;  /* 0x000000041a3d7211 */ /* 0x080fe200000f0eff */
[C---:B------:R-:W-:Y:S01]  /*1160*/  IMAD R26, R7.reuse, 0x2, R34 ;  /* 0x00000002071a7824 */ /* 0x040fe200078e0222 */
[-C--:B0-----:R-:W-:Y:S01]  /*1170*/  IADD3 R8, P0, R2, R3.reuse, RZ ;  /* 0x0000000302087210 */ /* 0x081fe20007f1e0ff */
[----:B------:R0:W5:Y:S02]  /*1180*/  LDG.E.U8 R218, desc[UR6][R12.64] ;  /* 0x000000060cda7981 */ /* 0x000164000c1e1100 */
[C---:B------:R-:W-:Y:S01]  /*1190*/  IMAD R68, R7.reuse, 0x2, R26 ;  /* 0x0000000207447824 */ /* 0x040fe200078e021a */
[----:B-1----:R-:W-:Y:S01]  /*11a0*/  IADD3 R10, P1, R28, R3, RZ ;  /* 0x000000031c0a7210 */ /* 0x002fe20007f3e0ff */
[----:B------:R-:W3:Y:S01]  /*11b0*/  LDG.E.U8 R60, desc[UR6][R60.64] ;  /* 0x000000063c3c7981 */ /* 0x000ee2000c1e1100 */
[-C--:B------:R-:W-:Y:S01]  /*11c0*/  LEA.HI.X.SX32 R9, R2, R4.reuse, 0x1, P0 ;  /* 0x0000000402097211 */ /* 0x080fe200000f0eff */
[----:B------:R-:W-:Y:S01]  /*11d0*/  IMAD R2, R7, 0x2, R68 ;  /* 0x0000000207027824 */ /* 0x000fe200078e0244 */
[----:B------:R-:W-:-:S02]  /*11e0*/  LEA.HI.X.SX32 R11, R28, R4, 0x1, P1 ;  /* 0x000000041c0b7211 */ /* 0x000fc400008f0eff */
[-C--:B------:R-:W-:Y:S01]  /*11f0*/  IADD3 R14, P0, R6, R3.reuse, RZ ;  /* 0x00000003060e7210 */ /* 0x080fe20007f1e0ff */
[C---:B------:R-:W-:Y:S01]  /*1200*/  IMAD R28, R7.reuse, 0x2, R2 ;  /* 0x00000002071c7824 */ /* 0x040fe200078e0202 */
[-C--:B--2---:R-:W-:Y:S01]  /*1210*/  IADD3 R16, P1, R38, R3.reuse, RZ ;  /* 0x0000000326107210 */ /* 0x084fe20007f3e0ff */
[----:B------:R1:W2:Y:S01]  /*1220*/  LDG.E.U8 R48, desc[UR6][R8.64] ;  /* 0x0000000608307981 */ /* 0x0002a2000c1e1100 */
[-C--:B------:R-:W-:Y:S01]  /*1230*/  LEA.HI.X.SX32 R15, R6, R4.reuse, 0x1, P0 ;  /* 0x00000004060f7211 */ /* 0x080fe200000f0eff */
[C---:B------:R-:W-:Y:S01]  /*1240*/  IMAD R6, R7.reuse, 0x2, R28 ;  /* 0x0000000207067824 */ /* 0x040fe200078e021c */
[CC--:B0-----:R-:W-:Y:S01]  /*1250*/  IADD3 R12, P0, R36.reuse, R3.reuse, RZ ;  /* 0x00000003240c7210 */ /* 0x0c1fe20007f1e0ff */
[----:B------:R0:W4:Y:S02]  /*1260*/  LDG.E.U8 R59, desc[UR6][R10.64] ;  /* 0x000000060a3b7981 */ /* 0x000124000c1e1100 */
[C---:B------:R-:W-:Y:S01]  /*1270*/  IMAD R70, R7.reuse, 0x2, R6 ;  /* 0x0000000207467824 */ /* 0x040fe200078e0206 */
[-C--:B------:R-:W-:Y:S01]  /*1280*/  LEA.HI.X.SX32 R13, R36, R4.reuse, 0x1, P0 ;  /* 0x00000004240d7211 */ /* 0x080fe200000f0eff */
[----:B------:R-:W5:Y:S02]  /*1290*/  LDG.E.U8 R47, desc[UR6][R14.64] ;  /* 0x000000060e2f7981 */ /* 0x000f64000c1e1100 */
[C---:B------:R-:W-:Y:S01]  /*12a0*/  IMAD R36, R7.reuse, 0x2, R70 ;  /* 0x0000000207247824 */ /* 0x040fe200078e0246 */
[-C--:B------:R-:W-:Y:S01]  /*12b0*/  LEA.HI.X.SX32 R17, R38, R4.reuse, 0x1, P1 ;  /* 0x0000000426117211 */ /* 0x080fe200008f0eff */
[----:B------:R0:W4:Y:S01]  /*12c0*/  LDG.E.U8 R63, desc[UR6][R12.64] ;  /* 0x000000060c3f7981 */ /* 0x000122000c1e1100 */
[-C--:B-1----:R-:W-:Y:S01]  /*12d0*/  IADD3 R8, P0, R42, R3.reuse, RZ ;  /* 0x000000032a087210 */ /* 0x082fe20007f1e0ff */
[C---:B------:R-:W-:Y:S01]  /*12e0*/  IMAD R38, R7.reuse, 0x2, R36 ;  /* 0x0000000207267824 */ /* 0x040fe200078e0224 */
[----:B0-----:R-:W-:Y:S01]  /*12f0*/  IADD3 R10, P1, R18, R3, RZ ;  /* 0x00000003120a7210 */ /* 0x001fe20007f3e0ff */
[----:B------:R0:W4:Y:S01]  /*1300*/  LDG.E.U8 R57, desc[UR6][R16.64] ;  /* 0x0000000610397981 */ /* 0x000122000c1e1100 */
[----:B------:R-:W-:Y:S01]  /*1310*/  LEA.HI.X.SX32 R9, R42, R4, 0x1, P0 ;  /* 0x000000042a097211 */ /* 0x000fe200000f0eff */
[----:B------:R-:W-:-:S04]  /*1320*/  IMAD R42, R7, 0x2, R38 ;  /* 0x00000002072a7824 */ /* 0x000fc800078e0226 */
[C---:B------:R-:W-:Y:S01]  /*1330*/  IMAD R72, R7.reuse, 0x2, R42 ;  /* 0x0000000207487824 */ /* 0x040fe200078e022a */
[C---:B------:R-:W-:Y:S01]  /*1340*/  IADD3 R64, P0, R30.reuse, R3, RZ ;  /* 0x000000031e407210 */ /* 0x040fe20007f1e0ff */
[----:B------:R1:W4:Y:S02]  /*1350*/  LDG.E.U8 R62, desc[UR6][R8.64] ;  /* 0x00000006083e7981 */ /* 0x000324000c1e1100 */
[----:B------:R-:W-:Y:S01]  /*1360*/  IMAD R74, R7, 0x2, R72 ;  /* 0x00000002074a7824 */ /* 0x000fe200078e0248 */
[----:B------:R-:W-:-:S03]  /*1370*/  LEA.HI.X.SX32 R65, R30, R4, 0x1, P0 ;  /* 0x000000041e417211 */ /* 0x000fc600000f0eff */
[C---:B------:R-:W-:Y:S01]  /*1380*/  IMAD R76, R7.reuse, 0x2, R74 ;  /* 0x00000002074c7824 */ /* 0x040fe200078e024a */
[CC--:B------:R-:W-:Y:S01]  /*1390*/  IADD3 R12, P0, R44.reuse, R3.reuse, RZ ;  /* 0x000000032c0c7210 */ /* 0x0c0fe20007f1e0ff */
[----:B------:R3:W-:Y:S02]  /*13a0*/  STL [R1], R5 ;  /* 0x0000000501007387 */ /* 0x0007e40000100800 */
[C---:B------:R-:W-:Y:S01]  /*13b0*/  IMAD R78, R7.reuse, 0x2, R76 ;  /* 0x00000002074e7824 */ /* 0x040fe200078e024c */
[-C--:B------:R-:W-:Y:S01]  /*13c0*/  LEA.HI.X.SX32 R13, R44, R4.reuse, 0x1, P0 ;  /* 0x000000042c0d7211 */ /* 0x080fe200000f0eff */
[----:B------:R-:W4:Y:S01]  /*13d0*/  LDG.E.U8 R64, desc[UR6][R64.64] ;  /* 0x0000000640407981 */ /* 0x000f22000c1e1100 */
[-C--:B------:R-:W-:Y:S01]  /*13e0*/  IADD3 R14, P0, R54, R3.reuse, RZ ;  /* 0x00000003360e7210 */ /* 0x080fe20007f1e0ff */
[C---:B------:R-:W-:Y:S01]  /*13f0*/  IMAD R80, R7.reuse, 0x2, R78 ;  /* 0x0000000207507824 */ /* 0x040fe200078e024e */
[-C--:B------:R-:W-:Y:S01]  /*1400*/  LEA.HI.X.SX32 R11, R18, R4.reuse, 0x1, P1 ;  /* 0x00000004120b7211 */ /* 0x080fe200008f0eff */
[----:B------:R-:W4:Y:S01]  /*1410*/  LDG.E.U8 R108, desc[UR6][R12.64] ;  /* 0x000000060c6c7981 */ /* 0x000f22000c1e1100 */
[-C--:B------:R-:W-:Y:S01]  /*1420*/  LEA.HI.X.SX32 R15, R54, R4.reuse, 0x1, P0 ;  /* 0x00000004360f7211 */ /* 0x080fe200000f0eff */
[C---:B------:R-:W-:Y:S01]  /*1430*/  IMAD R54, R7.reuse, 0x2, R80 ;  /* 0x0000000207367824 */ /* 0x040fe200078e0250 */
[-C--:B0-----:R-:W-:Y:S01]  /*1440*/  IADD3 R16, P0, R40, R3.reuse, RZ ;  /* 0x0000000328107210 */ /* 0x081fe20007f1e0ff */
[----:B------:R0:W4:Y:S02]  /*1450*/  LDG.E.U8 R109, desc[UR6][R10.64] ;  /* 0x000000060a6d7981 */ /* 0x000124000c1e1100 */
[C---:B------:R-:W-:Y:S01]  /*1460*/  IMAD R82, R7.reuse, 0x2, R54 ;  /* 0x0000000207527824 */ /* 0x040fe200078e0236 */
[----:B-1----:R-:W-:Y:S01]  /*1470*/  IADD3 R8, P1, R20, R3, RZ ;  /* 0x0000000314087210 */ /* 0x002fe20007f3e0ff */
[----:B------:R1:W4:Y:S02]  /*1480*/  LDG.E.U8 R107, desc[UR6][R14.64] ;  /* 0x000000060e6b7981 */ /* 0x000324000c1e1100 */
[----:B------:R-:W-:Y:S01]  /*1490*/  IMAD R84, R7, 0x2, R82 ;  /* 0x0000000207547824 */ /* 0x000fe200078e0252 */
[----:B------:R-:W-:-:S02]  /*14a0*/  LEA.HI.X.SX32 R17, R40, R4, 0x1, P0 ;  /* 0x0000000428117211 */ /* 0x000fc400000f0eff */
[-C--:B0-----:R-:W-:Y:S01]  /*14b0*/  IADD3 R10, P0, R56, R3.reuse, RZ ;  /* 0x00000003380a7210 */ /* 0x081fe20007f1e0ff */
[C---:B------:R-:W-:Y:S01]  /*14c0*/  IMAD R86, R7.reuse, 0x2, R84 ;  /* 0x0000000207567824 */ /* 0x040fe200078e0254 */
[-C--:B------:R-:W-:Y:S01]  /*14d0*/  LEA.HI.X.SX32 R9, R20, R4.reuse, 0x1, P1 ;  /* 0x0000000414097211 */ /* 0x080fe200008f0eff */
[----:B------:R0:W4:Y:S01]  /*14e0*/  LDG.E.U8 R105, desc[UR6][R16.64] ;  /* 0x0000000610697981 */ /* 0x000122000c1e1100 */
[-C--:B------:R-:W-:Y:S02]  /*14f0*/  IADD3 R12, P1, R58, R3.reuse, RZ ;  /* 0x000000033a0c7210 */ /* 0x080fe40007f3e0ff */
[-C--:B------:R-:W-:Y:S01]  /*1500*/  LEA.HI.X.SX32 R11, R56, R4.reuse, 0x1, P0 ;  /* 0x00000004380b7211 */ /* 0x080fe200000f0eff */
        /* <DEDUP_REMOVED lines=8> */
[----:B------:R-:W-:-:S02]  /*1590*/  IMAD R66, R7, 0x2, R58 ;  /* 0x0000000207427824 */ /* 0x000fc400078e023a */
[----:B------:R1:W4:Y:S02]  /*15a0*/  LDG.E.U8 R103, desc[UR6][R12.64] ;  /* 0x000000060c677981 */ /* 0x000324000c1e1100 */
[C---:B------:R-:W-:Y:S01]  /*15b0*/  IMAD R88, R7.reuse, 0x2, R66 ;  /* 0x0000000207587824 */ /* 0x040fe200078e0242 */
[CC--:B------:R-:W-:Y:S01]  /*15c0*/  IADD3 R8, P0, R34.reuse, R3.reuse, RZ ;  /* 0x0000000322087210 */ /* 0x0c0fe20007f1e0ff */
[----:B------:R1:W4:Y:S02]  /*15d0*/  LDG.E.U8 R102, desc[UR6][R14.64] ;  /* 0x000000060e667981 */ /* 0x000324000c1e1100 */
[C---:B------:R-:W-:Y:S01]  /*15e0*/  IMAD R90, R7.reuse, 0x2, R88 ;  /* 0x00000002075a7824 */ /* 0x040fe200078e0258 */
[-C--:B------:R-:W-:Y:S02]  /*15f0*/  LEA.HI.X.SX32 R9, R34, R4.reuse, 0x1, P0 ;  /* 0x0000000422097211 */ /* 0x080fe400000f0eff */
[-C--:B------:R-:W-:Y:S01]  /*1600*/  LEA.HI.X.SX32 R17, R26, R4.reuse, 0x1, P1 ;  /* 0x000000041a117211 */ /* 0x080fe200008f0eff */
[C---:B------:R-:W-:Y:S01]  /*1610*/  IMAD R26, R7.reuse, 0x2, R90 ;  /* 0x00000002071a7824 */ /* 0x040fe200078e025a */
[CC--:B0-----:R-:W-:Y:S01]  /*1620*/  IADD3 R10, P0, R68.reuse, R3.reuse, RZ ;  /* 0x00000003440a7210 */ /* 0x0c1fe20007f1e0ff */
[----:B------:R0:W4:Y:S03]  /*1630*/  LDG.E.U8 R217, desc[UR6][R8.64] ;  /* 0x0000000608d97981 */ /* 0x000126000c1e1100 */
[-C--:B------:R-:W-:Y:S01]  /*1640*/  LEA.HI.X.SX32 R11, R68, R4.reuse, 0x1, P0 ;  /* 0x00000004440b7211 */ /* 0x080fe200000f0eff */
[C---:B------:R-:W-:Y:S01]  /*1650*/  IMAD R68, R7.reuse, 0x2, R26 ;  /* 0x0000000207447824 */ /* 0x040fe200078e021a */
[-C--:B-1----:R-:W-:Y:S01]  /*1660*/  IADD3 R12, P0, R2, R3.reuse, RZ ;  /* 0x00000003020c7210 */ /* 0x082fe20007f1e0ff */
[----:B------:R1:W4:Y:S02]  /*1670*/  LDG.E.U8 R216, desc[UR6][R16.64] ;  /* 0x0000000610d87981 */ /* 0x000324000c1e1100 */
[C---:B------:R-:W-:Y:S01]  /*1680*/  IMAD R94, R7.reuse, 0x2, R68 ;  /* 0x00000002075e7824 */ /* 0x040fe200078e0244 */
[----:B------:R-:W-:Y:S01]  /*1690*/  IADD3 R14, P1, R28, R3, RZ ;  /* 0x000000031c0e7210 */ /* 0x000fe20007f3e0ff */
[----:B------:R1:W4:Y:S01]  /*16a0*/  LDG.E.U8 R215, desc[UR6][R10.64] ;  /* 0x000000060ad77981 */ /* 0x000322000c1e1100 */
[-C--:B------:R-:W-:Y:S01]  /*16b0*/  LEA.HI.X.SX32 R13, R2, R4.reuse, 0x1, P0 ;  /* 0x00000004020d7211 */ /* 0x080fe200000f0eff */
[----:B------:R-:W-:Y:S01]  /*16c0*/  IMAD R2, R7, 0x2, R94 ;  /* 0x0000000207027824 */ /* 0x000fe200078e025e */
[----:B------:R-:W-:-:S02]  /*16d0*/  LEA.HI.X.SX32 R15, R28, R4, 0x1, P1 ;  /* 0x000000041c0f7211 */ /* 0x000fc400008f0eff */
[-C--:B------:R-:W-:Y:S01]  /*16e0*/  IADD3 R30, P0, R6, R3.reuse, RZ ;  /* 0x00000003061e7210 */ /* 0x080fe20007f1e0ff */
[C---:B------:R-:W-:Y:S01]  /*16f0*/  IMAD R28, R7.reuse, 0x2, R2 ;  /* 0x00000002071c7824 */ /* 0x040fe200078e0202 */
[-C--:B0-----:R-:W-:Y:S01]  /*1700*/  IADD3 R8, P1, R36, R3.reuse, RZ ;  /* 0x0000000324087210 */ /* 0x081fe20007f3e0ff */
[----:B------:R0:W4:Y:S01]  /*1710*/  LDG.E.U8 R213, desc[UR6][R14.64] ;  /* 0x000000060ed57981 */ /* 0x000122000c1e1100 */
[-C--:B------:R-:W-:Y:S01]  /*1720*/  LEA.HI.X.SX32 R31, R6, R4.reuse, 0x1, P0 ;  /* 0x00000004061f7211 */ /* 0x080fe200000f0eff */
[C---:B------:R-:W-:Y:S01]  /*1730*/  IMAD R6, R7.reuse, 0x2, R28 ;  /* 0x0000000207067824 */ /* 0x040fe200078e021c */
[CC--:B------:R-:W-:Y:S01]  /*1740*/  IADD3 R34, P0, R70.reuse, R3.reuse, RZ ;  /* 0x0000000346227210 */ /* 0x0c0fe20007f1e0ff */
[----:B------:R0:W4:Y:S02]  /*1750*/  LDG.E.U8 R214, desc[UR6][R12.64] ;  /* 0x000000060cd67981 */ /* 0x000124000c1e1100 */
[C---:B------:R-:W-:Y:S01]  /*1760*/  IMAD R96, R7.reuse, 0x2, R6 ;  /* 0x0000000207607824 */ /* 0x040fe200078e0206 */
[-C--:B------:R-:W-:Y:S01]  /*1770*/  LEA.HI.X.SX32 R35, R70, R4.reuse, 0x1, P0 ;  /* 0x0000000446237211 */ /* 0x080fe200000f0eff */
[----:B------:R-:W4:Y:S02]  /*1780*/  LDG.E.U8 R212, desc[UR6][R30.64] ;  /* 0x000000061ed47981 */ /* 0x000f24000c1e1100 */
[C---:B------:R-:W-:Y:S01]  /*1790*/  IMAD R70, R7.reuse, 0x2, R96 ;  /* 0x0000000207467824 */ /* 0x040fe200078e0260 */
[C---:B-1----:R-:W-:Y:S01]  /*17a0*/  IADD3 R16, P0, R38.reuse, R3, RZ ;  /* 0x0000000326107210 */ /* 0x042fe20007f1e0ff */
[----:B------:R-:W4:Y:S02]  /*17b0*/  LDG.E.U8 R211, desc[UR6][R34.64] ;  /* 0x0000000622d37981 */ /* 0x000f24000c1e1100 */
[----:B------:R-:W-:Y:S01]  /*17c0*/  IMAD R20, R7, 0x2, R70 ;  /* 0x0000000207147824 */ /* 0x000fe200078e0246 */
[----:B------:R-:W-:-:S03]  /*17d0*/  LEA.HI.X.SX32 R17, R38, R4, 0x1, P0 ;  /* 0x0000000426117211 */ /* 0x000fc600000f0eff */
[C---:B------:R-:W-:Y:S01]  /*17e0*/  IMAD R21, R7.reuse, 0x2, R20 ;  /* 0x0000000207157824 */ /* 0x040fe200078e0214 */
[C---:B------:R-:W-:Y:S01]  /*17f0*/  IADD3 R10, P0, R42.reuse, R3, RZ ;  /* 0x000000032a0a7210 */ /* 0x040fe20007f1e0ff */
[----:B------:R-:W4:Y:S02]  /*1800*/  LDG.E.U8 R209, desc[UR6][R16.64] ;  /* 0x0000000610d17981 */ /* 0x000f24000c1e1100 */
[----:B------:R-:W-:Y:S01]  /*1810*/  IMAD R41, R7, 0x2, R21 ;  /* 0x0000000207297824 */ /* 0x000fe200078e0215 */
[----:B------:R-:W-:-:S03]  /*1820*/  LEA.HI.X.SX32 R11, R42, R4, 0x1, P0 ;  /* 0x000000042a0b7211 */ /* 0x000fc600000f0eff */
[C---:B------:R-:W-:Y:S01]  /*1830*/  IMAD R42, R7.reuse, 0x2, R41 ;  /* 0x00000002072a7824 */ /* 0x040fe200078e0229 */
[----:B------:R-:W-:Y:S01]  /*1840*/  LEA.HI.X.SX32 R9, R36, R4, 0x1, P1 ;  /* 0x0000000424097211 */ /* 0x000fe200008f0eff */
[----:B------:R-:W4:Y:S02]  /*1850*/  LDG.E.U8 R208, desc[UR6][R10.64] ;  /* 0x000000060ad07981 */ /* 0x000f24000c1e1100 */
[C---:B------:R-:W-:Y:S01]  /*1860*/  IMAD R43, R7.reuse, 0x2, R42 ;  /* 0x00000002072b7824 */ /* 0x040fe200078e022a */
[----:B0-----:R-:W-:Y:S01]  /*1870*/  IADD3 R14, P1, R72, R3, RZ ;  /* 0x00000003480e7210 */ /* 0x001fe20007f3e0ff */
[----:B------:R0:W4:Y:S02]  /*1880*/  LDG.E.U8 R210, desc[UR6][R8.64] ;  /* 0x0000000608d27981 */ /* 0x000124000c1e1100 */
[----:B------:R-:W-:-:S04]  /*1890*/  IMAD R44, R7, 0x2, R43 ;  /* 0x00000002072c7824 */ /* 0x000fc800078e022b */
[----:B------:R-:W-:-:S04]  /*18a0*/  IMAD R18, R7, 0x2, R44 ;  /* 0x0000000207127824 */ /* 0x000fc800078e022c */
[----:B------:R-:W-:Y:S01]  /*18b0*/  IMAD R38, R7, 0x2, R18 ;  /* 0x0000000207267824 */ /* 0x000fe200078e0212 */
[----:B------:R-:W-:-:S03]  /*18c0*/  LEA.HI.X.SX32 R15, R72, R4, 0x1, P1 ;  /* 0x00000004480f7211 */ /* 0x000fc600008f0eff */
[C---:B------:R-:W-:Y:S01]  /*18d0*/  IMAD R39, R7.reuse, 0x2, R38 ;  /* 0x0000000207277824 */ /* 0x040fe200078e0226 */
[CC--:B------:R-:W-:Y:S01]  /*18e0*/  IADD3 R12, P0, R74.reuse, R3.reuse, RZ ;  /* 0x000000034a0c7210 */ /* 0x0c0fe20007f1e0ff */
[----:B------:R1:W4:Y:S02]  /*18f0*/  LDG.E.U8 R207, desc[UR6][R14.64] ;  /* 0x000000060ecf7981 */ /* 0x000324000c1e1100 */
[C---:B------:R-:W-:Y:S01]  /*1900*/  IMAD R40, R7.reuse, 0x2, R39 ;  /* 0x0000000207287824 */ /* 0x040fe200078e0227 */
[-C--:B------:R-:W-:Y:S02]  /*1910*/  LEA.HI.X.SX32 R13, R74, R4.reuse, 0x1, P0 ;  /* 0x000000044a0d7211 */ /* 0x080fe400000f0eff */
[-C--:B0-----:R-:W-:Y:S02]  /*1920*/  IADD3 R8, P0, R76, R3.reuse, RZ ;  /* 0x000000034c087210 */ /* 0x081fe40007f1e0ff */
[----:B------:R-:W-:Y:S01]  /*1930*/  IADD3 R34, P1, R78, R3, RZ ;  /* 0x000000034e227210 */ /* 0x000fe20007f3e0ff */
[----:B------:R-:W4:Y:S01]  /*1940*/  LDG.E.U8 R206, desc[UR6][R12.64] ;  /* 0x000000060cce7981 */ /* 0x000f22000c1e1100 */
[----:B-1----:R-:W-:Y:S01]  /*1950*/  IMAD R14, R7, 0x2, R40 ;  /* 0x00000002070e7824 */ /* 0x002fe200078e0228 */
[----:B------:R-:W-:-:S03]  /*1960*/  LEA.HI.X.SX32 R9, R76, R4, 0x1, P0 ;  /* 0x000000044c097211 */ /* 0x000fc600000f0eff */
[C---:B------:R-:W-:Y:S01]  /*1970*/  IMAD R15, R7.reuse, 0x2, R14 ;  /* 0x00000002070f7824 */ /* 0x040fe200078e020e */
[CC--:B------:R-:W-:Y:S01]  /*1980*/  IADD3 R10, P0, R80.reuse, R3.reuse, RZ ;  /* 0x00000003500a7210 */ /* 0x0c0fe20007f1e0ff */
[----:B------:R0:W4:Y:S02]  /*1990*/  LDG.E.U8 R205, desc[UR6][R8.64] ;  /* 0x0000000608cd7981 */ /* 0x000124000c1e1100 */
[C---:B------:R-:W-:Y:S01]  /*19a0*/  IMAD R16, R7.reuse, 0x2, R15 ;  /* 0x0000000207107824 */ /* 0x040fe200078e020f */
[-C--:B------:R-:W-:Y:S02]  /*19b0*/  LEA.HI.X.SX32 R11, R80, R4.reuse, 0x1, P0 ;  /* 0x00000004500b7211 */ /* 0x080fe400000f0eff */
[-C--:B------:R-:W-:Y:S01]  /*19c0*/  IADD3 R30, P0, R54, R3.reuse, RZ ;  /* 0x00000003361e7210 */ /* 0x080fe20007f1e0ff */
[C---:B------:R-:W-:Y:S01]  /*19d0*/  IMAD R17, R7.reuse, 0x2, R16 ;  /* 0x0000000207117824 */ /* 0x040fe200078e0210 */
[-C--:B------:R-:W-:Y:S01]  /*19e0*/  LEA.HI.X.SX32 R35, R78, R4.reuse, 0x1, P1 ;  /* 0x000000044e237211 */ /* 0x080fe200008f0eff */
[----:B------:R1:W4:Y:S01]  /*19f0*/  LDG.E.U8 R203, desc[UR6][R10.64] ;  /* 0x000000060acb7981 */ /* 0x000322000c1e1100 */
[----:B------:R-:W-:Y:S01]  /*1a00*/  LEA.HI.X.SX32 R31, R54, R4, 0x1, P0 ;  /* 0x00000004361f7211 */ /* 0x000fe200000f0eff */
[----:B------:R-:W-:Y:S01]  /*1a10*/  IMAD R37, R7, 0x2, R17 ;  /* 0x0000000207257824 */ /* 0x000fe200078e0211 */
[-C--:B0-----:R-:W-:Y:S01]  /*1a20*/  IADD3 R8, P0, R84, R3.reuse, RZ ;  /* 0x0000000354087210 */ /* 0x081fe20007f1e0ff */
[----:B------:R-:W4:Y:S01]  /*1a30*/  LDG.E.U8 R204, desc[UR6][R34.64] ;  /* 0x0000000622cc7981 */ /* 0x000f22000c1e1100 */
[----:B------:R-:W-:-:S02]  /*1a40*/  IADD3 R12, P1, R82, R3, RZ ;  /* 0x00000003520c7210 */ /* 0x000fc40007f3e0ff */
[-C--:B------:R-:W-:Y:S01]  /*1a50*/  LEA.HI.X.SX32 R9, R84, R4.reuse, 0x1, P0 ;  /* 0x0000000454097211 */ /* 0x080fe200000f0eff */
[----:B------:R0:W4:Y:S01]  /*1a60*/  LDG.E.U8 R202, desc[UR6][R30.64] ;  /* 0x000000061eca7981 */ /* 0x000122000c1e1100 */
[-C--:B------:R-:W-:Y:S01]  /*1a70*/  IADD3 R54, P0, R86, R3.reuse, RZ ;  /* 0x0000000356367210 */ /* 0x080fe20007f1e0ff */
[C---:B-1----:R-:W-:Y:S01]  /*1a80*/  IMAD R11, R7.reuse, 0x2, R37 ;  /* 0x00000002070b7824 */ /* 0x042fe200078e0225 */
[-C--:B------:R-:W-:Y:S01]  /*1a90*/  LEA.HI.X.SX32 R13, R82, R4.reuse, 0x1, P1 ;  /* 0x00000004520d7211 */ /* 0x080fe200008f0eff */
[----:B------:R-:W4:Y:S01]  /*1aa0*/  LDG.E.U8 R200, desc[UR6][R8.64] ;  /* 0x0000000608c87981 */ /* 0x000f22000c1e1100 */
[-C--:B------:R-:W-:Y:S01]  /*1ab0*/  LEA.HI.X.SX32 R55, R86, R4.reuse, 0x1, P0 ;  /* 0x0000000456377211 */ /* 0x080fe200000f0eff */
[C---:B------:R-:W-:Y:S02]  /*1ac0*/  IMAD R10, R7.reuse, 0x2, R11 ;  /* 0x00000002070a7824 */ /* 0x040fe400078e020b */
[----:B------:R1:W4:Y:S01]  /*1ad0*/  LDG.E.U8 R201, desc[UR6][R12.64] ;  /* 0x000000060cc97981 */ /* 0x000322000c1e1100 */
[-C--:B0-----:R-:W-:Y:S01]  /*1ae0*/  IADD3 R30, P0, R58, R3.reuse, RZ ;  /* 0x000000033a1e7210 */ /* 0x081fe20007f1e0ff */
[C---:B------:R-:W-:Y:S01]  /*1af0*/  IMAD R36, R7.reuse, 0x2, R10 ;  /* 0x0000000207247824 */ /* 0x040fe200078e020a */
[-C--:B------:R-:W-:Y:S01]  /*1b00*/  IADD3 R34, P1, R56, R3.reuse, RZ ;  /* 0x0000000338227210 */ /* 0x080fe20007f3e0ff */
[----:B------:R-:W4:Y:S01]  /*1b10*/  LDG.E.U8 R199, desc[UR6][R54.64] ;  /* 0x0000000636c77981 */ /* 0x000f22000c1e1100 */
[----:B------:R-:W-:Y:S01]  /*1b20*/  LEA.HI.X.SX32 R31, R58, R4, 0x1, P0 ;  /* 0x000000043a1f7211 */ /* 0x000fe200000f0eff */
[----:B------:R-:W-:Y:S01]  /*1b30*/  IMAD R58, R7, 0x2, R36 ;  /* 0x00000002073a7824 */ /* 0x000fe200078e0224 */
[----:B-1----:R-:W-:-:S03]  /*1b40*/  IADD3 R12, P0, R66, R3, RZ ;  /* 0x00000003420c7210 */ /* 0x002fc60007f1e0ff */
[----:B------:R0:W4:Y:S01]  /*1b50*/  LDG.E.U8 R197, desc[UR6][R30.64] ;  /* 0x000000061ec57981 */ /* 0x000122000c1e1100 */
[-C--:B------:R-:W-:Y:S01]  /*1b60*/  LEA.HI.X.SX32 R13, R66, R4.reuse, 0x1, P0 ;  /* 0x00000004420d7211 */ /* 0x080fe200000f0eff */
[C---:B------:R-:W-:Y:S01]  /*1b70*/  IMAD R66, R7.reuse, 0x2, R58 ;  /* 0x0000000207427824 */ /* 0x040fe200078e023a */
[----:B------:R-:W-:Y:S02]  /*1b80*/  LEA.HI.X.SX32 R35, R56, R4, 0x1, P1 ;  /* 0x0000000438237211 */ /* 0x000fe400008f0eff */
[-C--:B------:R-:W-:Y:S01]  /*1b90*/  IADD3 R8, P1, R88, R3.reuse, RZ ;  /* 0x0000000358087210 */ /* 0x080fe20007f3e0ff */
[----:B------:R-:W-:Y:S01]  /*1ba0*/  IMAD R76, R7, 0x2, R66 ;  /* 0x00000002074c7824 */ /* 0x000fe200078e0242 */
[----:B------:R1:W4:Y:S01]  /*1bb0*/  LDG.E.U8 R196, desc[UR6][R12.64] ;  /* 0x000000060cc47981 */ /* 0x000322000c1e1100 */
[----:B0-----:R-:W-:-:S03]  /*1bc0*/  IADD3 R30, P0, R90, R3, RZ ;  /* 0x000000035a1e7210 */ /* 0x001fc60007f1e0ff */
[----:B------:R0:W4:Y:S01]  /*1bd0*/  LDG.E.U8 R198, desc[UR6][R34.64] ;  /* 0x0000000622c67981 */ /* 0x000122000c1e1100 */
[-C--:B------:R-:W-:Y:S02]  /*1be0*/  LEA.HI.X.SX32 R9, R88, R4.reuse, 0x1, P1 ;  /* 0x0000000458097211 */ /* 0x080fe400008f0eff */
[-C--:B------:R-:W-:Y:S02]  /*1bf0*/  LEA.HI.X.SX32 R31, R90, R4.reuse, 0x1, P0 ;  /* 0x000000045a1f7211 */ /* 0x080fe400000f0eff */
[C---:B-1----:R-:W-:Y:S01]  /*1c00*/  IADD3 R12, P0, R26.reuse, R3, RZ ;  /* 0x000000031a0c7210 */ /* 0x042fe20007f1e0ff */
[----:B------:R1:W4:Y:S01]  /*1c10*/  LDG.E.U8 R195, desc[UR6][R8.64] ;  /* 0x0000000608c37981 */ /* 0x000322000c1e1100 */
[C---:B0-----:R-:W-:Y:S02]  /*1c20*/  IMAD R34, R7.reuse, 0x2, R76 ;  /* 0x0000000207227824 */ /* 0x041fe400078e024c */
[----:B------:R-:W-:Y:S01]  /*1c30*/  LEA.HI.X.SX32 R13, R26, R4, 0x1, P0 ;  /* 0x000000041a0d7211 */ /* 0x000fe200000f0eff */
[----:B------:R0:W4:Y:S01]  /*1c40*/  LDG.E.U8 R194, desc[UR6][R30.64] ;  /* 0x000000061ec27981 */ /* 0x000122000c1e1100 */
[----:B------:R-:W-:-:S03]  /*1c50*/  IMAD R78, R7, 0x2, R34 ;  /* 0x00000002074e7824 */ /* 0x000fc600078e0222 */
[----:B------:R-:W4:Y:S01]  /*1c60*/  LDG.E.U8 R193, desc[UR6][R12.64] ;  /* 0x000000060cc17981 */ /* 0x000f22000c1e1100 */
[----:B-1----:R-:W-:Y:S01]  /*1c70*/  IADD3 R8, P1, R68, R3, RZ ;  /* 0x0000000344087210 */ /* 0x002fe20007f3e0ff */
[----:B------:R-:W-:-:S03]  /*1c80*/  IMAD R26, R7, 0x2, R78 ;  /* 0x00000002071a7824 */ /* 0x000fc600078e024e */
[----:B------:R-:W-:Y:S01]  /*1c90*/  LEA.HI.X.SX32 R9, R68, R4, 0x1, P1 ;  /* 0x0000000444097211 */ /* 0x000fe200008f0eff */
[----:B------:R-:W-:-:S04]  /*1ca0*/  IMAD R68, R7, 0x2, R26 ;  /* 0x0000000207447824 */ /* 0x000fc800078e021a */
[C---:B------:R-:W-:Y:S01]  /*1cb0*/  IMAD R80, R7.reuse, 0x2, R68 ;  /* 0x0000000207507824 */ /* 0x040fe200078e0244 */
[----:B------:R1:W4:Y:S03]  /*1cc0*/  LDG.E.U8 R192, desc[UR6][R8.64] ;  /* 0x0000000608c07981 */ /* 0x000326000c1e1100 */
[----:B------:R-:W-:Y:S01]  /*1cd0*/  IMAD R82, R7, 0x2, R80 ;  /* 0x0000000207527824 */ /* 0x000fe200078e0250 */
[----:B0-----:R-:W-:-:S03]  /*1ce0*/  IADD3 R30, P0, R94, R3, RZ ;  /* 0x000000035e1e7210 */ /* 0x001fc60007f1e0ff */
[----:B------:R-:W-:Y:S01]  /*1cf0*/  IMAD R84, R7, 0x2, R82 ;  /* 0x0000000207547824 */ /* 0x000fe200078e0252 */
[----:B-1----:R-:W-:-:S04]  /*1d00*/  IADD3 R8, P1, R28, R3, RZ ;  /* 0x000000031c087210 */ /* 0x002fc80007f3e0ff */
[-C--:B------:R-:W-:Y:S01]  /*1d10*/  LEA.HI.X.SX32 R9, R28, R4.reuse, 0x1, P1 ;  /* 0x000000041c097211 */ /* 0x080fe200008f0eff */
[C---:B------:R-:W-:Y:S01]  /*1d20*/  IMAD R28, R7.reuse, 0x2, R84 ;  /* 0x00000002071c7824 */ /* 0x040fe200078e0254 */
[-C--:B------:R-:W-:Y:S02]  /*1d30*/  LEA.HI.X.SX32 R31, R94, R4.reuse, 0x1, P0 ;  /* 0x000000045e1f7211 */ /* 0x080fe400000f0eff */
[CC--:B------:R-:W-:Y:S01]  /*1d40*/  IADD3 R12, P0, R2.reuse, R3.reuse, RZ ;  /* 0x00000003020c7210 */ /* 0x0c0fe20007f1e0ff */
[C---:B------:R-:W-:Y:S01]  /*1d50*/  IMAD R86, R7.reuse, 0x2, R28 ;  /* 0x0000000207567824 */ /* 0x040fe200078e021c */
[----:B------:R-:W4:Y:S02]  /*1d60*/  LDG.E.U8 R177, desc[UR6][R8.64] ;  /* 0x0000000608b17981 */ /* 0x000f24000c1e1100 */
[----:B------:R-:W-:Y:S01]  /*1d70*/  LEA.HI.X.SX32 R13, R2, R4, 0x1, P0 ;  /* 0x00000004020d7211 */ /* 0x000fe200000f0eff */
[C---:B------:R-:W-:Y:S01]  /*1d80*/  IMAD R88, R7.reuse, 0x2, R86 ;  /* 0x0000000207587824 */ /* 0x040fe200078e0256 */
[----:B------:R0:W4:Y:S03]  /*1d90*/  LDG.E.U8 R191, desc[UR6][R30.64] ;  /* 0x000000061ebf7981 */ /* 0x000126000c1e1100 */
[----:B------:R-:W-:Y:S01]  /*1da0*/  IMAD R90, R7, 0x2, R88 ;  /* 0x00000002075a7824 */ /* 0x000fe200078e0258 */
[----:B------:R1:W4:Y:S01]  /*1db0*/  LDG.E.U8 R190, desc[UR6][R12.64] ;  /* 0x000000060cbe7981 */ /* 0x000322000c1e1100 */
[----:B0-----:R-:W-:-:S04]  /*1dc0*/  IADD3 R30, P0, R6, R3, RZ ;  /* 0x00000003061e7210 */ /* 0x001fc80007f1e0ff */
[-C--:B------:R-:W-:Y:S02]  /*1dd0*/  LEA.HI.X.SX32 R31, R6, R4.reuse, 0x1, P0 ;  /* 0x00000004061f7211 */ /* 0x080fe400000f0eff */
[-C--:B-1----:R-:W-:Y:S01]  /*1de0*/  IADD3 R12, P0, R96, R3.reuse, RZ ;  /* 0x00000003600c7210 */ /* 0x082fe20007f1e0ff */
[C---:B------:R-:W-:Y:S01]  /*1df0*/  IMAD R94, R7.reuse, 0x2, R90 ;  /* 0x00000002075e7824 */ /* 0x040fe200078e025a */
[-C--:B------:R-:W-:Y:S01]  /*1e00*/  IADD3 R8, P1, R70, R3.reuse, RZ ;  /* 0x0000000346087210 */ /* 0x080fe20007f3e0ff */
[----:B------:R0:W4:Y:S01]  /*1e10*/  LDG.E.U8 R56, desc[UR6][R30.64] ;  /* 0x000000061e387981 */ /* 0x000122000c1e1100 */
[-C--:B------:R-:W-:Y:S02]  /*1e20*/  LEA.HI.X.SX32 R13, R96, R4.reuse, 0x1, P0 ;  /* 0x00000004600d7211 */ /* 0x080fe400000f0eff */
[-C--:B------:R-:W-:Y:S01]  /*1e30*/  IADD3 R72, P0, R10, R3.reuse, RZ ;  /* 0x000000030a487210 */ /* 0x080fe20007f1e0ff */
[C---:B------:R-:W-:Y:S01]  /*1e40*/  IMAD R118, R7.reuse, 0x2, R94 ;  /* 0x0000000207767824 */ /* 0x040fe200078e025e */
[-C--:B------:R-:W-:Y:S01]  /*1e50*/  LEA.HI.X.SX32 R9, R70, R4.reuse, 0x1, P1 ;  /* 0x0000000446097211 */ /* 0x080fe200008f0eff */
[----:B------:R1:W4:Y:S01]  /*1e60*/  LDG.E.U8 R55, desc[UR6][R12.64] ;  /* 0x000000060c377981 */ /* 0x000322000c1e1100 */
[-C--:B------:R-:W-:Y:S01]  /*1e70*/  LEA.HI.X.SX32 R73, R10, R4.reuse, 0x1, P0 ;  /* 0x000000040a497211 */ /* 0x080fe200000f0eff */
[C---:B------:R-:W-:Y:S01]  /*1e80*/  IMAD R120, R7.reuse, 0x2, R118 ;  /* 0x0000000207787824 */ /* 0x040fe200078e0276 */
[CC--:B0-----:R-:W-:Y:S01]  /*1e90*/  IADD3 R30, P0, R36.reuse, R3.reuse, RZ ;  /* 0x00000003241e7210 */ /* 0x0c1fe20007f1e0ff */
[----:B------:R0:W4:Y:S03]  /*1ea0*/  LDG.E.U8 R54, desc[UR6][R8.64] ;  /* 0x0000000608367981 */ /* 0x000126000c1e1100 */
[-C--:B------:R-:W-:Y:S01]  /*1eb0*/  LEA.HI.X.SX32 R31, R36, R4.reuse, 0x1, P0 ;  /* 0x00000004241f7211 */ /* 0x080fe200000f0eff */
[C---:B------:R-:W-:Y:S01]  /*1ec0*/  IMAD R36, R7.reuse, 0x2, R120 ;  /* 0x0000000207247824 */ /* 0x040fe200078e0278 */
[-C--:B-1----:R-:W-:Y:S01]  /*1ed0*/  IADD3 R12, P1, R58, R3.reuse, RZ ;  /* 0x000000033a0c7210 */ /* 0x082fe20007f3e0ff */
[----:B------:R-:W4:Y:S02]  /*1ee0*/  LDG.E.U8 R72, desc[UR6][R72.64] ;  /* 0x0000000648487981 */ /* 0x000f24000c1e1100 */
[C---:B------:R-:W-:Y:S01]  /*1ef0*/  IMAD R130, R7.reuse, 0x2, R36 ;  /* 0x0000000207827824 */ /* 0x040fe200078e0224 */
[CC--:B0-----:R-:W-:Y:S01]  /*1f00*/  IADD3 R8, P0, R66.reuse, R3.reuse, RZ ;  /* 0x0000000342087210 */ /* 0x0c1fe20007f1e0ff */
[----:B------:R-:W4:Y:S03]  /*1f10*/  LDG.E.U8 R61, desc[UR6][R30.64] ;  /* 0x000000061e3d7981 */ /* 0x000f26000c1e1100 */
[----:B------:R-:W-:Y:S01]  /*1f20*/  LEA.HI.X.SX32 R9, R66, R4, 0x1, P0 ;  /* 0x0000000442097211 */ /* 0x000fe200000f0eff */
[----:B------:R-:W-:Y:S01]  /*1f30*/  IMAD R66, R7, 0x2, R130 ;  /* 0x0000000207427824 */ /* 0x000fe200078e0282 */
[----:B------:R-:W-:-:S03]  /*1f40*/  IADD3 R74, P0, R76, R3, RZ ;  /* 0x000000034c4a7210 */ /* 0x000fc60007f1e0ff */
[C---:B------:R-:W-:Y:S01]  /*1f50*/  IMAD R132, R7.reuse, 0x2, R66 ;  /* 0x0000000207847824 */ /* 0x040fe200078e0242 */
[-C--:B------:R-:W-:Y:S02]  /*1f60*/  LEA.HI.X.SX32 R13, R58, R4.reuse, 0x1, P1 ;  /* 0x000000043a0d7211 */ /* 0x080fe400008f0eff */
[----:B------:R-:W-:Y:S01]  /*1f70*/  LEA.HI.X.SX32 R75, R76, R4, 0x1, P0 ;  /* 0x000000044c4b7211 */ /* 0x000fe200000f0eff */
[C---:B------:R-:W-:Y:S01]  /*1f80*/  IMAD R134, R7.reuse, 0x2, R132 ;  /* 0x0000000207867824 */ /* 0x040fe200078e0284 */
[----:B------:R0:W4:Y:S03]  /*1f90*/  LDG.E.U8 R58, desc[UR6][R8.64] ;  /* 0x00000006083a7981 */ /* 0x000126000c1e1100 */
[----:B------:R-:W-:Y:S01]  /*1fa0*/  IMAD R136, R7, 0x2, R134 ;  /* 0x0000000207887824 */ /* 0x000fe200078e0286 */
[----:B------:R1:W4:Y:S04]  /*1fb0*/  LDG.E.U8 R71, desc[UR6][R12.64] ;  /* 0x000000060c477981 */ /* 0x000328000c1e1100 */
[----:B------:R-:W4:Y:S01]  /*1fc0*/  LDG.E.U8 R74, desc[UR6][R74.64] ;  /* 0x000000064a4a7981 */ /* 0x000f22000c1e1100 */
[----:B0-----:R-:W-:-:S04]  /*1fd0*/  IADD3 R8, P0, R78, R3, RZ ;  /* 0x000000034e087210 */ /* 0x001fc80007f1e0ff */
[-C--:B------:R-:W-:Y:S01]  /*1fe0*/  LEA.HI.X.SX32 R9, R78, R4.reuse, 0x1, P0 ;  /* 0x000000044e097211 */ /* 0x080fe200000f0eff */
[C---:B------:R-:W-:Y:S01]  /*1ff0*/  IMAD R78, R7.reuse, 0x2, R136 ;  /* 0x00000002074e7824 */ /* 0x040fe200078e0288 */
[-C--:B-1----:R-:W-:Y:S02]  /*2000*/  IADD3 R12, P1, R34, R3.reuse, RZ ;  /* 0x00000003220c7210 */ /* 0x082fe40007f3e0ff */
[----:B------:R-:W-:Y:S01]  /*2010*/  IADD3 R30, P0, R26, R3, RZ ;  /* 0x000000031a1e7210 */ /* 0x000fe20007f1e0ff */
[C---:B------:R-:W-:Y:S01]  /*2020*/  IMAD R138, R7.reuse, 0x2, R78 ;  /* 0x00000002078a7824 */ /* 0x040fe200078e024e */
[-C--:B------:R-:W-:Y:S01]  /*2030*/  LEA.HI.X.SX32 R13, R34, R4.reuse, 0x1, P1 ;  /* 0x00000004220d7211 */ /* 0x080fe200008f0eff */
[----:B------:R-:W4:Y:S01]  /*2040*/  LDG.E.U8 R73, desc[UR6][R8.64] ;  /* 0x0000000608497981 */ /* 0x000f22000c1e1100 */
[----:B------:R-:W-:Y:S01]  /*2050*/  LEA.HI.X.SX32 R31, R26, R4, 0x1, P0 ;  /* 0x000000041a1f7211 */ /* 0x000fe200000f0eff */
[C---:B------:R-:W-:Y:S02]  /*2060*/  IMAD R26, R7.reuse, 0x2, R138 ;  /* 0x00000002071a7824 */ /* 0x040fe400078e028a */
[----:B------:R0:W4:Y:S02]  /*2070*/  LDG.E.U8 R70, desc[UR6][R12.64] ;  /* 0x000000060c467981 */ /* 0x000124000c1e1100 */
[----:B------:R-:W-:-:S02]  /*2080*/  IMAD R6, R7, 0x2, R26 ;  /* 0x0000000207067824 */ /* 0x000fc400078e021a */
[----:B------:R1:W4:Y:S01]  /*2090*/  LDG.E.U8 R75, desc[UR6][R30.64] ;  /* 0x000000061e4b7981 */ /* 0x000322000c1e1100 */
[-C--:B0-----:R-:W-:Y:S02]  /*20a0*/  IADD3 R12, P1, R68, R3.reuse, RZ ;  /* 0x00000003440c7210 */ /* 0x081fe40007f3e0ff */
[----:B------:R-:W-:Y:S02]  /*20b0*/  IADD3 R8, P0, R80, R3, RZ ;  /* 0x0000000350087210 */ /* 0x000fe40007f1e0ff */
[-C--:B------:R-:W-:Y:S01]  /*20c0*/  LEA.HI.X.SX32 R13, R68, R4.reuse, 0x1, P1 ;  /* 0x00000004440d7211 */ /* 0x080fe200008f0eff */
[----:B------:R-:W-:Y:S01]  /*20d0*/  IMAD R68, R7, 0x2, R6 ;  /* 0x0000000207447824 */ /* 0x000fe200078e0206 */
[----:B------:R-:W-:-:S03]  /*20e0*/  LEA.HI.X.SX32 R9, R80, R4, 0x1, P0 ;  /* 0x0000000450097211 */ /* 0x000fc600000f0eff */
[C---:B------:R-:W-:Y:S01]  /*20f0*/  IMAD R10, R7.reuse, 0x2, R68 ;  /* 0x00000002070a7824 */ /* 0x040fe200078e0244 */
[CC--:B-1----:R-:W-:Y:S01]  /*2100*/  IADD3 R30, P0, R82.reuse, R3.reuse, RZ ;  /* 0x00000003521e7210 */ /* 0x0c2fe20007f1e0ff */
[----:B------:R0:W4:Y:S02]  /*2110*/  LDG.E.U8 R100, desc[UR6][R8.64] ;  /* 0x0000000608647981 */ /* 0x000124000c1e1100 */
[C---:B------:R-:W-:Y:S01]  /*2120*/  IMAD R2, R7.reuse, 0x2, R10 ;  /* 0x0000000207027824 */ /* 0x040fe200078e020a */
[----:B------:R-:W-:Y:S01]  /*2130*/  LEA.HI.X.SX32 R31, R82, R4, 0x1, P0 ;  /* 0x00000004521f7211 */ /* 0x000fe200000f0eff */
[----:B------:R1:W4:Y:S02]  /*2140*/  LDG.E.U8 R101, desc[UR6][R12.64] ;  /* 0x000000060c657981 */ /* 0x000324000c1e1100 */
[----:B------:R-:W-:Y:S02]  /*2150*/  IMAD R76, R7, 0x2, R2 ;  /* 0x00000002074c7824 */ /* 0x000fe400078e0202 */
[----:B------:R3:W4:Y:S01]  /*2160*/  LDG.E.U8 R99, desc[UR6][R30.64] ;  /* 0x000000061e637981 */ /* 0x000722000c1e1100 */
[----:B0-----:R-:W-:-:S04]  /*2170*/  IADD3 R8, P0, R28, R3, RZ ;  /* 0x000000031c087210 */ /* 0x001fc80007f1e0ff */
[----:B------:R-:W-:Y:S01]  /*2180*/  LEA.HI.X.SX32 R9, R28, R4, 0x1, P0 ;  /* 0x000000041c097211 */ /* 0x000fe200000f0eff */
[----:B------:R-:W-:-:S04]  /*2190*/  IMAD R28, R7, 0x2, R76 ;  /* 0x00000002071c7824 */ /* 0x000fc800078e024c */
[C---:B------:R-:W-:Y:S01]  /*21a0*/  IMAD R124, R7.reuse, 0x2, R28 ;  /* 0x00000002077c7824 */ /* 0x040fe200078e021c */
[----:B-1----:R-:W-:Y:S01]  /*21b0*/  IADD3 R12, P1, R84, R3, RZ ;  /* 0x00000003540c7210 */ /* 0x002fe20007f3e0ff */
[----:B------:R-:W4:Y:S02]  /*21c0*/  LDG.E.U8 R97, desc[UR6][R8.64] ;  /* 0x0000000608617981 */ /* 0x000f24000c1e1100 */
[----:B------:R-:W-:-:S04]  /*21d0*/  IMAD R126, R7, 0x2, R124 ;  /* 0x00000002077e7824 */ /* 0x000fc800078e027c */
[----:B------:R-:W-:-:S04]  /*21e0*/  IMAD R122, R7, 0x2, R126 ;  /* 0x00000002077a7824 */ /* 0x000fc800078e027e */
[----:B------:R-:W-:-:S04]  /*21f0*/  IMAD R140, R7, 0x2, R122 ;  /* 0x00000002078c7824 */ /* 0x000fc800078e027a */
[----:B------:R-:W-:Y:S01]  /*2200*/  IMAD R141, R7, 0x2, R140 ;  /* 0x00000002078d7824 */ /* 0x000fe200078e028c */
[----:B------:R-:W-:-:S03]  /*2210*/  LEA.HI.X.SX32 R13, R84, R4, 0x1, P1 ;  /* 0x00000004540d7211 */ /* 0x000fc600008f0eff */
[C---:B------:R-:W-:Y:S02]  /*2220*/  IMAD R142, R7.reuse, 0x2, R141 ;  /* 0x00000002078e7824 */ /* 0x040fe400078e028d */
[----:B------:R0:W4:Y:S02]  /*2230*/  LDG.E.U8 R98, desc[UR6][R12.64] ;  /* 0x000000060c627981 */ /* 0x000124000c1e1100 */
[----:B------:R-:W-:Y:S01]  /*2240*/  IMAD R143, R7, 0x2, R142 ;  /* 0x00000002078f7824 */ /* 0x000fe200078e028e */
[----:B---3--:R-:W-:-:S03]  /*2250*/  IADD3 R30, P0, R86, R3, RZ ;  /* 0x00000003561e7210 */ /* 0x008fc60007f1e0ff */
[----:B------:R-:W-:Y:S01]  /*2260*/  IMAD R128, R7, 0x2, R143 ;  /* 0x0000000207807824 */ /* 0x000fe200078e028f */
[----:B0-----:R-:W-:-:S03]  /*2270*/  IADD3 R12, P1, R88, R3, RZ ;  /* 0x00000003580c7210 */ /* 0x001fc60007f3e0ff */
[C---:B------:R-:W-:Y:S01]  /*2280*/  IMAD R129, R7.reuse, 0x2, R128 ;  /* 0x0000000207817824 */ /* 0x040fe200078e0280 */
[-C--:B------:R-:W-:Y:S02]  /*2290*/  LEA.HI.X.SX32 R31, R86, R4.reuse, 0x1, P0 ;  /* 0x00000004561f7211 */ /* 0x080fe400000f0eff */
[-C--:B------:R-:W-:Y:S02]  /*22a0*/  LEA.HI.X.SX32 R13, R88, R4.reuse, 0x1, P1 ;  /* 0x00000004580d7211 */ /* 0x080fe400008f0eff */
[CC--:B------:R-:W-:Y:S01]  /*22b0*/  IADD3 R8, P0, R90.reuse, R3.reuse, RZ ;  /* 0x000000035a087210 */ /* 0x0c0fe20007f1e0ff */
[----:B------:R0:W3:Y:S01]  /*22c0*/  LDG.E.U8 R96, desc[UR6][R30.64] ;  /* 0x000000061e607981 */ /* 0x0000e2000c1e1100 */
[C---:B------:R-:W-:Y:S02]  /*22d0*/  IMAD R146, R7.reuse, 0x2, R129 ;  /* 0x0000000207927824 */ /* 0x040fe400078e0281 */
[----:B------:R-:W-:Y:S01]  /*22e0*/  LEA.HI.X.SX32 R9, R90, R4, 0x1, P0 ;  /* 0x000000045a097211 */ /* 0x000fe200000f0eff */
[----:B------:R1:W3:Y:S01]  /*22f0*/  LDG.E.U8 R95, desc[UR6][R12.64] ;  /* 0x000000060c5f7981 */ /* 0x0002e2000c1e1100 */
[----:B------:R-:W-:Y:S01]  /*2300*/  IMAD R148, R7, 0x2, R146 ;  /* 0x0000000207947824 */ /* 0x000fe200078e0292 */
[----:B0-----:R-:W-:-:S02]  /*2310*/  IADD3 R30, P0, R94, R3, RZ ;  /* 0x000000035e1e7210 */ /* 0x001fc40007f1e0ff */
[----:B-1----:R-:W-:Y:S02]  /*2320*/  IADD3 R12, P1, R118, R3, RZ ;  /* 0x00000003760c7210 */ /* 0x002fe40007f3e0ff */
[-C--:B------:R-:W-:Y:S02]  /*2330*/  LEA.HI.X.SX32 R31, R94, R4.reuse, 0x1, P0 ;  /* 0x000000045e1f7211 */ /* 0x080fe400000f0eff */
[----:B------:R-:W-:Y:S01]  /*2340*/  LEA.HI.X.SX32 R13, R118, R4, 0x1, P1 ;  /* 0x00000004760d7211 */ /* 0x000fe200008f0eff */
[----:B------:R0:W3:Y:S01]  /*2350*/  LDG.E.U8 R94, desc[UR6][R8.64] ;  /* 0x00000006085e7981 */ /* 0x0000e2000c1e1100 */
[----:B------:R-:W-:-:S03]  /*2360*/  IMAD R147, R7, 0x2, R148 ;  /* 0x0000000207937824 */ /* 0x000fc600078e0294 */
[----:B------:R1:W3:Y:S01]  /*2370*/  LDG.E.U8 R90, desc[UR6][R12.64] ;  /* 0x000000060c5a7981 */ /* 0x0002e2000c1e1100 */
[----:B------:R-:W-:-:S03]  /*2380*/  IMAD R149, R7, 0x2, R147 ;  /* 0x0000000207957824 */ /* 0x000fc600078e0293 */
[----:B------:R2:W3:Y:S01]  /*2390*/  LDG.E.U8 R91, desc[UR6][R30.64] ;  /* 0x000000061e5b7981 */ /* 0x0004e2000c1e1100 */
[-C--:B0-----:R-:W-:Y:S02]  /*23a0*/  IADD3 R8, P0, R120, R3.reuse, RZ ;  /* 0x0000000378087210 */ /* 0x081fe40007f1e0ff */
[-C--:B-1----:R-:W-:Y:S02]  /*23b0*/  IADD3 R12, P1, R130, R3.reuse, RZ ;  /* 0x00000003820c7210 */ /* 0x082fe40007f3e0ff */
[-C--:B------:R-:W-:Y:S02]  /*23c0*/  LEA.HI.X.SX32 R9, R120, R4.reuse, 0x1, P0 ;  /* 0x0000000478097211 */ /* 0x080fe400000f0eff */
[----:B--2---:R-:W-:Y:S02]  /*23d0*/  IADD3 R30, P0, R36, R3, RZ ;  /* 0x00000003241e7210 */ /* 0x004fe40007f1e0ff */
[-C--:B------:R-:W-:Y:S01]  /*23e0*/  LEA.HI.X.SX32 R13, R130, R4.reuse, 0x1, P1 ;  /* 0x00000004820d7211 */ /* 0x080fe200008f0eff */
[----:B------:R0:W2:Y:S01]  /*23f0*/  LDG.E.U8 R89, desc[UR6][R8.64] ;  /* 0x0000000608597981 */ /* 0x0000a2000c1e1100 */
[----:B------:R-:W-:Y:S01]  /*2400*/  LEA.HI.X.SX32 R31, R36, R4, 0x1, P0 ;  /* 0x00000004241f7211 */ /* 0x000fe200000f0eff */
[----:B------:R-:W-:-:S02]  /*2410*/  IMAD R150, R7, 0x2, R149 ;  /* 0x0000000207967824 */ /* 0x000fc400078e0295 */
[----:B------:R1:W2:Y:S04]  /*2420*/  LDG.E.U8 R87, desc[UR6][R12.64] ;  /* 0x000000060c577981 */ /* 0x0002a8000c1e1100 */
[----:B------:R5:W2:Y:S01]  /*2430*/  LDG.E.U8 R88, desc[UR6][R30.64] ;  /* 0x000000061e587981 */ /* 0x000aa2000c1e1100 */
[----:B0-----:R-:W-:Y:S01]  /*2440*/  IADD3 R8, P0, R66, R3, RZ ;  /* 0x0000000342087210 */ /* 0x001fe20007f1e0ff */
[----:B-1----:R-:W-:-:S03]  /*2450*/  IMAD R12, R7, 0x2, R150 ;  /* 0x00000002070c7824 */ /* 0x002fc600078e0296 */
[-C--:B------:R-:W-:Y:S02]  /*2460*/  LEA.HI.X.SX32 R9, R66, R4.reuse, 0x1, P0 ;  /* 0x0000000442097211 */ /* 0x080fe400000f0eff */
[CC--:B------:R-:W-:Y:S01]  /*2470*/  IADD3 R34, P0, R132.reuse, R3.reuse, RZ ;  /* 0x0000000384227210 */ /* 0x0c0fe20007f1e0ff */
[C---:B------:R-:W-:Y:S02]  /*2480*/  IMAD R13, R7.reuse, 0x2, R12 ;  /* 0x00000002070d7824 */ /* 0x040fe400078e020c */
[----:B------:R0:W2:Y:S01]  /*2490*/  LDG.E.U8 R86, desc[UR6][R8.64] ;  /* 0x0000000608567981 */ /* 0x0000a2000c1e1100 */
[----:B------:R-:W-:Y:S01]  /*24a0*/  LEA.HI.X.SX32 R35, R132, R4, 0x1, P0 ;  /* 0x0000000484237211 */ /* 0x000fe200000f0eff */
[----:B------:R-:W-:Y:S01]  /*24b0*/  IMAD R33, R7, 0x2, R13 ;  /* 0x0000000207217824 */ /* 0x000fe200078e020d */
[----:B-----5:R-:W-:-:S03]  /*24c0*/  IADD3 R30, P1, R134, R3, RZ ;  /* 0x00000003861e7210 */ /* 0x020fc60007f3e0ff */
[----:B------:R1:W5:Y:S01]  /*24d0*/  LDG.E.U8 R85, desc[UR6][R34.64] ;  /* 0x0000000622557981 */ /* 0x000362000c1e1100 */
[-C--:B0-----:R-:W-:Y:S02]  /*24e0*/  IADD3 R8, P0, R136, R3.reuse, RZ ;  /* 0x0000000388087210 */ /* 0x081fe40007f1e0ff */
[-C--:B------:R-:W-:Y:S02]  /*24f0*/  LEA.HI.X.SX32 R31, R134, R4.reuse, 0x1, P1 ;  /* 0x00000004861f7211 */ /* 0x080fe400008f0eff */
[-C--:B------:R-:W-:Y:S01]  /*2500*/  LEA.HI.X.SX32 R9, R136, R4.reuse, 0x1, P0 ;  /* 0x0000000488097211 */ /* 0x080fe200000f0eff */
[C---:B-1----:R-:W-:Y:S01]  /*2510*/  IMAD R34, R7.reuse, 0x2, R33 ;  /* 0x0000000207227824 */ /* 0x042fe200078e0221 */
[C---:B------:R-:W-:Y:S01]  /*2520*/  IADD3 R66, P0, R78.reuse, R3, RZ ;  /* 0x000000034e427210 */ /* 0x040fe20007f1e0ff */
[----:B------:R0:W5:Y:S02]  /*2530*/  LDG.E.U8 R84, desc[UR6][R30.64] ;  /* 0x000000061e547981 */ /* 0x000164000c1e1100 */
[C---:B------:R-:W-:Y:S01]  /*2540*/  IMAD R35, R7.reuse, 0x2, R34 ;  /* 0x0000000207237824 */ /* 0x040fe200078e0222 */
[----:B------:R-:W-:Y:S01]  /*2550*/  LEA.HI.X.SX32 R67, R78, R4, 0x1, P0 ;  /* 0x000000044e437211 */ /* 0x000fe200000f0eff */
[----:B------:R1:W5:Y:S02]  /*2560*/  LDG.E.U8 R83, desc[UR6][R8.64] ;  /* 0x0000000608537981 */ /* 0x000364000c1e1100 */
[----:B------:R-:W-:-:S02]  /*2570*/  IMAD R36, R7, 0x2, R35 ;  /* 0x0000000207247824 */ /* 0x000fc400078e0223 */
[----:B------:R1:W5:Y:S01]  /*2580*/  LDG.E.U8 R82, desc[UR6][R66.64] ;  /* 0x0000000642527981 */ /* 0x000362000c1e1100 */
[-C--:B0-----:R-:W-:Y:S02]  /*2590*/  IADD3 R30, P1, R138, R3.reuse, RZ ;  /* 0x000000038a1e7210 */ /* 0x081fe40007f3e0ff */
[-C--:B-1----:R-:W-:Y:S02]  /*25a0*/  IADD3 R8, P0, R26, R3.reuse, RZ ;  /* 0x000000031a087210 */ /* 0x082fe40007f1e0ff */
[-C--:B------:R-:W-:Y:S02]  /*25b0*/  LEA.HI.X.SX32 R31, R138, R4.reuse, 0x1, P1 ;  /* 0x000000048a1f7211 */ /* 0x080fe400008f0eff */
[-C--:B------:R-:W-:Y:S01]  /*25c0*/  LEA.HI.X.SX32 R9, R26, R4.reuse, 0x1, P0 ;  /* 0x000000041a097211 */ /* 0x080fe200000f0eff */
[C---:B------:R-:W-:Y:S01]  /*25d0*/  IMAD R26, R7.reuse, 0x2, R36 ;  /* 0x00000002071a7824 */ /* 0x040fe200078e0224 */
[C---:B------:R-:W-:Y:S01]  /*25e0*/  IADD3 R66, P0, R6.reuse, R3, RZ ;  /* 0x0000000306427210 */ /* 0x040fe20007f1e0ff */
[----:B------:R0:W5:Y:S02]  /*25f0*/  LDG.E.U8 R81, desc[UR6][R30.64] ;  /* 0x000000061e517981 */ /* 0x000164000c1e1100 */
[C---:B------:R-:W-:Y:S01]  /*2600*/  IMAD R5, R7.reuse, 0x2, R26 ;  /* 0x0000000207057824 */ /* 0x040fe200078e021a */
[----:B------:R-:W-:Y:S01]  /*2610*/  LEA.HI.X.SX32 R67, R6, R4, 0x1, P0 ;  /* 0x0000000406437211 */ /* 0x000fe200000f0eff */
[----:B------:R1:W5:Y:S02]  /*2620*/  LDG.E.U8 R80, desc[UR6][R8.64] ;  /* 0x0000000608507981 */ /* 0x000364000c1e1100 */
[----:B------:R-:W-:-:S02]  /*2630*/  IMAD R6, R7, 0x2, R5 ;  /* 0x0000000207067824 */ /* 0x000fc400078e0205 */
[----:B------:R-:W5:Y:S01]  /*2640*/  LDG.E.U8 R79, desc[UR6][R66.64] ;  /* 0x00000006424f7981 */ /* 0x000f62000c1e1100 */
[-C--:B0-----:R-:W-:Y:S02]  /*2650*/  IADD3 R30, P1, R68, R3.reuse, RZ ;  /* 0x00000003441e7210 */ /* 0x081fe40007f3e0ff */
[-C--:B-1----:R-:W-:Y:S02]  /*2660*/  IADD3 R8, P0, R10, R3.reuse, RZ ;  /* 0x000000030a087210 */ /* 0x082fe40007f1e0ff */
[-C--:B------:R-:W-:Y:S02]  /*2670*/  LEA.HI.X.SX32 R31, R68, R4.reuse, 0x1, P1 ;  /* 0x00000004441f7211 */ /* 0x080fe400008f0eff */
[-C--:B------:R-:W-:Y:S01]  /*2680*/  LEA.HI.X.SX32 R9, R10, R4.reuse, 0x1, P0 ;  /* 0x000000040a097211 */ /* 0x080fe200000f0eff */
[C---:B------:R-:W-:Y:S01]  /*2690*/  IMAD R10, R7.reuse, 0x2, R6 ;  /* 0x00000002070a7824 */ /* 0x040fe200078e0206 */
[C---:B------:R-:W-:Y:S01]  /*26a0*/  IADD3 R68, P0, R2.reuse, R3, RZ ;  /* 0x0000000302447210 */ /* 0x040fe20007f1e0ff */
[----:B------:R0:W5:Y:S03]  /*26b0*/  LDG.E.U8 R78, desc[UR6][R30.64] ;  /* 0x000000061e4e7981 */ /* 0x000166000c1e1100 */
[----:B------:R-:W-:Y:S01]  /*26c0*/  LEA.HI.X.SX32 R69, R2, R4, 0x1, P0 ;  /* 0x0000000402457211 */ /* 0x000fe200000f0eff */
[----:B------:R1:W5:Y:S01]  /*26d0*/  LDG.E.U8 R77, desc[UR6][R8.64] ;  /* 0x00000006084d7981 */ /* 0x000362000c1e1100 */
[----:B0-----:R-:W-:-:S04]  /*26e0*/  IMAD R30, R7, 0x2, R10 ;  /* 0x00000002071e7824 */ /* 0x001fc800078e020a */
[----:B------:R-:W-:Y:S01]  /*26f0*/  IMAD R2, R7, 0x2, R30 ;  /* 0x0000000207027824 */ /* 0x000fe200078e021e */
[----:B------:R-:W-:-:S03]  /*2700*/  IADD3 R66, P1, R76, R3, RZ ;  /* 0x000000034c427210 */ /* 0x000fc60007f3e0ff */
[C---:B-1----:R-:W-:Y:S01]  /*2710*/  IMAD R9, R7.reuse, 0x2, R2 ;  /* 0x0000000207097824 */ /* 0x042fe200078e0202 */
[-C--:B------:R-:W-:Y:S02]  /*2720*/  IADD3 R118, P0, R28, R3.reuse, RZ ;  /* 0x000000031c767210 */ /* 0x080fe40007f1e0ff */
[-C--:B------:R-:W-:Y:S01]  /*2730*/  LEA.HI.X.SX32 R67, R76, R4.reuse, 0x1, P1 ;  /* 0x000000044c437211 */ /* 0x080fe200008f0eff */
[C---:B------:R-:W-:Y:S01]  /*2740*/  IMAD R8, R7.reuse, 0x2, R9 ;  /* 0x0000000207087824 */ /* 0x040fe200078e0209 */
[----:B------:R-:W-:Y:S01]  /*2750*/  LEA.HI.X.SX32 R119, R28, R4, 0x1, P0 ;  /* 0x000000041c777211 */ /* 0x000fe200000f0eff */
[----:B------:R-:W5:Y:S02]  /*2760*/  LDG.E.U8 R76, desc[UR6][R68.64] ;  /* 0x00000006444c7981 */ /* 0x000f64000c1e1100 */
[----:B------:R-:W-:Y:S01]  /*2770*/  IMAD R28, R7, 0x2, R8 ;  /* 0x00000002071c7824 */ /* 0x000fe200078e0208 */
[----:B------:R-:W-:-:S03]  /*2780*/  IADD3 R120, P1, R126, R3, RZ ;  /* 0x000000037e787210 */ /* 0x000fc60007f3e0ff */
[----:B------:R-:W-:Y:S01]  /*2790*/  IMAD R31, R7, 0x2, R28 ;  /* 0x00000002071f7824 */ /* 0x000fe200078e021c */
[----:B------:R0:W5:Y:S01]  /*27a0*/  LDG.E.U8 R69, desc[UR6][R66.64] ;  /* 0x0000000642457981 */ /* 0x000162000c1e1100 */
[----:B------:R-:W-:-:S03]  /*27b0*/  LEA.HI.X.SX32 R121, R126, R4, 0x1, P1 ;  /* 0x000000047e797211 */ /* 0x000fc600008f0eff */
[----:B------:R1:W5:Y:S01]  /*27c0*/  LDG.E.U8 R68, desc[UR6][R118.64] ;  /* 0x0000000676447981 */ /* 0x000362000c1e1100 */
[----:B0-----:R-:W-:-:S04]  /*27d0*/  IADD3 R66, P0, R124, R3, RZ ;  /* 0x000000037c427210 */ /* 0x001fc80007f1e0ff */
[----:B------:R-:W-:Y:S01]  /*27e0*/  LEA.HI.X.SX32 R67, R124, R4, 0x1, P0 ;  /* 0x000000047c437211 */ /* 0x000fe200000f0eff */
[----:B------:R-:W-:Y:S01]  /*27f0*/  IMAD R124, R7, 0x2, R31 ;  /* 0x00000002077c7824 */ /* 0x000fe200078e021f */
[----:B-1----:R-:W-:-:S03]  /*2800*/  IADD3 R118, P0, R122, R3, RZ ;  /* 0x000000037a767210 */ /* 0x002fc60007f1e0ff */
[C---:B------:R-:W-:Y:S01]  /*2810*/  IMAD R126, R7.reuse, 0x2, R124 ;  /* 0x00000002077e7824 */ /* 0x040fe200078e027c */
[-C--:B------:R-:W-:Y:S01]  /*2820*/  LEA.HI.X.SX32 R119, R122, R4.reuse, 0x1, P0 ;  /* 0x000000047a777211 */ /* 0x080fe200000f0eff */
[----:B------:R-:W5:Y:S01]  /*2830*/  LDG.E.U8 R67, desc[UR6][R66.64] ;  /* 0x0000000642437981 */ /* 0x000f62000c1e1100 */
[CC--:B------:R-:W-:Y:S01]  /*2840*/  IADD3 R122, P0, R124.reuse, R3.reuse, RZ ;  /* 0x000000037c7a7210 */ /* 0x0c0fe20007f1e0ff */
[C---:B------:R-:W-:Y:S02]  /*2850*/  IMAD R130, R7.reuse, 0x2, R126 ;  /* 0x0000000207827824 */ /* 0x040fe400078e027e */
[----:B------:R0:W5:Y:S01]  /*2860*/  LDG.E.U8 R65, desc[UR6][R118.64] ;  /* 0x0000000676417981 */ /* 0x000162000c1e1100 */
[----:B------:R-:W-:Y:S01]  /*2870*/  LEA.HI.X.SX32 R123, R124, R4, 0x1, P0 ;  /* 0x000000047c7b7211 */ /* 0x000fe200000f0eff */
[----:B------:R-:W-:Y:S02]  /*2880*/  IMAD R124, R7, 0x2, R130 ;  /* 0x00000002077c7824 */ /* 0x000fe400078e0282 */
[----:B------:R1:W5:Y:S01]  /*2890*/  LDG.E.U8 R66, desc[UR6][R120.64] ;  /* 0x0000000678427981 */ /* 0x000362000c1e1100 */
[----:B0-----:R-:W-:-:S03]  /*28a0*/  IADD3 R118, P0, R130, R3, RZ ;  /* 0x0000000382767210 */ /* 0x001fc60007f1e0ff */
[----:B------:R0:W3:Y:S01]  /*28b0*/  LDG.E.U8 R131, desc[UR6][R122.64] ;  /* 0x000000067a837981 */ /* 0x0000e2000c1e1100 */
[----:B-1----:R-:W-:-:S04]  /*28c0*/  IADD3 R120, P1, R126, R3, RZ ;  /* 0x000000037e787210 */ /* 0x002fc80007f3e0ff */
[-C--:B------:R-:W-:Y:S01]  /*28d0*/  LEA.HI.X.SX32 R121, R126, R4.reuse, 0x1, P1 ;  /* 0x000000047e797211 */ /* 0x080fe200008f0eff */
[C---:B------:R-:W-:Y:S01]  /*28e0*/  IMAD R126, R7.reuse, 0x2, R124 ;  /* 0x00000002077e7824 */ /* 0x040fe200078e027c */
[-C--:B------:R-:W-:Y:S02]  /*28f0*/  LEA.HI.X.SX32 R119, R130, R4.reuse, 0x1, P0 ;  /* 0x0000000482777211 */ /* 0x080fe400000f0eff */
[CC--:B0-----:R-:W-:Y:S01]  /*2900*/  IADD3 R122, P0, R124.reuse, R3.reuse, RZ ;  /* 0x000000037c7a7210 */ /* 0x0c1fe20007f1e0ff */
[C---:B------:R-:W-:Y:S01]  /*2910*/  IMAD R132, R7.reuse, 0x2, R126 ;  /* 0x0000000207847824 */ /* 0x040fe200078e027e */
[----:B------:R-:W2:Y:S02]  /*2920*/  LDG.E.U8 R130, desc[UR6][R120.64] ;  /* 0x0000000678827981 */ /* 0x000ea4000c1e1100 */
[-C--:B------:R-:W-:Y:S01]  /*2930*/  LEA.HI.X.SX32 R123, R124, R4.reuse, 0x1, P0 ;  /* 0x000000047c7b7211 */ /* 0x080fe200000f0eff */
[----:B------:R-:W-:Y:S01]  /*2940*/  IMAD R134, R7, 0x2, R132 ;  /* 0x0000000207867824 */ /* 0x000fe200078e0284 */
[CC--:B------:R-:W-:Y:S01]  /*2950*/  IADD3 R124, P0, R126.reuse, R3.reuse, RZ ;  /* 0x000000037e7c7210 */ /* 0x0c0fe20007f1e0ff */
[----:B------:R0:W5:Y:S03]  /*2960*/  LDG.E.U8 R121, desc[UR6][R118.64] ;  /* 0x0000000676797981 */ /* 0x000166000c1e1100 */
[----:B------:R-:W-:Y:S01]  /*2970*/  LEA.HI.X.SX32 R125, R126, R4, 0x1, P0 ;  /* 0x000000047e7d7211 */ /* 0x000fe200000f0eff */
[----:B------:R1:W5:Y:S04]  /*2980*/  LDG.E.U8 R120, desc[UR6][R122.64] ;  /* 0x000000067a787981 */ /* 0x000368000c1e1100 */
[----:B------:R1:W5:Y:S01]  /*2990*/  LDG.E.U8 R45, desc[UR6][R124.64] ;  /* 0x000000067c2d7981 */ /* 0x000362000c1e1100 */
[----:B0-----:R-:W-:-:S04]  /*29a0*/  IADD3 R118, P1, R132, R3, RZ ;  /* 0x0000000384767210 */ /* 0x001fc80007f3e0ff */
[----:B------:R-:W-:Y:S01]  /*29b0*/  LEA.HI.X.SX32 R119, R132, R4, 0x1, P1 ;  /* 0x0000000484777211 */ /* 0x000fe200008f0eff */
[----:B------:R-:W-:Y:S01]  /*29c0*/  IMAD R132, R7, 0x2, R134 ;  /* 0x0000000207847824 */ /* 0x000fe200078e0286 */
[----:B-1----:R-:W-:-:S04]  /*29d0*/  IADD3 R122, P0, R134, R3, RZ ;  /* 0x00000003867a7210 */ /* 0x002fc80007f1e0ff */
[-C--:B------:R-:W-:Y:S01]  /*29e0*/  LEA.HI.X.SX32 R123, R134, R4.reuse, 0x1, P0 ;  /* 0x00000004867b7211 */ /* 0x080fe200000f0eff */
[C---:B------:R-:W-:Y:S01]  /*29f0*/  IMAD R134, R7.reuse, 0x2, R132 ;  /* 0x0000000207867824 */ /* 0x040fe200078e0284 */
[C---:B------:R-:W-:Y:S01]  /*2a00*/  IADD3 R126, P0, R132.reuse, R3, RZ ;  /* 0x00000003847e7210 */ /* 0x040fe20007f1e0ff */
[----:B------:R-:W5:Y:S02]  /*2a10*/  LDG.E.U8 R119, desc[UR6][R118.64] ;  /* 0x0000000676777981 */ /* 0x000f64000c1e1100 */
[----:B------:R-:W-:Y:S01]  /*2a20*/  IMAD R136, R7, 0x2, R134 ;  /* 0x0000000207887824 */ /* 0x000fe200078e0286 */
[----:B------:R-:W-:-:S03]  /*2a30*/  LEA.HI.X.SX32 R127, R132, R4, 0x1, P0 ;  /* 0x00000004847f7211 */ /* 0x000fc600000f0eff */
[C---:B------:R-:W-:Y:S01]  /*2a40*/  IMAD R138, R7.reuse, 0x2, R136 ;  /* 0x00000002078a7824 */ /* 0x040fe200078e0288 */
[CC--:B------:R-:W-:Y:S01]  /*2a50*/  IADD3 R124, P1, R136.reuse, R3.reuse, RZ ;  /* 0x00000003887c7210 */ /* 0x0c0fe20007f3e0ff */
[----:B------:R-:W5:Y:S04]  /*2a60*/  LDG.E.U8 R132, desc[UR6][R126.64] ;  /* 0x000000067e847981 */ /* 0x000f68000c1e1100 */
[----:B------:R0:W5:Y:S01]  /*2a70*/  LDG.E.U8 R118, desc[UR6][R122.64] ;  /* 0x000000067a767981 */ /* 0x000162000c1e1100 */
[----:B------:R-:W-:Y:S01]  /*2a80*/  LEA.HI.X.SX32 R125, R136, R4, 0x1, P1 ;  /* 0x00000004887d7211 */ /* 0x000fe200008f0eff */
[----:B------:R-:W-:Y:S01]  /*2a90*/  IMAD R136, R7, 0x2, R138 ;  /* 0x0000000207887824 */ /* 0x000fe200078e028a */
[----:B0-----:R-:W-:-:S04]  /*2aa0*/  IADD3 R122, P0, R134, R3, RZ ;  /* 0x00000003867a7210 */ /* 0x001fc80007f1e0ff */
[-C--:B------:R-:W-:Y:S02]  /*2ab0*/  LEA.HI.X.SX32 R123, R134, R4.reuse, 0x1, P0 ;  /* 0x00000004867b7211 */ /* 0x080fe400000f0eff */
[CC--:B------:R-:W-:Y:S01]  /*2ac0*/  IADD3 R126, P0, R138.reuse, R3.reuse, RZ ;  /* 0x000000038a7e7210 */ /* 0x0c0fe20007f1e0ff */
[----:B------:R-:W5:Y:S03]  /*2ad0*/  LDG.E.U8 R134, desc[UR6][R124.64] ;  /* 0x000000067c867981 */ /* 0x000f66000c1e1100 */
[----:B------:R-:W-:Y:S01]  /*2ae0*/  LEA.HI.X.SX32 R127, R138, R4, 0x1, P0 ;  /* 0x000000048a7f7211 */ /* 0x000fe200000f0eff */
[C---:B------:R-:W-:Y:S01]  /*2af0*/  IMAD R138, R7.reuse, 0x2, R136 ;  /* 0x00000002078a7824 */ /* 0x040fe200078e0288 */
[----:B------:R0:W5:Y:S03]  /*2b00*/  LDG.E.U8 R133, desc[UR6][R122.64] ;  /* 0x000000067a857981 */ /* 0x000166000c1e1100 */
[----:B------:R-:W-:Y:S01]  /*2b10*/  IMAD R144, R7, 0x2, R138 ;  /* 0x0000000207907824 */ /* 0x000fe200078e028a */
[----:B------:R1:W5:Y:S01]  /*2b20*/  LDG.E.U8 R135, desc[UR6][R126.64] ;  /* 0x000000067e877981 */ /* 0x000362000c1e1100 */
[----:B0-----:R-:W-:-:S02]  /*2b30*/  IADD3 R122, P0, R136, R3, RZ ;  /* 0x00000003887a7210 */ /* 0x001fc40007f1e0ff */
[C---:B------:R-:W-:Y:S02]  /*2b40*/  IMAD R152, R7.reuse, 0x2, R144 ;  /* 0x0000000207987824 */ /* 0x040fe400078e0290 */
[-C--:B------:R-:W-:Y:S02]  /*2b50*/  LEA.HI.X.SX32 R123, R136, R4.reuse, 0x1, P0 ;  /* 0x00000004887b7211 */ /* 0x080fe400000f0eff */
[-C--:B-1----:R-:W-:Y:S01]  /*2b60*/  IADD3 R126, P0, R138, R3.reuse, RZ ;  /* 0x000000038a7e7210 */ /* 0x082fe20007f1e0ff */
[----:B------:R-:W-:Y:S01]  /*2b70*/  IMAD R151, R7, 0x2, R152 ;  /* 0x0000000207977824 */ /* 0x000fe200078e0298 */
[----:B------:R-:W-:Y:S01]  /*2b80*/  IADD3 R124, P1, R144, R3, RZ ;  /* 0x00000003907c7210 */ /* 0x000fe20007f3e0ff */
[----:B------:R0:W5:Y:S01]  /*2b90*/  LDG.E.U8 R136, desc[UR6][R122.64] ;  /* 0x000000067a887981 */ /* 0x000162000c1e1100 */
[-C--:B------:R-:W-:Y:S02]  /*2ba0*/  LEA.HI.X.SX32 R127, R138, R4.reuse, 0x1, P0 ;  /* 0x000000048a7f7211 */ /* 0x080fe400000f0eff */
[----:B------:R-:W-:-:S03]  /*2bb0*/  LEA.HI.X.SX32 R125, R144, R4, 0x1, P1 ;  /* 0x00000004907d7211 */ /* 0x000fc600008f0eff */
[----:B------:R1:W5:Y:S01]  /*2bc0*/  LDG.E.U8 R137, desc[UR6][R126.64] ;  /* 0x000000067e897981 */ /* 0x000362000c1e1100 */
[----:B0-----:R-:W-:-:S03]  /*2bd0*/  IADD3 R122, P0, R152, R3, RZ ;  /* 0x00000003987a7210 */ /* 0x001fc60007f1e0ff */
[----:B------:R0:W5:Y:S01]  /*2be0*/  LDG.E.U8 R138, desc[UR6][R124.64] ;  /* 0x000000067c8a7981 */ /* 0x000162000c1e1100 */
[CC--:B-1----:R-:W-:Y:S02]  /*2bf0*/  IADD3 R126, P1, R151.reuse, R3.reuse, RZ ;  /* 0x00000003977e7210 */ /* 0x0c2fe40007f3e0ff */
[-C--:B------:R-:W-:Y:S02]  /*2c00*/  LEA.HI.X.SX32 R123, R152, R4.reuse, 0x1, P0 ;  /* 0x00000004987b7211 */ /* 0x080fe400000f0eff */
[-C--:B------:R-:W-:Y:S02]  /*2c10*/  LEA.HI.X.SX32 R127, R151, R4.reuse, 0x1, P1 ;  /* 0x00000004977f7211 */ /* 0x080fe400008f0eff */
[C---:B0-----:R-:W-:Y:S01]  /*2c20*/  IADD3 R124, P0, R140.reuse, R3, RZ ;  /* 0x000000038c7c7210 */ /* 0x041fe20007f1e0ff */
[----:B------:R0:W5:Y:S03]  /*2c30*/  LDG.E.U8 R139, desc[UR6][R122.64] ;  /* 0x000000067a8b7981 */ /* 0x000166000c1e1100 */
[----:B------:R-:W-:-:S02]  /*2c40*/  LEA.HI.X.SX32 R125, R140, R4, 0x1, P0 ;  /* 0x000000048c7d7211 */ /* 0x000fc400000f0eff */
[----:B------:R1:W5:Y:S01]  /*2c50*/  LDG.E.U8 R140, desc[UR6][R126.64] ;  /* 0x000000067e8c7981 */ /* 0x000362000c1e1100 */
[----:B0-----:R-:W-:-:S04]  /*2c60*/  IADD3 R122, P0, R141, R3, RZ ;  /* 0x000000038d7a7210 */ /* 0x001fc80007f1e0ff */
[-C--:B------:R-:W-:Y:S02]  /*2c70*/  LEA.HI.X.SX32 R123, R141, R4.reuse, 0x1, P0 ;  /* 0x000000048d7b7211 */ /* 0x080fe400000f0eff */
[CC--:B-1----:R-:W-:Y:S01]  /*2c80*/  IADD3 R126, P1, R142.reuse, R3.reuse, RZ ;  /* 0x000000038e7e7210 */ /* 0x0c2fe20007f3e0ff */
[----:B------:R0:W5:Y:S03]  /*2c90*/  LDG.E.U8 R141, desc[UR6][R124.64] ;  /* 0x000000067c8d7981 */ /* 0x000166000c1e1100 */
[----:B------:R-:W-:Y:S02]  /*2ca0*/  LEA.HI.X.SX32 R127, R142, R4, 0x1, P1 ;  /* 0x000000048e7f7211 */ /* 0x000fe400008f0eff */
[----:B------:R1:W5:Y:S01]  /*2cb0*/  LDG.E.U8 R142, desc[UR6][R122.64] ;  /* 0x000000067a8e7981 */ /* 0x000362000c1e1100 */
[-C--:B0-----:R-:W-:Y:S02]  /*2cc0*/  IADD3 R124, P0, R143, R3.reuse, RZ ;  /* 0x000000038f7c7210 */ /* 0x081fe40007f1e0ff */
[----:B-1----:R-:W-:-:S02]  /*2cd0*/  IADD3 R122, P1, R128, R3, RZ ;  /* 0x00000003807a7210 */ /* 0x002fc40007f3e0ff */
[-C--:B------:R-:W-:Y:S02]  /*2ce0*/  LEA.HI.X.SX32 R125, R143, R4.reuse, 0x1, P0 ;  /* 0x000000048f7d7211 */ /* 0x080fe400000f0eff */
[----:B------:R-:W-:Y:S01]  /*2cf0*/  LEA.HI.X.SX32 R123, R128, R4, 0x1, P1 ;  /* 0x00000004807b7211 */ /* 0x000fe200008f0eff */
[----:B------:R0:W5:Y:S01]  /*2d00*/  LDG.E.U8 R143, desc[UR6][R126.64] ;  /* 0x000000067e8f7981 */ /* 0x000162000c1e1100 */
[----:B------:R-:W-:-:S03]  /*2d10*/  IADD3 R128, P0, R129, R3, RZ ;  /* 0x0000000381807210 */ /* 0x000fc60007f1e0ff */
[----:B------:R1:W5:Y:S01]  /*2d20*/  LDG.E.U8 R144, desc[UR6][R124.64] ;  /* 0x000000067c907981 */ /* 0x000362000c1e1100 */
[----:B------:R-:W-:-:S03]  /*2d30*/  LEA.HI.X.SX32 R129, R129, R4, 0x1, P0 ;  /* 0x0000000481817211 */ /* 0x000fc600000f0eff */
[----:B------:R4:W5:Y:S01]  /*2d40*/  LDG.E.U8 R145, desc[UR6][R122.64] ;  /* 0x000000067a917981 */ /* 0x000962000c1e1100 */
[----:B0-----:R-:W-:-:S04]  /*2d50*/  IADD3 R126, P1, R146, R3, RZ ;  /* 0x00000003927e7210 */ /* 0x001fc80007f3e0ff */
[-C--:B------:R-:W-:Y:S02]  /*2d60*/  LEA.HI.X.SX32 R127, R146, R4.reuse, 0x1, P1 ;  /* 0x00000004927f7211 */ /* 0x080fe400008f0eff */
[CC--:B-1----:R-:W-:Y:S01]  /*2d70*/  IADD3 R124, P0, R148.reuse, R3.reuse, RZ ;  /* 0x00000003947c7210 */ /* 0x0c2fe20007f1e0ff */
[----:B------:R0:W5:Y:S01]  /*2d80*/  LDG.E.U8 R146, desc[UR6][R128.64] ;  /* 0x0000000680927981 */ /* 0x000162000c1e1100 */
[-C--:B----4-:R-:W-:Y:S02]  /*2d90*/  IADD3 R122, P1, R147, R3.reuse, RZ ;  /* 0x00000003937a7210 */ /* 0x090fe40007f3e0ff */
[-C--:B------:R-:W-:Y:S01]  /*2da0*/  LEA.HI.X.SX32 R125, R148, R4.reuse, 0x1, P0 ;  /* 0x00000004947d7211 */ /* 0x080fe200000f0eff */
[----:B------:R-:W-:Y:S01]  /*2db0*/  IMAD R152, R7, 0x2, R151 ;  /* 0x0000000207987824 */ /* 0x000fe200078e0297 */
[----:B------:R-:W-:Y:S02]  /*2dc0*/  LEA.HI.X.SX32 R123, R147, R4, 0x1, P1 ;  /* 0x00000004937b7211 */ /* 0x000fe400008f0eff */
[----:B------:R-:W4:Y:S01]  /*2dd0*/  LDG.E.U8 R147, desc[UR6][R126.64] ;  /* 0x000000067e937981 */ /* 0x000f22000c1e1100 */
[----:B0-----:R-:W-:-:S03]  /*2de0*/  IADD3 R128, P0, R149, R3, RZ ;  /* 0x0000000395807210 */ /* 0x001fc60007f1e0ff */
[----:B------:R0:W4:Y:S01]  /*2df0*/  LDG.E.U8 R148, desc[UR6][R124.64] ;  /* 0x000000067c947981 */ /* 0x000122000c1e1100 */
[----:B------:R-:W-:Y:S01]  /*2e00*/  IMAD R154, R7, 0x2, R152 ;  /* 0x00000002079a7824 */ /* 0x000fe200078e0298 */
[----:B------:R-:W-:Y:S02]  /*2e10*/  LEA.HI.X.SX32 R129, R149, R4, 0x1, P0 ;  /* 0x0000000495817211 */ /* 0x000fe400000f0eff */
[----:B------:R1:W4:Y:S04]  /*2e20*/  LDG.E.U8 R149, desc[UR6][R122.64] ;  /* 0x000000067a957981 */ /* 0x000328000c1e1100 */
[----:B------:R-:W4:Y:S01]  /*2e30*/  LDG.E.U8 R128, desc[UR6][R128.64] ;  /* 0x0000000680807981 */ /* 0x000f22000c1e1100 */
[-C--:B0-----:R-:W-:Y:S02]  /*2e40*/  IADD3 R124, P0, R150, R3.reuse, RZ ;  /* 0x00000003967c7210 */ /* 0x081fe40007f1e0ff */
[----:B-1----:R-:W-:-:S02]  /*2e50*/  IADD3 R122, P1, R152, R3, RZ ;  /* 0x00000003987a7210 */ /* 0x002fc40007f3e0ff */
[-C--:B------:R-:W-:Y:S02]  /*2e60*/  LEA.HI.X.SX32 R125, R150, R4.reuse, 0x1, P0 ;  /* 0x00000004967d7211 */ /* 0x080fe400000f0eff */
[-C--:B------:R-:W-:Y:S01]  /*2e70*/  LEA.HI.X.SX32 R123, R152, R4.reuse, 0x1, P1 ;  /* 0x00000004987b7211 */ /* 0x080fe200008f0eff */
[C---:B------:R-:W-:Y:S01]  /*2e80*/  IMAD R152, R7.reuse, 0x2, R154 ;  /* 0x0000000207987824 */ /* 0x040fe200078e029a */
[CC--:B------:R-:W-:Y:S01]  /*2e90*/  IADD3 R126, P0, R154.reuse, R3.reuse, RZ ;  /* 0x000000039a7e7210 */ /* 0x0c0fe20007f1e0ff */
[----:B------:R0:W4:Y:S03]  /*2ea0*/  LDG.E.U8 R129, desc[UR6][R124.64] ;  /* 0x000000067c817981 */ /* 0x000126000c1e1100 */
[----:B------:R-:W-:Y:S01]  /*2eb0*/  LEA.HI.X.SX32 R127, R154, R4, 0x1, P0 ;  /* 0x000000049a7f7211 */ /* 0x000fe200000f0eff */
[C---:B------:R-:W-:Y:S01]  /*2ec0*/  IMAD R154, R7.reuse, 0x2, R152 ;  /* 0x00000002079a7824 */ /* 0x040fe200078e0298 */
[----:B------:R1:W4:Y:S03]  /*2ed0*/  LDG.E.U8 R150, desc[UR6][R122.64] ;  /* 0x000000067a967981 */ /* 0x000326000c1e1100 */
[----:B------:R-:W-:Y:S01]  /*2ee0*/  IMAD R156, R7, 0x2, R154 ;  /* 0x00000002079c7824 */ /* 0x000fe200078e029a */
[----:B------:R1:W4:Y:S01]  /*2ef0*/  LDG.E.U8 R151, desc[UR6][R126.64] ;  /* 0x000000067e977981 */ /* 0x000322000c1e1100 */
[----:B0-----:R-:W-:-:S02]  /*2f00*/  IADD3 R124, P0, R152, R3, RZ ;  /* 0x00000003987c7210 */ /* 0x001fc40007f1e0ff */
[C---:B------:R-:W-:Y:S02]  /*2f10*/  IMAD R158, R7.reuse, 0x2, R156 ;  /* 0x00000002079e7824 */ /* 0x040fe400078e029c */
[-C--:B------:R-:W-:Y:S02]  /*2f20*/  LEA.HI.X.SX32 R125, R152, R4.reuse, 0x1, P0 ;  /* 0x00000004987d7211 */ /* 0x080fe400000f0eff */
[-C--:B-1----:R-:W-:Y:S02]  /*2f30*/  IADD3 R122, P1, R156, R3.reuse, RZ ;  /* 0x000000039c7a7210 */ /* 0x082fe40007f3e0ff */
[----:B------:R-:W-:Y:S01]  /*2f40*/  IADD3 R126, P0, R154, R3, RZ ;  /* 0x000000039a7e7210 */ /* 0x000fe20007f1e0ff */
[----:B------:R0:W4:Y:S01]  /*2f50*/  LDG.E.U8 R152, desc[UR6][R124.64] ;  /* 0x000000067c987981 */ /* 0x000122000c1e1100 */
[-C--:B------:R-:W-:Y:S02]  /*2f60*/  LEA.HI.X.SX32 R123, R156, R4.reuse, 0x1, P1 ;  /* 0x000000049c7b7211 */ /* 0x080fe400008f0eff */
[----:B------:R-:W-:Y:S01]  /*2f70*/  LEA.HI.X.SX32 R127, R154, R4, 0x1, P0 ;  /* 0x000000049a7f7211 */ /* 0x000fe200000f0eff */
[----:B------:R-:W-:-:S02]  /*2f80*/  IMAD R156, R7, 0x2, R158 ;  /* 0x00000002079c7824 */ /* 0x000fc400078e029e */
[----:B------:R-:W4:Y:S01]  /*2f90*/  LDG.E.U8 R154, desc[UR6][R122.64] ;  /* 0x000000067a9a7981 */ /* 0x000f22000c1e1100 */
[----:B0-----:R-:W-:-:S03]  /*2fa0*/  IADD3 R124, P0, R158, R3, RZ ;  /* 0x000000039e7c7210 */ /* 0x001fc60007f1e0ff */
[----:B------:R0:W4:Y:S01]  /*2fb0*/  LDG.E.U8 R153, desc[UR6][R126.64] ;  /* 0x000000067e997981 */ /* 0x000122000c1e1100 */
[----:B------:R-:W-:Y:S01]  /*2fc0*/  LEA.HI.X.SX32 R125, R158, R4, 0x1, P0 ;  /* 0x000000049e7d7211 */ /* 0x000fe200000f0eff */
[----:B------:R-:W-:-:S04]  /*2fd0*/  IMAD R158, R7, 0x2, R156 ;  /* 0x00000002079e7824 */ /* 0x000fc800078e029c */
[C---:B------:R-:W-:Y:S01]  /*2fe0*/  IMAD R160, R7.reuse, 0x2, R158 ;  /* 0x0000000207a07824 */ /* 0x040fe200078e029e */
[----:B------:R1:W4:Y:S01]  /*2ff0*/  LDG.E.U8 R155, desc[UR6][R124.64] ;  /* 0x000000067c9b7981 */ /* 0x000322000c1e1100 */
[CC--:B0-----:R-:W-:Y:S02]  /*3000*/  IADD3 R126, P0, R156.reuse, R3.reuse, RZ ;  /* 0x000000039c7e7210 */ /* 0x0c1fe40007f1e0ff */
[----:B------:R-:W-:Y:S02]  /*3010*/  IMAD R162, R7, 0x2, R160 ;  /* 0x0000000207a27824 */ /* 0x000fe400078e02a0 */
[-C--:B------:R-:W-:Y:S02]  /*3020*/  LEA.HI.X.SX32 R127, R156, R4.reuse, 0x1, P0 ;  /* 0x000000049c7f7211 */ /* 0x080fe400000f0eff */
[-C--:B------:R-:W-:Y:S02]  /*3030*/  IADD3 R122, P1, R160, R3.reuse, RZ ;  /* 0x00000003a07a7210 */ /* 0x080fe40007f3e0ff */
[----:B-1----:R-:W-:Y:S01]  /*3040*/  IADD3 R124, P0, R158, R3, RZ ;  /* 0x000000039e7c7210 */ /* 0x002fe20007f1e0ff */
[----:B------:R0:W4:Y:S01]  /*3050*/  LDG.E.U8 R156, desc[UR6][R126.64] ;  /* 0x000000067e9c7981 */ /* 0x000122000c1e1100 */
[----:B------:R-:W-:-:S02]  /*3060*/  LEA.HI.X.SX32 R123, R160, R4, 0x1, P1 ;  /* 0x00000004a07b7211 */ /* 0x000fc400008f0eff */
[----:B------:R-:W-:Y:S01]  /*3070*/  LEA.HI.X.SX32 R125, R158, R4, 0x1, P0 ;  /* 0x000000049e7d7211 */ /* 0x000fe200000f0eff */
[----:B------:R-:W-:Y:S02]  /*3080*/  IMAD R160, R7, 0x2, R162 ;  /* 0x0000000207a07824 */ /* 0x000fe400078e02a2 */
        /* <DEDUP_REMOVED lines=55> */
[-C--:B0-----:R-:W-:Y:S02]  /*3400*/  IADD3 R126, P0, R172, R3.reuse, RZ ;  /* 0x00000003ac7e7210 */ /* 0x081fe40007f1e0ff */
[----:B------:R-:W-:Y:S01]  /*3410*/  IMAD R178, R7, 0x2, R176 ;  /* 0x0000000207b27824 */ /* 0x000fe200078e02b0 */
[-C--:B------:R-:W-:Y:S02]  /*3420*/  IADD3 R122, P1, R176, R3.reuse, RZ ;  /* 0x00000003b07a7210 */ /* 0x080fe40007f3e0ff */
[----:B------:R-:W-:Y:S02]  /*3430*/  LEA.HI.X.SX32 R127, R172, R4, 0x1, P0 ;  /* 0x00000004ac7f7211 */ /* 0x000fe400000f0eff */
[----:B-1----:R-:W-:-:S03]  /*3440*/  IADD3 R124, P0, R174, R3, RZ ;  /* 0x00000003ae7c7210 */ /* 0x002fc60007f1e0ff */
[----:B------:R0:W4:Y:S01]  /*3450*/  LDG.E.U8 R172, desc[UR6][R126.64] ;  /* 0x000000067eac7981 */ /* 0x000122000c1e1100 */
[-C--:B------:R-:W-:Y:S01]  /*3460*/  LEA.HI.X.SX32 R123, R176, R4.reuse, 0x1, P1 ;  /* 0x00000004b07b7211 */ /* 0x080fe200008f0eff */
[----:B------:R-:W-:Y:S01]  /*3470*/  IMAD R176, R7, 0x2, R178 ;  /* 0x0000000207b07824 */ /* 0x000fe200078e02b2 */
[----:B------:R-:W-:-:S03]  /*3480*/  LEA.HI.X.SX32 R125, R174, R4, 0x1, P0 ;  /* 0x00000004ae7d7211 */ /* 0x000fc600000f0eff */
[----:B------:R-:W4:Y:S01]  /*3490*/  LDG.E.U8 R174, desc[UR6][R122.64] ;  /* 0x000000067aae7981 */ /* 0x000f22000c1e1100 */
[----:B0-----:R-:W-:-:S03]  /*34a0*/  IADD3 R126, P0, R178, R3, RZ ;  /* 0x00000003b27e7210 */ /* 0x001fc60007f1e0ff */
[----:B------:R0:W4:Y:S01]  /*34b0*/  LDG.E.U8 R173, desc[UR6][R124.64] ;  /* 0x000000067cad7981 */ /* 0x000122000c1e1100 */
[----:B------:R-:W-:Y:S01]  /*34c0*/  LEA.HI.X.SX32 R127, R178, R4, 0x1, P0 ;  /* 0x00000004b27f7211 */ /* 0x000fe200000f0eff */
[----:B------:R-:W-:Y:S01]  /*34d0*/  IMAD R178, R7, 0x2, R176 ;  /* 0x0000000207b27824 */ /* 0x000fe200078e02b0 */
[----:B------:R-:W1:Y:S03]  /*34e0*/  S2UR UR4, SR_CgaCtaId ;  /* 0x00000000000479c3 */ /* 0x000e660000008800 */
[----:B------:R-:W4:Y:S01]  /*34f0*/  LDG.E.U8 R126, desc[UR6][R126.64] ;  /* 0x000000067e7e7981 */ /* 0x000f22000c1e1100 */
[----:B0-----:R-:W-:-:S04]  /*3500*/  IADD3 R124, P0, R176, R3, RZ ;  /* 0x00000003b07c7210 */ /* 0x001fc80007f1e0ff */
[----:B------:R-:W-:Y:S02]  /*3510*/  LEA.HI.X.SX32 R125, R176, R4, 0x1, P0 ;  /* 0x00000004b07d7211 */ /* 0x000fe400000f0eff */
[----:B------:R-:W-:-:S03]  /*3520*/  IADD3 R122, P0, R178, R3, RZ ;  /* 0x00000003b27a7210 */ /* 0x000fc60007f1e0ff */
[----:B------:R-:W4:Y:S01]  /*3530*/  LDG.E.U8 R124, desc[UR6][R124.64] ;  /* 0x000000067c7c7981 */ /* 0x000f22000c1e1100 */
[----:B------:R-:W-:Y:S01]  /*3540*/  LEA.HI.X.SX32 R123, R178, R4, 0x1, P0 ;  /* 0x00000004b27b7211 */ /* 0x000fe200000f0eff */
[----:B------:R-:W-:-:S04]  /*3550*/  IMAD R178, R7, 0x2, R178 ;  /* 0x0000000207b27824 */ /* 0x000fc800078e02b2 */
[----:B------:R0:W4:Y:S02]  /*3560*/  LDG.E.U8 R125, desc[UR6][R122.64] ;  /* 0x000000067a7d7981 */ /* 0x000124000c1e1100 */
[----:B0-----:R-:W-:-:S04]  /*3570*/  IADD3 R122, P0, R178, R3, RZ ;  /* 0x00000003b27a7210 */ /* 0x001fc80007f1e0ff */
[----:B------:R-:W-:Y:S01]  /*3580*/  LEA.HI.X.SX32 R123, R178, R4, 0x1, P0 ;  /* 0x00000004b27b7211 */ /* 0x000fe200000f0eff */
[----:B------:R-:W-:-:S04]  /*3590*/  IMAD R178, R7, 0x2, R178 ;  /* 0x0000000207b27824 */ /* 0x000fc800078e02b2 */
[----:B------:R0:W4:Y:S02]  /*35a0*/  LDG.E.U8 R127, desc[UR6][R122.64] ;  /* 0x000000067a7f7981 */ /* 0x000124000c1e1100 */
[----:B0-----:R-:W-:-:S04]  /*35b0*/  IADD3 R122, P0, R178, R3, RZ ;  /* 0x00000003b27a7210 */ /* 0x001fc80007f1e0ff */
[----:B------:R-:W-:Y:S01]  /*35c0*/  LEA.HI.X.SX32 R123, R178, R4, 0x1, P0 ;  /* 0x00000004b27b7211 */ /* 0x000fe200000f0eff */
[----:B------:R-:W-:-:S04]  /*35d0*/  IMAD R178, R7, 0x2, R178 ;  /* 0x0000000207b27824 */ /* 0x000fc800078e02b2 */
[----:B------:R0:W4:Y:S01]  /*35e0*/  LDG.E.U8 R175, desc[UR6][R122.64] ;  /* 0x000000067aaf7981 */ /* 0x000122000c1e1100 */
[----:B------:R-:W-:Y:S02]  /*35f0*/  UMOV UR60, 0x400 ;  /* 0x00000400003c7882 */ /* 0x000fe40000000000 */
[----:B-1----:R-:W-:Y:S01]  /*3600*/  ULEA UR60, UR4, UR60, 0x18 ;  /* 0x0000003c043c7291 */ /* 0x002fe2000f8ec03f */
[----:B0-----:R-:W-:-:S04]  /*3610*/  IADD3 R122, P0, R178, R3, RZ ;  /* 0x00000003b27a7210 */ /* 0x001fc80007f1e0ff */
[----:B------:R-:W-:Y:S01]  /*3620*/  LEA.HI.X.SX32 R123, R178, R4, 0x1, P0 ;  /* 0x00000004b27b7211 */ /* 0x000fe200000f0eff */
[----:B------:R-:W-:-:S04]  /*3630*/  IMAD R178, R7, 0x2, R178 ;  /* 0x0000000207b27824 */ /* 0x000fc800078e02b2 */
[----:B------:R0:W4:Y:S04]  /*3640*/  LDG.E.U8 R176, desc[UR6][R122.64] ;  /* 0x000000067ab07981 */ /* 0x000128000c1e1100 */
[----:B------:R1:W-:Y:S01]  /*3650*/  STS.U8 [R29+UR60+0x4002], R48 ;  /* 0x004002301d007988 */ /* 0x0003e2000800003c */
[----:B0-----:R-:W-:-:S03]  /*3660*/  IADD3 R122, P0, R178, R3, RZ ;  /* 0x00000003b27a7210 */ /* 0x001fc60007f1e0ff */
[----:B------:R0:W-:Y:S01]  /*3670*/  STS.U8 [R29+UR60], R46 ;  /* 0x0000002e1d007988 */ /* 0x0001e2000800003c */
[----:B------:R-:W-:Y:S02]  /*3680*/  LEA.HI.X.SX32 R123, R178, R4, 0x1, P0 ;  /* 0x00000004b27b7211 */ /* 0x000fe400000f0eff */
[-C--:B-1----:R-:W-:Y:S01]  /*3690*/  IADD3 R48, P0, R93, R3.reuse, RZ ;  /* 0x000000035d307210 */ /* 0x082fe20007f1e0ff */
[----:B------:R1:W-:Y:S01]  /*36a0*/  STS.U8 [R29+UR60+0x4], R49 ;  /* 0x000004311d007988 */ /* 0x0003e2000800003c */
[----:B0-----:R-:W-:-:S03]  /*36b0*/  IADD3 R46, P1, R92, R3, RZ ;  /* 0x000000035c2e7210 */ /* 0x001fc60007f3e0ff */
[----:B------:R0:W-:Y:S04]  /*36c0*/  STS.U8 [R29+UR60+0x4000], R60 ;  /* 0x0040003c1d007988 */ /* 0x0001e8000800003c */
[----:B------:R3:W-:Y:S01]  /*36d0*/  STS.U8 [R29+UR60+0x4006], R47 ;  /* 0x0040062f1d007988 */ /* 0x0007e2000800003c */
[----:B-1----:R-:W-:-:S03]  /*36e0*/  LEA.HI.X.SX32 R49, R93, R4, 0x1, P0 ;  /* 0x000000045d317211 */ /* 0x002fc600000f0eff */
[----:B------:R1:W-:Y:S01]  /*36f0*/  STS.U8 [R29+UR60+0x8], R50 ;  /* 0x000008321d007988 */ /* 0x0003e2000800003c */
[----:B0-----:R-:W-:-:S03]  /*3700*/  IADD3 R60, P0, R22, R3, RZ ;  /* 0x00000003163c7210 */ /* 0x001fc60007f1e0ff */
[----:B------:R0:W-:Y:S01]  /*3710*/  STS.U8 [R29+UR60+0xa], R52 ;  /* 0x00000a341d007988 */ /* 0x0001e2000800003c */
[----:B---3--:R-:W-:-:S03]  /*3720*/  LEA.HI.X.SX32 R47, R92, R4, 0x1, P1 ;  /* 0x000000045c2f7211 */ /* 0x008fc600008f0eff */
[----:B------:R3:W-:Y:S01]  /*3730*/  STS.U8 [R29+UR60+0x8006], R58 ;  /* 0x0080063a1d007988 */ /* 0x0007e2000800003c */
[----:B-1----:R-:W-:-:S03]  /*3740*/  IADD3 R50, P3, R25, R3, RZ ;  /* 0x0000000319327210 */ /* 0x002fc60007f7e0ff */
[----:B------:R1:W-:Y:S01]  /*3750*/  STS.U8 [R29+UR60+0x8002], R61 ;  /* 0x0080023d1d007988 */ /* 0x0003e2000800003c */
[----:B0-----:R-:W-:-:S03]  /*3760*/  IADD3 R52, P2, R24, R3, RZ ;  /* 0x0000000318347210 */ /* 0x001fc60007f5e0ff */
[----:B------:R0:W-:Y:S01]  /*3770*/  STS.U8 [R29+UR60+0xc], R53 ;  /* 0x00000c351d007988 */ /* 0x0001e2000800003c */
[----:B---3--:R-:W-:-:S03]  /*3780*/  IADD3 R58, P1, R23, R3, RZ ;  /* 0x00000003173a7210 */ /* 0x008fc60007f3e0ff */
[----:B------:R3:W-:Y:S01]  /*3790*/  STS.U8 [R29+UR60+0xe], R51 ;  /* 0x00000e331d007988 */ /* 0x0007e2000800003c */
[----:B-1----:R-:W-:-:S03]  /*37a0*/  LEA.HI.X.SX32 R61, R22, R4, 0x1, P0 ;  /* 0x00000004163d7211 */ /* 0x002fc600000f0eff */
[----:B------:R1:W-:Y:S01]  /*37b0*/  STS.U8 [R29+UR60+0x4004], R59 ;  /* 0x0040043b1d007988 */ /* 0x0003e2000800003c */
[----:B0-----:R-:W-:-:S03]  /*37c0*/  LEA.HI.X.SX32 R53, R24, R4, 0x1, P2 ;  /* 0x0000000418357211 */ /* 0x001fc600010f0eff */
[----:B------:R0:W-:Y:S01]  /*37d0*/  STS.U8 [R29+UR60+0x800a], R70 ;  /* 0x00800a461d007988 */ /* 0x0001e2000800003c */
[-C--:B------:R-:W-:Y:S02]  /*37e0*/  IADD3 R24, P2, R20, R3.reuse, RZ ;  /* 0x0000000314187210 */ /* 0x080fe40007f5e0ff */
[-C--:B---3--:R-:W-:Y:S01]  /*37f0*/  LEA.HI.X.SX32 R51, R25, R4.reuse, 0x1, P3 ;  /* 0x0000000419337211 */ /* 0x088fe200018f0eff */
[----:B------:R3:W-:Y:S01]  /*3800*/  STS.U8 [R29+UR60+0x400c], R62 ;  /* 0x00400c3e1d007988 */ /* 0x0007e2000800003c */
[-C--:B------:R-:W-:Y:S02]  /*3810*/  IADD3 R22, P3, R21, R3.reuse, RZ ;  /* 0x0000000315167210 */ /* 0x080fe40007f7e0ff */
[----:B-1----:R-:W-:Y:S01]  /*3820*/  LEA.HI.X.SX32 R59, R23, R4, 0x1, P1 ;  /* 0x00000004173b7211 */ /* 0x002fe200008f0eff */
[----:B------:R1:W-:Y:S01]  /*3830*/  STS.U8 [R29+UR60+0x6], R27 ;  /* 0x0000061b1d007988 */ /* 0x0003e2000800003c */
[----:B0-----:R-:W-:-:S03]  /*3840*/  IADD3 R70, P0, R0, R3, RZ ;  /* 0x0000000300467210 */ /* 0x001fc60007f1e0ff */
[----:B------:R0:W-:Y:S01]  /*3850*/  STS.U8 [R29+UR60+0x8004], R71 ;  /* 0x008004471d007988 */ /* 0x0001e2000800003c */
[----:B---3--:R-:W-:-:S03]  /*3860*/  IADD3 R62, P1, R19, R3, RZ ;  /* 0x00000003133e7210 */ /* 0x008fc60007f3e0ff */
[----:B------:R3:W-:Y:S01]  /*3870*/  STS.U8 [R29+UR60+0x4008], R63 ;  /* 0x0040083f1d007988 */ /* 0x0007e2000800003c */
[-C--:B------:R-:W-:Y:S02]  /*3880*/  LEA.HI.X.SX32 R25, R20, R4.reuse, 0x1, P2 ;  /* 0x0000000414197211 */ /* 0x080fe400010f0eff */
[----:B-1----:R-:W-:Y:S01]  /*3890*/  LOP3.LUT R27, R29, 0x10, RZ, 0x3c, !PT ;  /* 0x000000101d1b7812 */ /* 0x002fe200078e3cff */
[----:B------:R1:W-:Y:S01]  /*38a0*/  STS.U8 [R29+UR60+0x8000], R72 ;  /* 0x008000481d007988 */ /* 0x0003e2000800003c */
[-C--:B------:R-:W-:Y:S02]  /*38b0*/  LEA.HI.X.SX32 R23, R21, R4.reuse, 0x1, P3 ;  /* 0x0000000415177211 */ /* 0x080fe400018f0eff */
[-C--:B0-----:R-:W-:Y:S01]  /*38c0*/  LEA.HI.X.SX32 R71, R0, R4.reuse, 0x1, P0 ;  /* 0x0000000400477211 */ /* 0x081fe200000f0eff */
[----:B------:R0:W-:Y:S01]  /*38d0*/  STS.U8 [R29+UR60+0x8008], R74 ;  /* 0x0080084a1d007988 */ /* 0x0001e2000800003c */
[-C--:B------:R-:W-:Y:S02]  /*38e0*/  IADD3 R92, P0, R41, R3.reuse, RZ ;  /* 0x00000003295c7210 */ /* 0x080fe40007f1e0ff */
[----:B---3--:R-:W-:Y:S01]  /*38f0*/  LEA.HI.X.SX32 R63, R19, R4, 0x1, P1 ;  /* 0x00000004133f7211 */ /* 0x008fe200008f0eff */
[----:B------:R-:W-:Y:S01]  /*3900*/  STS.U8 [R29+UR60+0x2], R32 ;  /* 0x000002201d007988 */ /* 0x000fe2000800003c */
[----:B------:R-:W-:-:S02]  /*3910*/  IADD3 R20, P3, R44, R3, RZ ;  /* 0x000000032c147210 */ /* 0x000fc40007f7e0ff */
[-C--:B-1----:R-:W-:Y:S01]  /*3920*/  IADD3 R72, P2, R43, R3.reuse, RZ ;  /* 0x000000032b487210 */ /* 0x082fe20007f5e0ff */
[----:B------:R-:W-:Y:S01]  /*3930*/  STS.U8 [R29+UR60+0x400a], R57 ;  /* 0x00400a391d007988 */ /* 0x000fe2000800003c */
[----:B0-----:R-:W-:-:S03]  /*3940*/  IADD3 R74, P1, R42, R3, RZ ;  /* 0x000000032a4a7210 */ /* 0x001fc60007f3e0ff */
[----:B------:R-:W-:Y:S01]  /*3950*/  STS.U8 [R29+UR60+0x400e], R64 ;  /* 0x00400e401d007988 */ /* 0x000fe2000800003c */
[----:B------:R-:W-:-:S03]  /*3960*/  LEA.HI.X.SX32 R93, R41, R4, 0x1, P0 ;  /* 0x00000004295d7211 */ /* 0x000fc600000f0eff */
[----:B------:R0:W-:Y:S01]  /*3970*/  STS.U8 [R29+UR60+0x800c], R73 ;  /* 0x00800c491d007988 */ /* 0x0001e2000800003c */
[----:B------:R-:W-:-:S03]  /*3980*/  LEA.HI.X.SX32 R21, R44, R4, 0x1, P3 ;  /* 0x000000042c157211 */ /* 0x000fc600018f0eff */
[----:B------:R1:W-:Y:S04]  /*3990*/  STS.U8 [R29+UR60+0x800e], R75 ;  /* 0x00800e4b1d007988 */ /* 0x0003e8000800003c */
[----:B------:R-:W-:Y:S01]  /*39a0*/  STS.U8 [R29+UR60+0xc000], R131 ;  /* 0x00c000831d007988 */ /* 0x000fe2000800003c */
[----:B0-----:R-:W-:-:S03]  /*39b0*/  LEA.HI.X.SX32 R73, R43, R4, 0x1, P2 ;  /* 0x000000042b497211 */ /* 0x001fc600010f0eff */
[----:B--2---:R-:W-:Y:S01]  /*39c0*/  STS.U8 [R29+UR60+0xc002], R130 ;  /* 0x00c002821d007988 */ /* 0x004fe2000800003c */
[----:B------:R-:W-:-:S03]  /*39d0*/  IADD3 R44, P2, R39, R3, RZ ;  /* 0x00000003272c7210 */ /* 0x000fc60007f5e0ff */
[----:B-----5:R-:W-:Y:S01]  /*39e0*/  STS.U8 [R29+UR60+0xc004], R121 ;  /* 0x00c004791d007988 */ /* 0x020fe2000800003c */
[----:B-1----:R-:W-:-:S03]  /*39f0*/  LEA.HI.X.SX32 R75, R42, R4, 0x1, P1 ;  /* 0x000000042a4b7211 */ /* 0x002fc600008f0eff */
[----:B------:R-:W-:Y:S01]  /*3a00*/  STS.U8 [R29+UR60+0xc006], R120 ;  /* 0x00c006781d007988 */ /* 0x000fe2000800003c */
[----:B------:R-:W-:-:S03]  /*3a10*/  IADD3 R42, P3, R40, R3, RZ ;  /* 0x00000003282a7210 */ /* 0x000fc60007f7e0ff */
[----:B------:R0:W-:Y:S04]  /*3a20*/  STS.U8 [R29+UR60+0xc008], R45 ;  /* 0x00c0082d1d007988 */ /* 0x0001e8000800003c */
[----:B------:R-:W-:Y:S04]  /*3a30*/  STS.U8 [R29+UR60+0xc00a], R119 ;  /* 0x00c00a771d007988 */ /* 0x000fe8000800003c */
[----:B------:R-:W-:Y:S04]  /*3a40*/  STS.U8 [R29+UR60+0xc00c], R118 ;  /* 0x00c00c761d007988 */ /* 0x000fe8000800003c */
[----:B------:R-:W-:Y:S04]  /*3a50*/  STS.U8 [R29+UR60+0xc00e], R132 ;  /* 0x00c00e841d007988 */ /* 0x000fe8000800003c */
[----:B------:R1:W-:Y:S04]  /*3a60*/  STS.U8 [R27+UR60+0x800a], R96 ;  /* 0x00800a601b007988 */ /* 0x0003e8000800003c */
[----:B------:R2:W-:Y:S01]  /*3a70*/  STS.U8 [R27+UR60+0x800e], R94 ;  /* 0x00800e5e1b007988 */ /* 0x0005e2000800003c */
[----:B0-----:R-:W-:Y:S01]  /*3a80*/  LEA.HI.X.SX32 R45, R39, R4, 0x1, P2 ;  /* 0x00000004272d7211 */ /* 0x001fe200010f0eff */
[----:B------:R-:W-:-:S02]  /*3a90*/  IMAD R178, R7, 0x2, R178 ;  /* 0x0000000207b27824 */ /* 0x000fc400078e02b2 */
[----:B------:R-:W3:Y:S01]  /*3aa0*/  LDG.E.U8 R122, desc[UR6][R122.64] ;  /* 0x000000067a7a7981 */ /* 0x000ee2000c1e1100 */
[----:B-1----:R-:W-:-:S03]  /*3ab0*/  IADD3 R96, P0, R18, R3, RZ ;  /* 0x0000000312607210 */ /* 0x002fc60007f1e0ff */
[----:B------:R0:W-:Y:S01]  /*3ac0*/  STS.U8 [R27+UR60+0x8008], R97 ;  /* 0x008008611b007988 */ /* 0x0001e2000800003c */
[----:B--2---:R-:W-:-:S03]  /*3ad0*/  IADD3 R94, P1, R38, R3, RZ ;  /* 0x00000003265e7210 */ /* 0x004fc60007f3e0ff */
[----:B------:R1:W-:Y:S01]  /*3ae0*/  STS.U8 [R27+UR60+0x8006], R98 ;  /* 0x008006621b007988 */ /* 0x0003e2000800003c */
[----:B------:R-:W-:-:S03]  /*3af0*/  LEA.HI.X.SX32 R43, R40, R4, 0x1, P3 ;  /* 0x00000004282b7211 */ /* 0x000fc600018f0eff */
[----:B------:R2:W-:Y:S01]  /*3b00*/  STS.U8 [R27+UR60+0x800c], R95 ;  /* 0x00800c5f1b007988 */ /* 0x0005e2000800003c */
[----:B0-----:R-:W-:-:S03]  /*3b10*/  LEA.HI.X.SX32 R97, R18, R4, 0x1, P0 ;  /* 0x0000000412617211 */ /* 0x001fc600000f0eff */
[----:B------:R0:W-:Y:S01]  /*3b20*/  STS.U8 [R27+UR60+0x8004], R99 ;  /* 0x008004631b007988 */ /* 0x0001e2000800003c */
[----:B-1----:R-:W-:-:S03]  /*3b30*/  IADD3 R98, P0, R14, R3, RZ ;  /* 0x000000030e627210 */ /* 0x002fc60007f1e0ff */
[----:B------:R1:W-:Y:S01]  /*3b40*/  STS.U8 [R27+UR60+0x8002], R100 ;  /* 0x008002641b007988 */ /* 0x0003e2000800003c */
[-C--:B--2---:R-:W-:Y:S02]  /*3b50*/  LEA.HI.X.SX32 R95, R38, R4.reuse, 0x1, P1 ;  /* 0x00000004265f7211 */ /* 0x084fe400008f0eff */
[-C--:B------:R-:W-:Y:S01]  /*3b60*/  IADD3 R40, P1, R15, R3.reuse, RZ ;  /* 0x000000030f287210 */ /* 0x080fe20007f3e0ff */
[----:B------:R2:W-:Y:S01]  /*3b70*/  STS.U8 [R27+UR60+0x8000], R101 ;  /* 0x008000651b007988 */ /* 0x0005e2000800003c */
[-C--:B------:R-:W-:Y:S02]  /*3b80*/  IADD3 R38, P2, R16, R3.reuse, RZ ;  /* 0x0000000310267210 */ /* 0x080fe40007f5e0ff */
[-C--:B0-----:R-:W-:Y:S01]  /*3b90*/  LEA.HI.X.SX32 R99, R14, R4.reuse, 0x1, P0 ;  /* 0x000000040e637211 */ /* 0x081fe200000f0eff */
[----:B------:R0:W-:Y:S01]  /*3ba0*/  STS.U8 [R27+UR60+0x4006], R106 ;  /* 0x0040066a1b007988 */ /* 0x0001e2000800003c */
[----:B------:R-:W-:Y:S02]  /*3bb0*/  IADD3 R18, P3, R17, R3, RZ ;  /* 0x0000000311127210 */ /* 0x000fe40007f7e0ff */
[-C--:B------:R-:W-:Y:S01]  /*3bc0*/  LEA.HI.X.SX32 R41, R15, R4.reuse, 0x1, P1 ;  /* 0x000000040f297211 */ /* 0x080fe200008f0eff */
[----:B------:R5:W-:Y:S01]  /*3bd0*/  STS.U8 [R27+UR60+0x400a], R104 ;  /* 0x00400a681b007988 */ /* 0x000be2000800003c */
[----:B------:R-:W-:-:S02]  /*3be0*/  LEA.HI.X.SX32 R39, R16, R4, 0x1, P2 ;  /* 0x0000000410277211 */ /* 0x000fc400010f0eff */
[-C--:B-1----:R-:W-:Y:S01]  /*3bf0*/  IADD3 R100, P0, R37, R3.reuse, RZ ;  /* 0x0000000325647210 */ /* 0x082fe20007f1e0ff */
[----:B------:R1:W-:Y:S01]  /*3c00*/  STS.U8 [R27+UR60+0x4004], R107 ;  /* 0x0040046b1b007988 */ /* 0x0003e2000800003c */
[-C--:B------:R-:W-:Y:S02]  /*3c10*/  IADD3 R16, P1, R11, R3.reuse, RZ ;  /* 0x000000030b107210 */ /* 0x080fe40007f3e0ff */
[----:B------:R-:W-:Y:S01]  /*3c20*/  IADD3 R14, P2, R12, R3, RZ ;  /* 0x000000030c0e7210 */ /* 0x000fe20007f5e0ff */
[----:B------:R1:W-:Y:S01]  /*3c30*/  STS.U8 [R27+UR60+0x4008], R105 ;  /* 0x004008691b007988 */ /* 0x0003e2000800003c */
[-C--:B------:R-:W-:Y:S02]  /*3c40*/  LEA.HI.X.SX32 R19, R17, R4.reuse, 0x1, P3 ;  /* 0x0000000411137211 */ /* 0x080fe400018f0eff */
[-C--:B--2---:R-:W-:Y:S01]  /*3c50*/  LEA.HI.X.SX32 R101, R37, R4.reuse, 0x1, P0 ;  /* 0x0000000425657211 */ /* 0x084fe200000f0eff */
[----:B------:R2:W-:Y:S01]  /*3c60*/  STS.U8 [R27+UR60+0x400e], R102 ;  /* 0x00400e661b007988 */ /* 0x0005e2000800003c */
[----:B------:R-:W-:-:S02]  /*3c70*/  LEA.HI.X.SX32 R17, R11, R4, 0x1, P1 ;  /* 0x000000040b117211 */ /* 0x000fc400008f0eff */
[-C--:B------:R-:W-:Y:S01]  /*3c80*/  LEA.HI.X.SX32 R15, R12, R4.reuse, 0x1, P2 ;  /* 0x000000040c0f7211 */ /* 0x080fe200010f0eff */
[----:B------:R-:W-:Y:S01]  /*3c90*/  IMAD R64, R7, 0x2, R178 ;  /* 0x0000000207407824 */ /* 0x000fe200078e02b2 */
[-C--:B0-----:R-:W-:Y:S01]  /*3ca0*/  IADD3 R106, P0, R33, R3.reuse, RZ ;  /* 0x00000003216a7210 */ /* 0x081fe20007f1e0ff */
[----:B------:R0:W-:Y:S01]  /*3cb0*/  STS.U8 [R27+UR60+0x4002], R108 ;  /* 0x0040026c1b007988 */ /* 0x0001e2000800003c */
[CC--:B-----5:R-:W-:Y:S02]  /*3cc0*/  IADD3 R104, P1, R34.reuse, R3.reuse, RZ ;  /* 0x0000000322687210 */ /* 0x0e0fe40007f3e0ff */
[----:B------:R-:W-:Y:S01]  /*3cd0*/  IADD3 R32, P2, R35, R3, RZ ;  /* 0x0000000323207210 */ /* 0x000fe20007f5e0ff */
[----:B------:R5:W-:Y:S01]  /*3ce0*/  STS.U8 [R27+UR60+0x400c], R103 ;  /* 0x00400c671b007988 */ /* 0x000be2000800003c */
[-C--:B-1----:R-:W-:Y:S02]  /*3cf0*/  LEA.HI.X.SX32 R107, R33, R4.reuse, 0x1, P0 ;  /* 0x00000004216b7211 */ /* 0x082fe400000f0eff */
[-C--:B------:R-:W-:Y:S01]  /*3d00*/  LEA.HI.X.SX32 R105, R34, R4.reuse, 0x1, P1 ;  /* 0x0000000422697211 */ /* 0x080fe200008f0eff */
[----:B------:R1:W-:Y:S01]  /*3d10*/  STS.U8 [R27+UR60+0x4000], R109 ;  /* 0x0040006d1b007988 */ /* 0x0003e2000800003c */
[----:B------:R-:W-:-:S02]  /*3d20*/  LEA.HI.X.SX32 R33, R35, R4, 0x1, P2 ;  /* 0x0000000423217211 */ /* 0x000fc400010f0eff */
[-C--:B------:R-:W-:Y:S01]  /*3d30*/  IADD3 R34, P2, R6, R3.reuse, RZ ;  /* 0x0000000306227210 */ /* 0x080fe20007f5e0ff */
[----:B------:R-:W-:Y:S01]  /*3d40*/  STS.U8 [R27+UR60], R117 ;  /* 0x000000751b007988 */ /* 0x000fe2000800003c */
[-C--:B--2---:R-:W-:Y:S02]  /*3d50*/  IADD3 R102, P3, R13, R3.reuse, RZ ;  /* 0x000000030d667210 */ /* 0x084fe40007f7e0ff */
[-C--:B0-----:R-:W-:Y:S01]  /*3d60*/  IADD3 R108, P0, R26, R3.reuse, RZ ;  /* 0x000000031a6c7210 */ /* 0x081fe20007f1e0ff */
[----:B------:R-:W-:Y:S01]  /*3d70*/  STS.U8 [R27+UR60+0x2], R116 ;  /* 0x000002741b007988 */ /* 0x000fe2000800003c */
[-C--:B------:R-:W-:Y:S01]  /*3d80*/  LEA.HI.X.SX32 R35, R6, R4.reuse, 0x1, P2 ;  /* 0x0000000406237211 */ /* 0x080fe200010f0eff */
[----:B------:R-:W-:Y:S01]  /*3d90*/  IMAD R6, R7, 0x2, R64 ;  /* 0x0000000207067824 */ /* 0x000fe200078e0240 */
[----:B-----5:R-:W-:Y:S01]  /*3da0*/  LEA.HI.X.SX32 R103, R13, R4, 0x1, P3 ;  /* 0x000000040d677211 */ /* 0x020fe200018f0eff */
[----:B------:R-:W-:Y:S01]  /*3db0*/  STS.U8 [R27+UR60+0x4], R115 ;  /* 0x000004731b007988 */ /* 0x000fe2000800003c */
[----:B------:R-:W-:-:S02]  /*3dc0*/  IADD3 R12, P3, R36, R3, RZ ;  /* 0x00000003240c7210 */ /* 0x000fc40007f7e0ff */
[-C--:B-1----:R-:W-:Y:S01]  /*3dd0*/  LEA.HI.X.SX32 R109, R26, R4.reuse, 0x1, P0 ;  /* 0x000000041a6d7211 */ /* 0x082fe200000f0eff */
[----:B------:R-:W-:Y:S01]  /*3de0*/  IMAD R120, R7, 0x2, R6 ;  /* 0x0000000207787824 */ /* 0x000fe200078e0206 */
[-C--:B------:R-:W-:Y:S01]  /*3df0*/  IADD3 R26, P2, R2, R3.reuse, RZ ;  /* 0x00000003021a7210 */ /* 0x080fe20007f5e0ff */
[----:B------:R-:W-:Y:S01]  /*3e00*/  STS.U8 [R27+UR60+0x6], R114 ;  /* 0x000006721b007988 */ /* 0x000fe2000800003c */
[-C--:B------:R-:W-:Y:S02]  /*3e10*/  LEA.HI.X.SX32 R13, R36, R4.reuse, 0x1, P3 ;  /* 0x00000004240d7211 */ /* 0x080fe400018f0eff */
[C---:B------:R-:W-:Y:S01]  /*3e20*/  IADD3 R36, P1, R5.reuse, R3, RZ ;  /* 0x0000000305247210 */ /* 0x040fe20007f3e0ff */
[----:B------:R-:W-:Y:S04]  /*3e30*/  STS.U8 [R27+UR60+0x8], R113 ;  /* 0x000008711b007988 */ /* 0x000fe8000800003c */
[----:B------:R0:W-:Y:S04]  /*3e40*/  STS.U8 [R27+UR60+0xa], R112 ;  /* 0x00000a701b007988 */ /* 0x0001e8000800003c */
[----:B------:R-:W-:Y:S04]  /*3e50*/  STS.U8 [R27+UR60+0xc], R111 ;  /* 0x00000c6f1b007988 */ /* 0x000fe8000800003c */
[----:B------:R1:W-:Y:S04]  /*3e60*/  STS.U8 [R27+UR60+0xe], R110 ;  /* 0x00000e6e1b007988 */ /* 0x0003e8000800003c */
[----:B------:R-:W-:Y:S04]  /*3e70*/  STS.U8 [R27+UR60+0xc000], R133 ;  /* 0x00c000851b007988 */ /* 0x000fe8000800003c */
[----:B------:R-:W-:Y:S04]  /*3e80*/  STS.U8 [R27+UR60+0xc002], R134 ;  /* 0x00c002861b007988 */ /* 0x000fe8000800003c */
[----:B------:R-:W-:Y:S04]  /*3e90*/  STS.U8 [R27+UR60+0xc004], R135 ;  /* 0x00c004871b007988 */ /* 0x000fe8000800003c */
[----:B------:R-:W-:Y:S04]  /*3ea0*/  STS.U8 [R27+UR60+0xc006], R136 ;  /* 0x00c006881b007988 */ /* 0x000fe8000800003c */
[----:B------:R-:W-:Y:S04]  /*3eb0*/  STS.U8 [R27+UR60+0xc008], R137 ;  /* 0x00c008891b007988 */ /* 0x000fe8000800003c */
[----:B------:R-:W-:Y:S04]  /*3ec0*/  STS.U8 [R27+UR60+0xc00a], R138 ;  /* 0x00c00a8a1b007988 */ /* 0x000fe8000800003c */
[----:B------:R-:W-:Y:S04]  /*3ed0*/  STS.U8 [R27+UR60+0xc00c], R139 ;  /* 0x00c00c8b1b007988 */ /* 0x000fe8000800003c */
[----:B------:R2:W-:Y:S01]  /*3ee0*/  STS.U8 [R27+UR60+0xc00e], R140 ;  /* 0x00c00e8c1b007988 */ /* 0x0005e2000800003c */
[----:B------:R-:W-:-:S02]  /*3ef0*/  LEA.HI.X.SX32 R37, R5, R4, 0x1, P1 ;  /* 0x0000000405257211 */ /* 0x000fc400008f0eff */
[-C--:B0-----:R-:W-:Y:S01]  /*3f00*/  IADD3 R112, P0, R10, R3.reuse, RZ ;  /* 0x000000030a707210 */ /* 0x081fe20007f1e0ff */
[----:B------:R-:W5:Y:S01]  /*3f10*/  LDL.LU R123, [R1] ;  /* 0x00000000017b7983 */ /* 0x000f620000300800 */
[----:B-1----:R-:W-:Y:S02]  /*3f20*/  IADD3 R110, P1, R30, R3, RZ ;  /* 0x000000031e6e7210 */ /* 0x002fe40007f3e0ff */
[-C--:B--2---:R-:W-:Y:S01]  /*3f30*/  LEA.HI.X.SX32 R27, R2, R4.reuse, 0x1, P2 ;  /* 0x00000004021b7211 */ /* 0x084fe200010f0eff */
[C---:B------:R-:W-:Y:S01]  /*3f40*/  IMAD R2, R7.reuse, 0x2, R120 ;  /* 0x0000000207027824 */ /* 0x040fe200078e0278 */
[-C--:B------:R-:W-:Y:S01]  /*3f50*/  LEA.HI.X.SX32 R113, R10, R4.reuse, 0x1, P0 ;  /* 0x000000040a717211 */ /* 0x080fe200000f0eff */
[----:B------:R-:W2:Y:S02]  /*3f60*/  LDL.LU R140, [R1+0x4] ;  /* 0x00000400018c7983 */ /* 0x000ea40000300800 */
[----:B------:R-:W-:Y:S01]  /*3f70*/  IMAD R0, R7, 0x2, R2 ;  /* 0x0000000207007824 */ /* 0x000fe200078e0202 */
[----:B------:R-:W-:-:S02]  /*3f80*/  LEA.HI.X.SX32 R111, R30, R4, 0x1, P1 ;  /* 0x000000041e6f7211 */ /* 0x000fc400008f0eff */
[-C--:B------:R-:W-:Y:S01]  /*3f90*/  IADD3 R116, P0, R9, R3.reuse, RZ ;  /* 0x0000000309747210 */ /* 0x080fe20007f1e0ff */
[C---:B------:R-:W-:Y:S01]  /*3fa0*/  IMAD R130, R7.reuse, 0x2, R0 ;  /* 0x0000000207827824 */ /* 0x040fe200078e0200 */
[-C--:B------:R-:W-:Y:S02]  /*3fb0*/  IADD3 R114, P1, R8, R3.reuse, RZ ;  /* 0x0000000308727210 */ /* 0x080fe40007f3e0ff */
[----:B------:R-:W-:Y:S01]  /*3fc0*/  IADD3 R10, P2, R28, R3, RZ ;  /* 0x000000031c0a7210 */ /* 0x000fe20007f5e0ff */
[----:B------:R-:W-:Y:S01]  /*3fd0*/  IMAD R132, R7, 0x2, R130 ;  /* 0x0000000207847824 */ /* 0x000fe200078e0282 */
[-C--:B------:R-:W-:Y:S02]  /*3fe0*/  LEA.HI.X.SX32 R117, R9, R4.reuse, 0x1, P0 ;  /* 0x0000000409757211 */ /* 0x080fe400000f0eff */
[-C--:B------:R-:W-:Y:S02]  /*3ff0*/  LEA.HI.X.SX32 R115, R8, R4.reuse, 0x1, P1 ;  /* 0x0000000408737211 */ /* 0x080fe400008f0eff */
[----:B------:R-:W-:-:S02]  /*4000*/  LEA.HI.X.SX32 R11, R28, R4, 0x1, P2 ;  /* 0x000000041c0b7211 */ /* 0x000fc400010f0eff */
[-C--:B------:R-:W-:Y:S02]  /*4010*/  IADD3 R8, P0, R31, R3.reuse, RZ ;  /* 0x000000031f087210 */ /* 0x080fe40007f1e0ff */
[-C--:B------:R-:W-:Y:S01]  /*4020*/  IADD3 R30, P2, R64, R3.reuse, RZ ;  /* 0x00000003401e7210 */ /* 0x080fe20007f5e0ff */
[----:B------:R-:W-:Y:S01]  /*4030*/  IMAD R28, R7, 0x2, R132 ;  /* 0x00000002071c7824 */ /* 0x000fe200078e0284 */
[-C--:B------:R-:W-:Y:S02]  /*4040*/  IADD3 R118, P1, R178, R3.reuse, RZ ;  /* 0x00000003b2767210 */ /* 0x080fe40007f3e0ff */
[-C--:B------:R-:W-:Y:S02]  /*4050*/  LEA.HI.X.SX32 R9, R31, R4.reuse, 0x1, P0 ;  /* 0x000000041f097211 */ /* 0x080fe400000f0eff */
[----:B------:R-:W-:Y:S01]  /*4060*/  LEA.HI.X.SX32 R31, R64, R4, 0x1, P2 ;  /* 0x00000004401f7211 */ /* 0x000fe200010f0eff */
[----:B------:R-:W-:Y:S01]  /*4070*/  IMAD R64, R7, 0x2, R28 ;  /* 0x0000000207407824 */ /* 0x000fe200078e021c */
[----:B------:R-:W-:-:S02]  /*4080*/  IADD3 R180, P2, R2, R3, RZ ;  /* 0x0000000302b47210 */ /* 0x000fc40007f5e0ff */
[-C--:B------:R-:W-:Y:S02]  /*4090*/  LEA.HI.X.SX32 R119, R178, R4.reuse, 0x1, P1 ;  /* 0x00000004b2777211 */ /* 0x080fe400008f0eff */
[-C--:B------:R-:W-:Y:S02]  /*40a0*/  IADD3 R184, P0, R6, R3.reuse, RZ ;  /* 0x0000000306b87210 */ /* 0x080fe40007f1e0ff */
[-C--:B------:R-:W-:Y:S02]  /*40b0*/  IADD3 R182, P1, R120, R3.reuse, RZ ;  /* 0x0000000378b67210 */ /* 0x080fe40007f3e0ff */
[-C--:B------:R-:W-:Y:S01]  /*40c0*/  LEA.HI.X.SX32 R181, R2, R4.reuse, 0x1, P2 ;  /* 0x0000000402b57211 */ /* 0x080fe200010f0eff */
[C---:B------:R-:W-:Y:S01]  /*40d0*/  IMAD R2, R7.reuse, 0x2, R64 ;  /* 0x0000000207027824 */ /* 0x040fe200078e0240 */
[-C--:B------:R-:W-:Y:S02]  /*40e0*/  LEA.HI.X.SX32 R185, R6, R4.reuse, 0x1, P0 ;  /* 0x0000000406b97211 */ /* 0x080fe400000f0eff */
[----:B------:R-:W-:Y:S01]  /*40f0*/  LEA.HI.X.SX32 R183, R120, R4, 0x1, P1 ;  /* 0x0000000478b77211 */ /* 0x000fe200008f0eff */
[----:B------:R-:W-:Y:S01]  /*4100*/  IMAD R6, R7, 0x2, R2 ;  /* 0x0000000207067824 */ /* 0x000fe200078e0202 */
[----:B------:R-:W-:-:S02]  /*4110*/  IADD3 R120, P0, R0, R3, RZ ;  /* 0x0000000300787210 */ /* 0x000fc40007f1e0ff */
[-C--:B------:R-:W-:Y:S02]  /*4120*/  IADD3 R178, P1, R130, R3.reuse, RZ ;  /* 0x0000000382b27210 */ /* 0x080fe40007f3e0ff */
[-C--:B------:R-:W-:Y:S01]  /*4130*/  LEA.HI.X.SX32 R121, R0, R4.reuse, 0x1, P0 ;  /* 0x0000000400797211 */ /* 0x080fe200000f0eff */
[C---:B------:R-:W-:Y:S01]  /*4140*/  IMAD R0, R7.reuse, 0x2, R6 ;  /* 0x0000000207007824 */ /* 0x040fe200078e0206 */
[----:B------:R-:W-:Y:S02]  /*4150*/  LEA.HI.X.SX32 R179, R130, R4, 0x1, P1 ;  /* 0x0000000482b37211 */ /* 0x000fe400008f0eff */
[-C--:B------:R-:W-:Y:S01]  /*4160*/  IADD3 R136, P0, R28, R3.reuse, RZ ;  /* 0x000000031c887210 */ /* 0x080fe20007f1e0ff */
[----:B------:R-:W-:Y:S01]  /*4170*/  IMAD R5, R7, 0x2, R0 ;  /* 0x0000000207057824 */ /* 0x000fe200078e0200 */
[-C--:B------:R-:W-:Y:S02]  /*4180*/  IADD3 R134, P1, R64, R3.reuse, RZ ;  /* 0x0000000340867210 */ /* 0x080fe40007f3e0ff */
[----:B------:R-:W-:-:S02]  /*4190*/  IADD3 R138, P2, R132, R3, RZ ;  /* 0x00000003848a7210 */ /* 0x000fc40007f5e0ff */
[-C--:B------:R-:W-:Y:S01]  /*41a0*/  LEA.HI.X.SX32 R137, R28, R4.reuse, 0x1, P0 ;  /* 0x000000041c897211 */ /* 0x080fe200000f0eff */
[C---:B------:R-:W-:Y:S01]  /*41b0*/  IMAD R28, R7.reuse, 0x2, R5 ;  /* 0x00000002071c7824 */ /* 0x040fe200078e0205 */
[-C--:B------:R-:W-:Y:S02]  /*41c0*/  LEA.HI.X.SX32 R135, R64, R4.reuse, 0x1, P1 ;  /* 0x0000000440877211 */ /* 0x080fe400008f0eff */
[-C--:B------:R-:W-:Y:S01]  /*41d0*/  LEA.HI.X.SX32 R139, R132, R4.reuse, 0x1, P2 ;  /* 0x00000004848b7211 */ /* 0x080fe200010f0eff */
[----:B------:R-:W-:Y:S01]  /*41e0*/  IMAD R57, R7, 0x2, R28 ;  /* 0x0000000207397824 */ /* 0x000fe200078e021c */
[-C--:B------:R-:W-:Y:S01]  /*41f0*/  IADD3 R130, P1, R6, R3.reuse, RZ ;  /* 0x0000000306827210 */ /* 0x080fe20007f3e0ff */
[----:B------:R-:W3:Y:S01]  /*4200*/  LDL.LU R64, [R1+0x8] ;  /* 0x0000080001407983 */ /* 0x000ee20000300800 */
[----:B------:R-:W-:Y:S02]  /*4210*/  IADD3 R132, P0, R2, R3, RZ ;  /* 0x0000000302847210 */ /* 0x000fe40007f1e0ff */
[----:B------:R-:W-:-:S02]  /*4220*/  LEA.HI.X.SX32 R131, R6, R4, 0x1, P1 ;  /* 0x0000000406837211 */ /* 0x000fc400008f0eff */
[-C--:B------:R-:W-:Y:S02]  /*4230*/  LEA.HI.X.SX32 R133, R2, R4.reuse, 0x1, P0 ;  /* 0x0000000402857211 */ /* 0x080fe400000f0eff */
[-C--:B------:R-:W-:Y:S02]  /*4240*/  IADD3 R6, P1, R5, R3.reuse, RZ ;  /* 0x0000000305067210 */ /* 0x080fe40007f3e0ff */
[-C--:B------:R-:W-:Y:S02]  /*4250*/  IADD3 R2, P2, R28, R3.reuse, RZ ;  /* 0x000000031c027210 */ /* 0x080fe40007f5e0ff */
[-C--:B------:R-:W-:Y:S02]  /*4260*/  IADD3 R186, P0, R0, R3.reuse, RZ ;  /* 0x0000000300ba7210 */ /* 0x080fe40007f1e0ff */
[----:B------:R-:W-:Y:S02]  /*4270*/  IADD3 R188, P3, R57, R3, RZ ;  /* 0x0000000339bc7210 */ /* 0x000fe40007f7e0ff */
[----:B------:R-:W-:-:S02]  /*4280*/  LEA.HI.X.SX32 R7, R5, R4, 0x1, P1 ;  /* 0x0000000405077211 */ /* 0x000fc400008f0eff */
[----:B------:R-:W3:Y:S01]  /*4290*/  LDL.LU R5, [R1+0xc] ;  /* 0x00000c0001057983 */ /* 0x000ee20000300800 */
[----:B------:R-:W-:-:S03]  /*42a0*/  LEA.HI.X.SX32 R3, R28, R4, 0x1, P2 ;  /* 0x000000041c037211 */ /* 0x000fc600010f0eff */
[----:B------:R-:W3:Y:S01]  /*42b0*/  LDL.LU R28, [R1+0x10] ;  /* 0x00001000011c7983 */ /* 0x000ee20000300800 */
[-C--:B------:R-:W-:Y:S02]  /*42c0*/  LEA.HI.X.SX32 R187, R0, R4.reuse, 0x1, P0 ;  /* 0x0000000400bb7211 */ /* 0x080fe400000f0eff */
[----:B------:R-:W-:Y:S02]  /*42d0*/  LOP3.LUT R0, R29, 0x20, RZ, 0x3c, !PT ;  /* 0x000000201d007812 */ /* 0x000fe400078e3cff */
[----:B------:R-:W-:Y:S02]  /*42e0*/  LEA.HI.X.SX32 R189, R57, R4, 0x1, P3 ;  /* 0x0000000439bd7211 */ /* 0x000fe400018f0eff */
[C---:B------:R-:W-:Y:S01]  /*42f0*/  LOP3.LUT R4, R29.reuse, 0x30, RZ, 0x3c, !PT ;  /* 0x000000301d047812 */ /* 0x040fe200078e3cff */
[----:B------:R-:W-:Y:S04]  /*4300*/  STS.U8 [R0+UR60+0xa], R252 ;  /* 0x00000afc00007988 */ /* 0x000fe8000800003c */
        /* <DEDUP_REMOVED lines=18> */
[----:B----4-:R-:W-:Y:S04]  /*4430*/  STS.U8 [R0+UR60+0xc000], R150 ;  /* 0x00c0009600007988 */ /* 0x010fe8000800003c */
[----:B------:R-:W-:Y:S04]  /*4440*/  STS.U8 [R0+UR60+0xc002], R151 ;  /* 0x00c0029700007988 */ /* 0x000fe8000800003c */
[----:B------:R-:W-:Y:S04]  /*4450*/  STS.U8 [R0+UR60+0xc004], R152 ;  /* 0x00c0049800007988 */ /* 0x000fe8000800003c */
[----:B------:R-:W-:Y:S04]  /*4460*/  STS.U8 [R0+UR60+0xc006], R153 ;  /* 0x00c0069900007988 */ /* 0x000fe8000800003c */
[----:B------:R-:W-:Y:S04]  /*4470*/  STS.U8 [R0+UR60+0xc008], R154 ;  /* 0x00c0089a00007988 */ /* 0x000fe8000800003c */
[----:B------:R-:W-:Y:S04]  /*4480*/  STS.U8 [R0+UR60+0xc00a], R155 ;  /* 0x00c00a9b00007988 */ /* 0x000fe8000800003c */
[----:B------:R-:W-:Y:S04]  /*4490*/  STS.U8 [R0+UR60+0xc00c], R156 ;  /* 0x00c00c9c00007988 */ /* 0x000fe8000800003c */
[----:B------:R-:W-:Y:S04]  /*44a0*/  STS.U8 [R0+UR60+0xc00e], R157 ;  /* 0x00c00e9d00007988 */ /* 0x000fe8000800003c */
[----:B-----5:R-:W-:Y:S04]  /*44b0*/  STS.U8 [R0+UR60+0x8], R123 ;  /* 0x0000087b00007988 */ /* 0x020fe8000800003c */
[----:B--2---:R-:W-:Y:S04]  /*44c0*/  STS.U8 [R0+UR60+0x6], R140 ;  /* 0x0000068c00007988 */ /* 0x004fe8000800003c */
[----:B---3--:R-:W-:Y:S04]  /*44d0*/  STS.U8 [R0+UR60+0x4], R64 ;  /* 0x0000044000007988 */ /* 0x008fe8000800003c */
[----:B------:R0:W-:Y:S04]  /*44e0*/  STS.U8 [R0+UR60+0x2], R5 ;  /* 0x0000020500007988 */ /* 0x0001e8000800003c */
[----:B------:R1:W-:Y:S01]  /*44f0*/  STS.U8 [R0+UR60], R28 ;  /* 0x0000001c00007988 */ /* 0x0003e2000800003c */
[----:B0-----:R-:W-:-:S02]  /*4500*/  LOP3.LUT R5, R29, 0x50, RZ, 0x3c, !PT ;  /* 0x000000501d057812 */ /* 0x001fc400078e3cff */
[C---:B-1----:R-:W-:Y:S01]  /*4510*/  LOP3.LUT R0, R29.reuse, 0x40, RZ, 0x3c, !PT ;  /* 0x000000401d007812 */ /* 0x042fe200078e3cff */
[----:B------:R-:W-:Y:S04]  /*4520*/  STS.U8 [R4+UR60], R249 ;  /* 0x000000f904007988 */ /* 0x000fe8000800003c */
        /* <DEDUP_REMOVED lines=63> */
[----:B------:R0:W-:Y:S04]  /*4920*/  STS.U8 [R5+UR60+0x400c], R55 ;  /* 0x00400c3705007988 */ /* 0x0001e8000800003c */
[----:B------:R-:W-:Y:S01]  /*4930*/  STS.U8 [R5+UR60], R233 ;  /* 0x000000e905007988 */ /* 0x000fe2000800003c */
[----:B0-----:R-:W-:-:S03]  /*4940*/  LOP3.LUT R55, R29, 0x60, RZ, 0x3c, !PT ;  /* 0x000000601d377812 */ /* 0x001fc600078e3cff */
        /* <DEDUP_REMOVED lines=38> */
[----:B------:R-:W2:Y:S04]  /*4bb0*/  LDG.E.U8 R24, desc[UR6][R24.64] ;  /* 0x0000000618187981 */ /* 0x000ea8000c1e1100 */
[----:B------:R-:W3:Y:S04]  /*4bc0*/  LDG.E.U8 R22, desc[UR6][R22.64] ;  /* 0x0000000616167981 */ /* 0x000ee8000c1e1100 */
[----:B------:R-:W4:Y:S04]  /*4bd0*/  LDG.E.U8 R92, desc[UR6][R92.64] ;  /* 0x000000065c5c7981 */ /* 0x000f28000c1e1100 */
[----:B------:R-:W5:Y:S04]  /*4be0*/  LDG.E.U8 R74, desc[UR6][R74.64] ;  /* 0x000000064a4a7981 */ /* 0x000f68000c1e1100 */
        /* <DEDUP_REMOVED lines=51> */
[----:B------:R-:W5:Y:S01]  /*4f20*/  LDG.E.U8 R188, desc[UR6][R188.64] ;  /* 0x00000006bcbc7981 */ /* 0x000f62000c1e1100 */
[----:B------:R-:W-:Y:S01]  /*4f30*/  LOP3.LUT R29, R29, 0x70, RZ, 0x3c, !PT ;  /* 0x000000701d1d7812 */ /* 0x000fe200078e3cff */
[----:B------:R-:W-:-:S02]  /*4f40*/  IMAD.MOV.U32 R0, RZ, RZ, 0x3f800000 ;  /* 0x3f800000ff007424 */ /* 0x000fc400078e00ff */
[----:B--2---:R-:W-:Y:S04]  /*4f50*/  STS.U8 [R55+UR60+0x4000], R24 ;  /* 0x0040001837007988 */ /* 0x004fe8000800003c */
[----:B---3--:R-:W-:Y:S04]  /*4f60*/  STS.U8 [R55+UR60+0x4002], R22 ;  /* 0x0040021637007988 */ /* 0x008fe8000800003c */
[----:B----4-:R-:W-:Y:S04]  /*4f70*/  STS.U8 [R55+UR60+0x4004], R92 ;  /* 0x0040045c37007988 */ /* 0x010fe8000800003c */
[----:B-----5:R-:W-:Y:S04]  /*4f80*/  STS.U8 [R55+UR60+0x4006], R74 ;  /* 0x0040064a37007988 */ /* 0x020fe8000800003c */
        /* <DEDUP_REMOVED lines=20> */
[----:B------:R0:W-:Y:S02]  /*50d0*/  STS.U8 [R29+UR60+0xc00c], R2 ;  /* 0x00c00c021d007988 */ /* 0x0001e4000800003c */
[----:B0-----:R-:W-:-:S05]  /*50e0*/  IMAD.MOV.U32 R2, RZ, RZ, 0x3f800000 ;  /* 0x3f800000ff027424 */ /* 0x001fca00078e00ff */
[----:B------:R-:W-:Y:S04]  /*50f0*/  STL [R1+0x218], R2 ;  /* 0x0002180201007387 */ /* 0x000fe80000100800 */
[----:B------:R0:W-:Y:S04]  /*5100*/  STL [R1+0x21c], R0 ;  /* 0x00021c0001007387 */ /* 0x0001e80000100800 */
[----:B------:R-:W-:Y:S04]  /*5110*/  STL [R1], RZ ;  /* 0x000000ff01007387 */ /* 0x000fe80000100800 */
[----:B------:R-:W-:Y:S04]  /*5120*/  STL [R1+0x4], RZ ;  /* 0x000004ff01007387 */ /* 0x000fe80000100800 */
        /* <DEDUP_REMOVED lines=89> */
[----:B------:R-:W-:Y:S01]  /*56c0*/  STL [R1+0x16c], RZ ;  /* 0x00016cff01007387 */ /* 0x000fe20000100800 */
[----:B------:R-:W1:Y:S03]  /*56d0*/  S2R R251, SR_CTAID.X ;  /* 0x0000000000fb7919 */ /* 0x000e660000002500 */
        /* <DEDUP_REMOVED lines=24> */
[----:B------:R-:W2:Y:S03]  /*5860*/  S2R R252, SR_TID.X ;  /* 0x0000000000fc7919 */ /* 0x000ea60000002100 */
[----:B------:R-:W-:Y:S04]  /*5870*/  STL [R1+0x1d0], RZ ;  /* 0x0001d0ff01007387 */ /* 0x000fe80000100800 */
[----:B------:R-:W-:Y:S04]  /*5880*/  STL [R1+0x1d4], RZ ;  /* 0x0001d4ff01007387 */ /* 0x000fe80000100800 */
[----:B------:R-:W-:Y:S04]  /*5890*/  STL [R1+0x1d8], RZ ;  /* 0x0001d8ff01007387 */ /* 0x000fe80000100800 */
[----:B------:R-:W-:Y:S01]  /*58a0*/  STL [R1+0x1dc], RZ ;  /* 0x0001dcff01007387 */ /* 0x000fe20000100800 */
[----:B-1----:R-:W-:-:S03]  /*58b0*/  IMAD.SHL.U32 R251, R251, 0x80, RZ ;  /* 0x00000080fbfb7824 */ /* 0x002fc600078e00ff */
[----:B------:R-:W-:Y:S04]  /*58c0*/  STL [R1+0x1e0], RZ ;  /* 0x0001e0ff01007387 */ /* 0x000fe80000100800 */
[----:B------:R-:W-:Y:S04]  /*58d0*/  STL [R1+0x1e4], RZ ;  /* 0x0001e4ff01007387 */ /* 0x000fe80000100800 */
[----:B------:R-:W-:Y:S04]  /*58e0*/  STL [R1+0x1e8], RZ ;  /* 0x0001e8ff01007387 */ /* 0x000fe80000100800 */
[----:B------:R-:W-:Y:S01]  /*58f0*/  STL [R1+0x1ec], RZ ;  /* 0x0001ecff01007387 */ /* 0x000fe20000100800 */
[----:B0-----:R-:W-:-:S03]  /*5900*/  VIADD R0, R251, 0x80 ;  /* 0x00000080fb007836 */ /* 0x001fc60000000000 */
[----:B------:R-:W-:Y:S04]  /*5910*/  STL [R1+0x1f0], RZ ;  /* 0x0001f0ff01007387 */ /* 0x000fe80000100800 */
[----:B------:R-:W-:Y:S04]  /*5920*/  STL [R1+0x1f4], RZ ;  /* 0x0001f4ff01007387 */ /* 0x000fe80000100800 */
[----:B------:R-:W-:Y:S04]  /*5930*/  STL [R1+0x1f8], RZ ;  /* 0x0001f8ff01007387 */ /* 0x000fe80000100800 */
[----:B------:R-:W-:Y:S01]  /*5940*/  STL [R1+0x1fc], RZ ;  /* 0x0001fcff01007387 */ /* 0x000fe20000100800 */
[----:B------:R-:W-:-:S03]  /*5950*/  ISETP.GE.AND P0, PT, R0, 0x1, PT ;  /* 0x000000010000780c */ /* 0x000fc60003f06270 */
[----:B------:R-:W-:Y:S01]  /*5960*/  STS.U8 [R29+UR60], R48 ;  /* 0x000000301d007988 */ /* 0x000fe2000800003c */
[----:B------:R-:W-:-:S03]  /*5970*/  IMAD.MOV.U32 R4, RZ, RZ, -0x800000 ;  /* 0xff800000ff047424 */ /* 0x000fc600078e00ff */
[----:B------:R0:W-:Y:S01]  /*5980*/  STS.U8 [R29+UR60+0x2], R46 ;  /* 0x0000022e1d007988 */ /* 0x0001e2000800003c */
[----:B------:R-:W-:-:S03]  /*5990*/  IMAD.MOV.U32 R3, RZ, RZ, -0x800000 ;  /* 0xff800000ff037424 */ /* 0x000fc600078e00ff */
[----:B------:R-:W-:Y:S01]  /*59a0*/  STS.U8 [R29+UR60+0x4], R60 ;  /* 0x0000043c1d007988 */ /* 0x000fe2000800003c */
[----:B------:R-:W-:-:S03]  /*59b0*/  CS2R R24, SRZ ;  /* 0x0000000000187805 */ /* 0x000fc6000001ff00 */
[----:B------:R-:W-:Y:S01]  /*59c0*/  STS.U8 [R29+UR60+0x6], R58 ;  /* 0x0000063a1d007988 */ /* 0x000fe2000800003c */
[----:B------:R-:W-:-:S03]  /*59d0*/  CS2R R30, SRZ ;  /* 0x00000000001e7805 */ /* 0x000fc6000001ff00 */
[----:B------:R-:W-:Y:S01]  /*59e0*/  STS.U8 [R29+UR60+0x8], R52 ;  /* 0x000008341d007988 */ /* 0x000fe2000800003c */
[----:B------:R-:W-:-:S03]  /*59f0*/  CS2R R32, SRZ ;  /* 0x0000000000207805 */ /* 0x000fc6000001ff00 */
[----:B------:R1:W-:Y:S01]  /*5a00*/  STS.U8 [R29+UR60+0xa], R50 ;  /* 0x00000a321d007988 */ /* 0x0003e2000800003c */
[----:B------:R-:W-:-:S03]  /*5a10*/  CS2R R36, SRZ ;  /* 0x0000000000247805 */ /* 0x000fc6000001ff00 */
[----:B------:R-:W-:Y:S01]  /*5a20*/  STS.U8 [R29+UR60+0xc], R70 ;  /* 0x00000c461d007988 */ /* 0x000fe2000800003c */
[----:B0-----:R-:W-:-:S03]  /*5a30*/  CS2R R46, SRZ ;  /* 0x00000000002e7805 */ /* 0x001fc6000001ff00 */
[----:B------:R-:W-:Y:S01]  /*5a40*/  STS.U8 [R29+UR60+0xe], R62 ;  /* 0x00000e3e1d007988 */ /* 0x000fe2000800003c */
[----:B------:R-:W-:-:S03]  /*5a50*/  CS2R R48, SRZ ;  /* 0x0000000000307805 */ /* 0x000fc6000001ff00 */
[----:B------:R0:W-:Y:S01]  /*5a60*/  STS.U8 [R29+UR60+0x4000], R44 ;  /* 0x0040002c1d007988 */ /* 0x0001e2000800003c */
[----:B-1----:R-:W-:-:S03]  /*5a70*/  CS2R R50, SRZ ;  /* 0x0000000000327805 */ /* 0x002fc6000001ff00 */
[----:B------:R1:W-:Y:S01]  /*5a80*/  STS.U8 [R29+UR60+0x4002], R42 ;  /* 0x0040022a1d007988 */ /* 0x0003e2000800003c */
[----:B------:R-:W-:-:S03]  /*5a90*/  CS2R R52, SRZ ;  /* 0x0000000000347805 */ /* 0x000fc6000001ff00 */
[----:B------:R-:W-:Y:S01]  /*5aa0*/  STS.U8 [R29+UR60+0x4004], R98 ;  /* 0x004004621d007988 */ /* 0x000fe2000800003c */
[----:B------:R-:W-:-:S03]  /*5ab0*/  CS2R R54, SRZ ;  /* 0x0000000000367805 */ /* 0x000fc6000001ff00 */
[----:B------:R3:W-:Y:S01]  /*5ac0*/  STS.U8 [R29+UR60+0x4006], R40 ;  /* 0x004006281d007988 */ /* 0x0007e2000800003c */
[----:B0-----:R-:W-:-:S03]  /*5ad0*/  CS2R R44, SRZ ;  /* 0x00000000002c7805 */ /* 0x001fc6000001ff00 */
[----:B------:R0:W-:Y:S01]  /*5ae0*/  STS.U8 [R29+UR60+0x4008], R38 ;  /* 0x004008261d007988 */ /* 0x0001e2000800003c */
[----:B-1----:R-:W-:-:S03]  /*5af0*/  CS2R R42, SRZ ;  /* 0x00000000002a7805 */ /* 0x002fc6000001ff00 */
[----:B------:R-:W-:Y:S01]  /*5b00*/  STS.U8 [R29+UR60+0x400a], R18 ;  /* 0x00400a121d007988 */ /* 0x000fe2000800003c */
[----:B------:R-:W-:-:S03]  /*5b10*/  CS2R R56, SRZ ;  /* 0x0000000000387805 */ /* 0x000fc6000001ff00 */
[----:B------:R-:W-:Y:S01]  /*5b20*/  STS.U8 [R29+UR60+0x400c], R100 ;  /* 0x00400c641d007988 */ /* 0x000fe2000800003c */
[----:B---3--:R-:W-:-:S03]  /*5b30*/  CS2R R40, SRZ ;  /* 0x0000000000287805 */ /* 0x008fc6000001ff00 */
[----:B------:R-:W-:Y:S01]  /*5b40*/  STS.U8 [R29+UR60+0x400e], R16 ;  /* 0x00400e101d007988 */ /* 0x000fe2000800003c */
[----:B0-----:R-:W-:-:S03]  /*5b50*/  CS2R R38, SRZ ;  /* 0x0000000000267805 */ /* 0x001fc6000001ff00 */
[----:B------:R0:W-:Y:S01]  /*5b60*/  STS.U8 [R29+UR60+0x8000], R34 ;  /* 0x008000221d007988 */ /* 0x0001e2000800003c */
[----:B------:R-:W-:-:S03]  /*5b70*/  CS2R R58, SRZ ;  /* 0x00000000003a7805 */ /* 0x000fc6000001ff00 */
[----:B------:R-:W-:Y:S01]  /*5b80*/  STS.U8 [R29+UR60+0x8002], R112 ;  /* 0x008002701d007988 */ /* 0x000fe2000800003c */
[----:B------:R-:W-:-:S03]  /*5b90*/  CS2R R60, SRZ ;  /* 0x00000000003c7805 */ /* 0x000fc6000001ff00 */
[----:B------:R-:W-:Y:S01]  /*5ba0*/  STS.U8 [R29+UR60+0x8004], R110 ;  /* 0x0080046e1d007988 */ /* 0x000fe2000800003c */
[----:B------:R-:W-:-:S03]  /*5bb0*/  CS2R R62, SRZ ;  /* 0x00000000003e7805 */ /* 0x000fc6000001ff00 */
[----:B------:R1:W-:Y:S01]  /*5bc0*/  STS.U8 [R29+UR60+0x8006], R26 ;  /* 0x0080061a1d007988 */ /* 0x0003e2000800003c */
[----:B0-----:R-:W-:-:S03]  /*5bd0*/  CS2R R34, SRZ ;  /* 0x0000000000227805 */ /* 0x001fc6000001ff00 */
[----:B------:R-:W-:Y:S01]  /*5be0*/  STS.U8 [R29+UR60+0x8008], R116 ;  /* 0x008008741d007988 */ /* 0x000fe2000800003c */
[----:B------:R-:W-:-:S03]  /*5bf0*/  CS2R R64, SRZ ;  /* 0x0000000000407805 */ /* 0x000fc6000001ff00 */
[----:B------:R-:W-:Y:S01]  /*5c00*/  STS.U8 [R29+UR60+0x800a], R114 ;  /* 0x00800a721d007988 */ /* 0x000fe2000800003c */
[----:B------:R-:W-:-:S03]  /*5c10*/  CS2R R66, SRZ ;  /* 0x0000000000427805 */ /* 0x000fc6000001ff00 */
[----:B------:R-:W-:Y:S01]  /*5c20*/  STS.U8 [R29+UR60+0x800c], R10 ;  /* 0x00800c0a1d007988 */ /* 0x000fe2000800003c */
[----:B-1----:R-:W-:-:S03]  /*5c30*/  CS2R R26, SRZ ;  /* 0x00000000001a7805 */ /* 0x002fc6000001ff00 */
[----:B------:R-:W-:Y:S01]  /*5c40*/  STS.U8 [R29+UR60+0x800e], R8 ;  /* 0x00800e081d007988 */ /* 0x000fe2000800003c */
[----:B------:R-:W-:-:S03]  /*5c50*/  CS2R R68, SRZ ;  /* 0x0000000000447805 */ /* 0x000fc6000001ff00 */
        /* <DEDUP_REMOVED lines=12> */
[----:B------:R0:W-:Y:S01]  /*5d20*/  STS.U8 [R29+UR60+0xc00e], R188 ;  /* 0x00c00ebc1d007988 */ /* 0x0001e2000800003c */
[----:B------:R-:W-:Y:S02]  /*5d30*/  CS2R R82, SRZ ;  /* 0x0000000000527805 */ /* 0x000fe4000001ff00 */
[----:B------:R-:W-:Y:S02]  /*5d40*/  CS2R R84, SRZ ;  /* 0x0000000000547805 */ /* 0x000fe4000001ff00 */
[----:B------:R-:W-:Y:S02]  /*5d50*/  CS2R R86, SRZ ;  /* 0x0000000000567805 */ /* 0x000fe4000001ff00 */
[----:B------:R-:W-:Y:S02]  /*5d60*/  CS2R R88, SRZ ;  /* 0x0000000000587805 */ /* 0x000fe4000001ff00 */
[----:B------:R-:W-:Y:S02]  /*5d70*/  CS2R R90, SRZ ;  /* 0x00000000005a7805 */ /* 0x000fe4000001ff00 */
[----:B------:R-:W-:-:S02]  /*5d80*/  CS2R R92, SRZ ;  /* 0x00000000005c7805 */ /* 0x000fc4000001ff00 */
[----:B------:R-:W-:Y:S02]  /*5d90*/  CS2R R94, SRZ ;  /* 0x00000000005e7805 */ /* 0x000fe4000001ff00 */
[----:B------:R-:W-:Y:S02]  /*5da0*/  CS2R R96, SRZ ;  /* 0x0000000000607805 */ /* 0x000fe4000001ff00 */
[----:B------:R-:W-:Y:S02]  /*5db0*/  CS2R R98, SRZ ;  /* 0x0000000000627805 */ /* 0x000fe4000001ff00 */
[----:B0-----:R-:W-:Y:S02]  /*5dc0*/  CS2R R28, SRZ ;  /* 0x00000000001c7805 */ /* 0x001fe4000001ff00 */
[----:B------:R-:W-:Y:S02]  /*5dd0*/  CS2R R100, SRZ ;  /* 0x0000000000647805 */ /* 0x000fe4000001ff00 */
[----:B------:R-:W-:-:S02]  /*5de0*/  CS2R R102, SRZ ;  /* 0x0000000000667805 */ /* 0x000fc4000001ff00 */
        /* <DEDUP_REMOVED lines=14> */
[----:B--2---:R-:W-:Y:S02]  /*5ed0*/  LOP3.LUT P5, RZ, R252, 0x80, RZ, 0xc0, !PT ;  /* 0x00000080fcff7812 */ /* 0x004fe400078ac0ff */
        /* <DEDUP_REMOVED lines=10> */
[C---:B------:R-:W-:Y:S01]  /*5f80*/  LOP3.LUT R0, R252.reuse, 0xff, RZ, 0xc0, !PT ;  /* 0x000000fffc007812 */ /* 0x040fe200078ec0ff */
[----:B------:R-:W-:Y:S01]  /*5f90*/  IMAD.SHL.U32 R153, R252, 0x2, RZ ;  /* 0x00000002fc997824 */ /* 0x000fe200078e00ff */
[----:B------:R-:W-:Y:S06]  /*5fa0*/  @!P0 BRA `(.L_x_0) ;  /* 0x0000012800808947 */ /* 0x000fec0003800000 */
[----:B------:R-:W0:Y:S01]  /*5fb0*/  LDC.64 R4, c[0x0][0x250] ;  /* 0x00009400ff047b82 */ /* 0x000e220000000a00 */
[--C-:B------:R-:W-:Y:S01]  /*5fc0*/  SHF.R.U32.HI R9, RZ, 0x5, R252.reuse ;  /* 0x00000005ff097819 */ /* 0x100fe200000116fc */
[----:B------:R-:W-:Y:S01]  /*5fd0*/  ULDC.64 UR10, c[0x0][0x260] ;  /* 0x00009800000a7ab9 */ /* 0x000fe20000000a00 */
[--C-:B------:R-:W-:Y:S01]  /*5fe0*/  SHF.R.U32.HI R6, RZ, 0x2, R252.reuse ;  /* 0x00000002ff067819 */ /* 0x100fe200000116fc */
[----:B------:R-:W-:Y:S01]  /*5ff0*/  UMOV UR8, UR10 ;  /* 0x0000000a00087c82 */ /* 0x000fe20008000000 */
[----:B------:R-:W-:Y:S01]  /*6000*/  R2UR UR5, R9 ;  /* 0x00000000090572ca */ /* 0x000fe200000e0000 */
[----:B------:R-:W-:Y:S01]  /*6010*/  ULDC UR38, c[0x0][0x268] ;  /* 0x00009a0000267ab9 */ /* 0x000fe20000000800 */
[--C-:B------:R-:W-:Y:S01]  /*6020*/  SHF.R.U32.HI R3, RZ, 0x1, R252.reuse ;  /* 0x00000001ff037819 */ /* 0x100fe200000116fc */
[----:B------:R-:W0:Y:S01]  /*6030*/  S2UR UR4, SR_CTAID.Y ;  /* 0x00000000000479c3 */ /* 0x000e220000002600 */
[----:B------:R-:W-:Y:S01]  /*6040*/  SGXT.U32 R6, R6, 0x3 ;  /* 0x000000030606781a */ /* 0x000fe20000000000 */
[----:B------:R-:W-:Y:S01]  /*6050*/  ULDC UR14, c[0x0][0x268] ;  /* 0x00009a00000e7ab9 */ /* 0x000fe20000000800 */
[----:B------:R-:W-:Y:S01]  /*6060*/  SHF.R.U32.HI R15, RZ, 0x6, R252 ;  /* 0x00000006ff0f7819 */ /* 0x000fe200000116fc */
[----:B------:R-:W-:Y:S01]  /*6070*/  ULDC UR9, c[0x0][0x268] ;  /* 0x00009a0000097ab9 */ /* 0x000fe20000000800 */
[----:B------:R-:W-:Y:S01]  /*6080*/  LOP3.LUT R6, R6, 0x70, R3, 0xf8, !PT ;  /* 0x0000007006067812 */ /* 0x000fe200078ef803 */
[----:B------:R-:W-:Y:S01]  /*6090*/  ULDC UR18, c[0x0][0x268] ;  /* 0x00009a0000127ab9 */ /* 0x000fe20000000800 */
[C---:B------:R-:W-:Y:S01]  /*60a0*/  LOP3.LUT R3, R252.reuse, 0x3f, RZ, 0xc0, !PT ;  /* 0x0000003ffc037812 */ /* 0x040fe200078ec0ff */
[----:B------:R-:W1:Y:S01]  /*60b0*/  LDC.64 R10, c[0x0][0x220] ;  /* 0x00008800ff0a7b82 */ /* 0x000e620000000a00 */
[----:B------:R-:W-:Y:S01]  /*60c0*/  UMOV UR5, UR11 ;  /* 0x0000000b00057c82 */ /* 0x000fe20008000000 */
[----:B------:R-:W-:Y:S01]  /*60d0*/  SGXT.U32 R15, R15, 0x2 ;  /* 0x000000020f0f781a */ /* 0x000fe20000000000 */
[----:B------:R-:W-:Y:S01]  /*60e0*/  ULDC UR10, c[0x0][0x268] ;  /* 0x00009a00000a7ab9 */ /* 0x000fe20000000800 */
[----:B------:R-:W-:Y:S01]  /*60f0*/  IMAD R3, R3, UR5, RZ ;  /* 0x0000000503037c24 */ /* 0x000fe2000f8e02ff */
[C---:B------:R-:W-:Y:S01]  /*6100*/  LEA.HI R21, R252.reuse, 0xc, RZ, 0x1a ;  /* 0x0000000cfc157811 */ /* 0x040fe200078fd0ff */
[----:B------:R-:W-:Y:S01]  /*6110*/  ULDC UR12, c[0x0][0x268] ;  /* 0x00009a00000c7ab9 */ /* 0x000fe20000000800 */
[C---:B------:R-:W-:Y:S01]  /*6120*/  LEA.HI R111, R252.reuse, 0x1fc, RZ, 0x1a ;  /* 0x000001fcfc6f7811 */ /* 0x040fe200078fd0ff */
[----:B------:R-:W2:Y:S01]  /*6130*/  LDC R247, c[0x0][0x258] ;  /* 0x00009600fff77b82 */ /* 0x000ea20000000800 */
[C---:B------:R-:W-:Y:S01]  /*6140*/  LOP3.LUT R7, R252.reuse, 0x1, RZ, 0xc0, !PT ;  /* 0x00000001fc077812 */ /* 0x040fe200078ec0ff */
[----:B------:R-:W-:Y:S01]  /*6150*/  ULDC UR13, c[0x0][0x268] ;  /* 0x00009a00000d7ab9 */ /* 0x000fe20000000800 */
[C---:B------:R-:W-:Y:S01]  /*6160*/  LOP3.LUT R8, R252.reuse, 0x1c, RZ, 0xc0, !PT ;  /* 0x0000001cfc087812 */ /* 0x040fe200078ec0ff */
[----:B------:R-:W-:Y:S01]  /*6170*/  IMAD R111, R111, UR38, RZ ;  /* 0x000000266f6f7c24 */ /* 0x000fe2000f8e02ff */
[C---:B------:R-:W-:Y:S01]  /*6180*/  LEA.HI R53, R252.reuse, 0x7c, RZ, 0x1a ;  /* 0x0000007cfc357811 */ /* 0x040fe200078fd0ff */
[----:B------:R-:W-:Y:S01]  /*6190*/  ULDC UR15, c[0x0][0x268] ;  /* 0x00009a00000f7ab9 */ /* 0x000fe20000000800 */
[----:B------:R-:W-:Y:S01]  /*61a0*/  LEA.HI R33, R252, 0x2c, RZ, 0x1a ;  /* 0x0000002cfc217811 */ /* 0x000fe200078fd0ff */
[----:B------:R-:W3:Y:S01]  /*61b0*/  LDC R24, c[0x0][0x268] ;  /* 0x00009a00ff187b82 */ /* 0x000ee20000000800 */
[----:B0-----:R-:W-:Y:S01]  /*61c0*/  IMAD R4, R4, UR4, RZ ;  /* 0x0000000404047c24 */ /* 0x001fe2000f8e02ff */
[----:B------:R-:W-:Y:S01]  /*61d0*/  UIMAD UR4, UR4, UR8, URZ ;  /* 0x00000008040472a4 */ /* 0x000fe2000f8e023f */
[C---:B------:R-:W-:Y:S01]  /*61e0*/  LEA.HI R30, R252.reuse, 0x1c, RZ, 0x1a ;  /* 0x0000001cfc1e7811 */ /* 0x040fe200078fd0ff */
[----:B------:R-:W-:Y:S01]  /*61f0*/  IMAD R7, R7, 0x2, R8 ;  /* 0x0000000207077824 */ /* 0x000fe200078e0208 */
[----:B------:R-:W-:Y:S01]  /*6200*/  ULDC UR8, c[0x0][0x268] ;  /* 0x00009a0000087ab9 */ /* 0x000fe20000000800 */
[----:B------:R-:W-:Y:S01]  /*6210*/  USHF.R.S32.HI UR5, URZ, 0x1f, UR4 ;  /* 0x0000001f3f057899 */ /* 0x000fe20008011404 */
[----:B------:R-:W-:Y:S01]  /*6220*/  IMAD.U32 R8, RZ, RZ, UR11 ;  /* 0x0000000bff087e24 */ /* 0x000fe2000f8e00ff */
[----:B------:R-:W0:Y:S01]  /*6230*/  LDC R92, c[0x0][0x268] ;  /* 0x00009a00ff5c7b82 */ /* 0x000e220000000800 */
[----:B-1----:R-:W-:Y:S01]  /*6240*/  IADD3 R9, P2, P3, R3, UR4, R10 ;  /* 0x0000000403097c10 */ /* 0x002fe2000fb5e00a */
[----:B------:R-:W-:Y:S01]  /*6250*/  ULDC UR4, c[0x0][0x268] ;  /* 0x00009a0000047ab9 */ /* 0x000fe20000000800 */
[C---:B------:R-:W-:Y:S01]  /*6260*/  LEA.HI R79, R252.reuse, 0xbc, RZ, 0x1a ;  /* 0x000000bcfc4f7811 */ /* 0x040fe200078fd0ff */
[----:B------:R-:W-:Y:S01]  /*6270*/  IMAD R15, R15, UR4, RZ ;  /* 0x000000040f0f7c24 */ /* 0x000fe2000f8e02ff */
[C---:B------:R-:W-:Y:S01]  /*6280*/  LEA.HI R37, R252.reuse, 0x3c, RZ, 0x1a ;  /* 0x0000003cfc257811 */ /* 0x040fe200078fd0ff */
[----:B------:R-:W-:Y:S01]  /*6290*/  IMAD R115, R53, UR14, RZ ;  /* 0x0000000e35737c24 */ /* 0x000fe2000f8e02ff */
[----:B------:R-:W-:Y:S01]  /*62a0*/  LEA.HI R46, R252, 0x4c, RZ, 0x1a ;  /* 0x0000004cfc2e7811 */ /* 0x000fe200078fd0ff */
[----:B------:R-:W1:Y:S01]  /*62b0*/  LDC.64 R248, c[0x0][0x218] ;  /* 0x00008600fff87b82 */ /* 0x000e620000000a00 */
[----:B--2---:R-:W-:Y:S01]  /*62c0*/  IMAD R245, R0, R247, RZ ;  /* 0x000000f700f57224 */ /* 0x004fe200078e02ff */
[----:B------:R-:W-:Y:S01]  /*62d0*/  SHF.R.S32.HI R0, RZ, 0x1f, R3 ;  /* 0x0000001fff007819 */ /* 0x000fe20000011403 */
[----:B------:R-:W-:Y:S01]  /*62e0*/  IMAD R113, R33, UR9, RZ ;  /* 0x0000000921717c24 */ /* 0x000fe2000f8e02ff */
[----:B------:R-:W-:Y:S01]  /*62f0*/  STL [R1+0xa28], R8 ;  /* 0x000a280801007387 */ /* 0x000fe20000100800 */
[----:B------:R-:W-:Y:S01]  /*6300*/  IMAD R247, R247, 0x100, R245 ;  /* 0x00000100f7f77824 */ /* 0x000fe200078e02f5 */
[----:B------:R-:W-:Y:S01]  /*6310*/  IADD3.X R0, R0, UR5, R11, P2, P3 ;  /* 0x0000000500007c10 */ /* 0x000fe200097e640b */
[----:B------:R-:W-:Y:S01]  /*6320*/  ULDC UR5, c[0x0][0x268] ;  /* 0x00009a0000057ab9 */ /* 0x000fe20000000800 */
[----:B------:R-:W2:Y:S01]  /*6330*/  LDC R94, c[0x0][0x268] ;  /* 0x00009a00ff5e7b82 */ /* 0x000ea20000000800 */
[----:B---3--:R-:W-:Y:S01]  /*6340*/  IMAD R59, R24, 0x4, R15 ;  /* 0x00000004183b7824 */ /* 0x008fe200078e020f */
[-C--:B------:R-:W-:Y:S01]  /*6350*/  IADD3 R53, P3, R111, R9.reuse, RZ ;  /* 0x000000096f357210 */ /* 0x080fe20007f7e0ff */
[----:B------:R-:W-:Y:S01]  /*6360*/  IMAD R112, R21, UR5, RZ ;  /* 0x0000000515707c24 */ /* 0x000fe2000f8e02ff */
[-C--:B------:R-:W-:Y:S01]  /*6370*/  IADD3 R33, P2, R15, R9.reuse, RZ ;  /* 0x000000090f217210 */ /* 0x080fe20007f5e0ff */
[----:B------:R-:W-:Y:S01]  /*6380*/  IMAD R30, R30, UR8, RZ ;  /* 0x000000081e1e7c24 */ /* 0x000fe2000f8e02ff */
[----:B------:R-:W-:Y:S01]  /*6390*/  ULDC UR11, c[0x0][0x268] ;  /* 0x00009a00000b7ab9 */ /* 0x000fe20000000800 */
[----:B------:R3:W-:Y:S01]  /*63a0*/  STL [R1+0xa24], R53 ;  /* 0x000a243501007387 */ /* 0x0007e20000100800 */
[----:B------:R-:W4:Y:S01]  /*63b0*/  LDC R116, c[0x0][0x268] ;  /* 0x00009a00ff747b82 */ /* 0x000f220000000800 */
[----:B0-----:R-:W-:Y:S01]  /*63c0*/  IMAD R21, R92, 0x4, R59 ;  /* 0x000000045c157824 */ /* 0x001fe200078e023b */
[----:B------:R-:W-:Y:S01]  /*63d0*/  LEA.HI R48, R252, 0x5c, RZ, 0x1a ;  /* 0x0000005cfc307811 */ /* 0x000fe200078fd0ff */
[----:B------:R-:W-:Y:S01]  /*63e0*/  IMAD R114, R37, UR10, RZ ;  /* 0x0000000a25727c24 */ /* 0x000fe2000f8e02ff */
[----:B------:R0:W-:Y:S01]  /*63f0*/  STL [R1+0x62c], R33 ;  /* 0x00062c2101007387 */ /* 0x0001e20000100800 */
[----:B------:R-:W-:Y:S01]  /*6400*/  IMAD R46, R46, UR11, RZ ;  /* 0x0000000b2e2e7c24 */ /* 0x000fe2000f8e02ff */
[----:B------:R-:W-:Y:S01]  /*6410*/  LEA.HI R51, R252, 0x6c, RZ, 0x1a ;  /* 0x0000006cfc337811 */ /* 0x000fe200078fd0ff */
[----:B------:R-:W-:Y:S01]  /*6420*/  IMAD R48, R48, UR12, RZ ;  /* 0x0000000c30307c24 */ /* 0x000fe2000f8e02ff */
[----:B------:R-:W5:Y:S01]  /*6430*/  LDC R93, c[0x0][0x268] ;  /* 0x00009a00ff5d7b82 */ /* 0x000f620000000800 */
[----:B-1----:R-:W-:Y:S01]  /*6440*/  IADD3 R248, P0, R4, R248, RZ ;  /* 0x000000f804f87210 */ /* 0x002fe20007f1e0ff */
[----:B------:R-:W-:Y:S01]  /*6450*/  ULDC UR26, c[0x0][0x268] ;  /* 0x00009a00001a7ab9 */ /* 0x000fe20000000800 */
[----:B---3--:R-:W-:Y:S01]  /*6460*/  IADD3 R53, P4, R30, R9, RZ ;  /* 0x000000091e357210 */ /* 0x008fe20007f9e0ff */
[----:B------:R-:W-:Y:S01]  /*6470*/  IMAD R51, R51, UR13, RZ ;  /* 0x0000000d33337c24 */ /* 0x000fe2000f8e02ff */
[----:B------:R-:W-:Y:S01]  /*6480*/  LEA.HI.X.SX32 R4, R4, R249, 0x1, P0 ;  /* 0x000000f904047211 */ /* 0x000fe200000f0eff */
[----:B------:R-:W-:Y:S01]  /*6490*/  ULDC UR28, c[0x0][0x268] ;  /* 0x00009a00001c7ab9 */ /* 0x000fe20000000800 */
[-C--:B------:R-:W-:Y:S01]  /*64a0*/  IADD3 R246, P0, R245, R248.reuse, RZ ;  /* 0x000000f8f5f67210 */ /* 0x080fe20007f1e0ff */
[----:B------:R-:W1:Y:S01]  /*64b0*/  LDC R118, c[0x0][0x268] ;  /* 0x00009a00ff767b82 */ /* 0x000e620000000800 */
[----:B--2---:R-:W-:Y:S01]  /*64c0*/  IMAD R57, R94, 0x8, R21 ;  /* 0x000000085e397824 */ /* 0x004fe200078e0215 */
[----:B------:R-:W-:Y:S01]  /*64d0*/  IADD3 R248, P1, R247, R248, RZ ;  /* 0x000000f8f7f87210 */ /* 0x000fe20007f3e0ff */
[----:B------:R-:W-:Y:S01]  /*64e0*/  ULDC UR16, c[0x0][0x268] ;  /* 0x00009a0000107ab9 */ /* 0x000fe20000000800 */
[-C--:B------:R-:W-:Y:S01]  /*64f0*/  LEA.HI.X.SX32 R245, R245, R4.reuse, 0x1, P0 ;  /* 0x00000004f5f57211 */ /* 0x080fe200000f0eff */
[----:B------:R-:W-:Y:S01]  /*6500*/  ULDC UR27, c[0x0][0x268] ;  /* 0x00009a00001b7ab9 */ /* 0x000fe20000000800 */
[-C--:B0-----:R-:W-:Y:S01]  /*6510*/  IADD3 R33, P0, R113, R9.reuse, RZ ;  /* 0x0000000971217210 */ /* 0x081fe20007f1e0ff */
[----:B------:R-:W-:Y:S01]  /*6520*/  ULDC UR17, c[0x0][0x268] ;  /* 0x00009a0000117ab9 */ /* 0x000fe20000000800 */
[----:B------:R-:W0:Y:S01]  /*6530*/  LDC R120, c[0x0][0x268] ;  /* 0x00009a00ff787b82 */ /* 0x000e220000000800 */
[----:B----4-:R-:W-:Y:S01]  /*6540*/  IMAD R92, R116, 0x4, R57 ;  /* 0x00000004745c7824 */ /* 0x010fe200078e0239 */
[----:B------:R-:W-:Y:S01]  /*6550*/  LEA.HI.X.SX32 R247, R247, R4, 0x1, P1 ;  /* 0x00000004f7f77211 */ /* 0x000fe200008f0eff */
[----:B------:R-:W-:Y:S01]  /*6560*/  IMAD R116, R79, UR18, RZ ;  /* 0x000000124f747c24 */ /* 0x000fe2000f8e02ff */
[-C--:B------:R-:W-:Y:S01]  /*6570*/  IADD3 R79, P6, R112, R9.reuse, RZ ;  /* 0x00000009704f7210 */ /* 0x080fe20007fde0ff */
[----:B------:R-:W-:Y:S01]  /*6580*/  ULDC UR29, c[0x0][0x268] ;  /* 0x00009a00001d7ab9 */ /* 0x000fe20000000800 */
[C---:B------:R-:W-:Y:S01]  /*6590*/  LEA.HI R70, R252.reuse, 0x8c, RZ, 0x1a ;  /* 0x0000008cfc467811 */ /* 0x040fe200078fd0ff */
[----:B------:R-:W-:Y:S01]  /*65a0*/  ULDC UR30, c[0x0][0x268] ;  /* 0x00009a00001e7ab9 */ /* 0x000fe20000000800 */
[----:B------:R-:W2:Y:S01]  /*65b0*/  LDC R122, c[0x0][0x268] ;  /* 0x00009a00ff7a7b82 */ /* 0x000ea20000000800 */
[----:B------:R3:W-:Y:S01]  /*65c0*/  STL [R1+0x644], R79 ;  /* 0x0006444f01007387 */ /* 0x0007e20000100800 */
[----:B-----5:R-:W-:Y:S01]  /*65d0*/  IMAD R37, R93, 0x4, R92 ;  /* 0x000000045d257824 */ /* 0x020fe200078e025c */
[----:B------:R-:W-:Y:S01]  /*65e0*/  LEA.HI R96, R252, 0x13c, RZ, 0x1a ;  /* 0x0000013cfc607811 */ /* 0x000fe200078fd0ff */
[----:B------:R-:W-:Y:S01]  /*65f0*/  IMAD R70, R70, UR15, RZ ;  /* 0x0000000f46467c24 */ /* 0x000fe2000f8e02ff */
[----:B------:R4:W-:Y:S01]  /*6600*/  STL [R1+0x664], R53 ;  /* 0x0006643501007387 */ /* 0x0009e20000100800 */
[----:B------:R-:W-:Y:S01]  /*6610*/  LEA.HI R98, R252, 0x15c, RZ, 0x1a ;  /* 0x0000015cfc627811 */ /* 0x000fe200078fd0ff */
[----:B------:R-:W-:Y:S01]  /*6620*/  ULDC UR19, c[0x0][0x268] ;  /* 0x00009a0000137ab9 */ /* 0x000fe20000000800 */
[----:B------:R-:W5:Y:S01]  /*6630*/  LDC R125, c[0x0][0x268] ;  /* 0x00009a00ff7d7b82 */ /* 0x000f620000000800 */
[----:B------:R0:W-:Y:S01]  /*6640*/  STL [R1+0x684], R33 ;  /* 0x0006842101007387 */ /* 0x0001e20000100800 */
[----:B-1----:R-:W-:Y:S01]  /*6650*/  IMAD R93, R118, 0x8, R37 ;  /* 0x00000008765d7824 */ /* 0x002fe200078e0225 */
[-C--:B---3--:R-:W-:Y:S01]  /*6660*/  IADD3 R79, P1, R114, R9.reuse, RZ ;  /* 0x00000009724f7210 */ /* 0x088fe20007f3e0ff */
[----:B------:R-:W-:Y:S01]  /*6670*/  IMAD R124, R98, UR28, RZ ;  /* 0x0000001c627c7c24 */ /* 0x000fe2000f8e02ff */
[-C--:B------:R-:W-:Y:S01]  /*6680*/  LEA.HI.X.SX32 R30, R30, R0.reuse, 0x1, P4 ;  /* 0x000000001e1e7211 */ /* 0x080fe200020f0eff */
[----:B------:R-:W-:Y:S01]  /*6690*/  ULDC UR24, c[0x0][0x268] ;  /* 0x00009a0000187ab9 */ /* 0x000fe20000000800 */
[-C--:B----4-:R-:W-:Y:S01]  /*66a0*/  LEA.HI.X.SX32 R53, R111, R0.reuse, 0x1, P3 ;  /* 0x000000006f357211 */ /* 0x090fe200018f0eff */
[----:B------:R-:W1:Y:S01]  /*66b0*/  LDC R127, c[0x0][0x268] ;  /* 0x00009a00ff7f7b82 */ /* 0x000e620000000800 */
[----:B------:R-:W-:Y:S01]  /*66c0*/  STL [R1+0x6a4], R79 ;  /* 0x0006a44f01007387 */ /* 0x000fe20000100800 */
[----:B0-----:R-:W-:Y:S01]  /*66d0*/  IMAD R95, R120, 0x4, R93 ;  /* 0x00000004785f7824 */ /* 0x001fe200078e025d */
[-C--:B------:R-:W-:Y:S01]  /*66e0*/  IADD3 R33, P3, R46, R9.reuse, RZ ;  /* 0x000000092e217210 */ /* 0x080fe20007f7e0ff */
[----:B------:R-:W-:Y:S01]  /*66f0*/  ULDC UR20, c[0x0][0x268] ;  /* 0x00009a0000147ab9 */ /* 0x000fe20000000800 */
[----:B------:R0:W-:Y:S01]  /*6700*/  STL [R1+0xa20], R53 ;  /* 0x000a203501007387 */ /* 0x0001e20000100800 */
[----:B------:R-:W-:Y:S01]  /*6710*/  LEA.HI R72, R252, 0x9c, RZ, 0x1a ;  /* 0x0000009cfc487811 */ /* 0x000fe200078fd0ff */
[----:B------:R-:W-:Y:S01]  /*6720*/  ULDC UR23, c[0x0][0x268] ;  /* 0x00009a0000177ab9 */ /* 0x000fe20000000800 */
[----:B------:R-:W3:Y:S01]  /*6730*/  LDC R129, c[0x0][0x268] ;  /* 0x00009a00ff817b82 */ /* 0x000ee20000000800 */
[----:B------:R4:W-:Y:S01]  /*6740*/  STL [R1+0x6c4], R33 ;  /* 0x0006c42101007387 */ /* 0x0009e20000100800 */
[----:B--2---:R-:W-:Y:S01]  /*6750*/  IMAD R94, R122, 0x4, R95 ;  /* 0x000000047a5e7824 */ /* 0x004fe200078e025f */
[----:B------:R-:W-:Y:S01]  /*6760*/  LEA.HI R97, R252, 0x14c, RZ, 0x1a ;  /* 0x0000014cfc617811 */ /* 0x000fe200078fd0ff */
[----:B------:R-:W-:Y:S01]  /*6770*/  IMAD R122, R96, UR26, RZ ;  /* 0x0000001a607a7c24 */ /* 0x000fe2000f8e02ff */
[----:B------:R-:W-:Y:S01]  /*6780*/  LEA.HI R74, R252, 0xac, RZ, 0x1a ;  /* 0x000000acfc4a7811 */ /* 0x000fe200078fd0ff */
[----:B------:R-:W-:Y:S01]  /*6790*/  IMAD R72, R72, UR16, RZ ;  /* 0x0000001048487c24 */ /* 0x000fe2000f8e02ff */
[-C--:B0-----:R-:W-:Y:S01]  /*67a0*/  LEA.HI.X.SX32 R53, R15, R0.reuse, 0x1, P2 ;  /* 0x000000000f357211 */ /* 0x081fe200010f0eff */
[----:B------:R-:W0:Y:S01]  /*67b0*/  LDC R128, c[0x0][0x268] ;  /* 0x00009a00ff807b82 */ /* 0x000e220000000800 */
[-C--:B------:R-:W-:Y:S01]  /*67c0*/  LEA.HI.X.SX32 R15, R112, R0.reuse, 0x1, P6 ;  /* 0x00000000700f7211 */ /* 0x080fe200030f0eff */
[----:B-----5:R-:W-:Y:S01]  /*67d0*/  IMAD R96, R125, 0x8, R94 ;  /* 0x000000087d607824 */ /* 0x020fe200078e025e */
[-C--:B----4-:R-:W-:Y:S01]  /*67e0*/  IADD3 R33, P2, R48, R9.reuse, RZ ;  /* 0x0000000930217210 */ /* 0x090fe20007f5e0ff */
[----:B------:R2:W-:Y:S01]  /*67f0*/  STL [R1+0x628], R53 ;  /* 0x0006283501007387 */ /* 0x0005e20000100800 */
[C---:B------:R-:W-:Y:S01]  /*6800*/  LEA.HI R99, R252.reuse, 0x16c, RZ, 0x1a ;  /* 0x0000016cfc637811 */ /* 0x040fe200078fd0ff */
[----:B------:R-:W-:Y:S01]  /*6810*/  IMAD R123, R97, UR27, RZ ;  /* 0x0000001b617b7c24 */ /* 0x000fe2000f8e02ff */
[C---:B------:R-:W-:Y:S01]  /*6820*/  LEA.HI R100, R252.reuse, 0x17c, RZ, 0x1a ;  /* 0x0000017cfc647811 */ /* 0x040fe200078fd0ff */
[----:B------:R-:W4:Y:S01]  /*6830*/  LDC R130, c[0x0][0x268] ;  /* 0x00009a00ff827b82 */ /* 0x000f220000000800 */
[----:B------:R5:W-:Y:S01]  /*6840*/  STL [R1+0x6e4], R33 ;  /* 0x0006e42101007387 */ /* 0x000be20000100800 */
[----:B-1----:R-:W-:Y:S01]  /*6850*/  IMAD R98, R127, 0x4, R96 ;  /* 0x000000047f627824 */ /* 0x002fe200078e0260 */
[----:B------:R-:W-:Y:S01]  /*6860*/  LEA.HI R81, R252, 0xcc, RZ, 0x1a ;  /* 0x000000ccfc517811 */ /* 0x000fe200078fd0ff */
[----:B------:R-:W-:Y:S01]  /*6870*/  IMAD R74, R74, UR17, RZ ;  /* 0x000000114a4a7c24 */ /* 0x000fe2000f8e02ff */
[----:B------:R1:W-:Y:S01]  /*6880*/  STL [R1+0x640], R15 ;  /* 0x0006400f01007387 */ /* 0x0003e20000100800 */
[-C--:B--2---:R-:W-:Y:S01]  /*6890*/  LEA.HI.X.SX32 R53, R113, R0.reuse, 0x1, P0 ;  /* 0x0000000071357211 */ /* 0x084fe200000f0eff */
[----:B------:R-:W-:Y:S01]  /*68a0*/  IMAD R125, R99, UR29, RZ ;  /* 0x0000001d637d7c24 */ /* 0x000fe2000f8e02ff */
[----:B------:R-:W2:Y:S01]  /*68b0*/  LDC R131, c[0x0][0x268] ;  /* 0x00009a00ff837b82 */ /* 0x000ea20000000800 */
[----:B---3--:R-:W-:Y:S01]  /*68c0*/  IMAD R97, R129, 0x4, R98 ;  /* 0x0000000481617824 */ /* 0x008fe200078e0262 */
[----:B------:R-:W-:Y:S01]  /*68d0*/  LEA.HI R90, R252, 0x11c, RZ, 0x1a ;  /* 0x0000011cfc5a7811 */ /* 0x000fe200078fd0ff */
[----:B------:R-:W-:Y:S01]  /*68e0*/  IMAD R126, R100, UR30, RZ ;  /* 0x0000001e647e7c24 */ /* 0x000fe2000f8e02ff */
[-C--:B-----5:R-:W-:Y:S01]  /*68f0*/  IADD3 R33, P6, R51, R9.reuse, RZ ;  /* 0x0000000933217210 */ /* 0x0a0fe20007fde0ff */
[----:B------:R-:W-:Y:S01]  /*6900*/  IMAD R81, R81, UR19, RZ ;  /* 0x0000001351517c24 */ /* 0x000fe2000f8e02ff */
[----:B------:R-:W-:Y:S01]  /*6910*/  LEA.HI R83, R252, 0xdc, RZ, 0x1a ;  /* 0x000000dcfc537811 */ /* 0x000fe200078fd0ff */
[----:B------:R-:W-:Y:S01]  /*6920*/  IMAD R120, R90, UR24, RZ ;  /* 0x000000185a787c24 */ /* 0x000fe2000f8e02ff */
[-C--:B-1----:R-:W-:Y:S01]  /*6930*/  IADD3 R15, P4, R115, R9.reuse, RZ ;  /* 0x00000009730f7210 */ /* 0x082fe20007f9e0ff */
[----:B------:R-:W1:Y:S01]  /*6940*/  LDC R133, c[0x0][0x268] ;  /* 0x00009a00ff857b82 */ /* 0x000e620000000800 */
[----:B------:R-:W-:Y:S01]  /*6950*/  STL [R1+0x704], R33 ;  /* 0x0007042101007387 */ /* 0x000fe20000100800 */
[----:B0-----:R-:W-:Y:S01]  /*6960*/  IMAD R99, R128, 0x8, R97 ;  /* 0x0000000880637824 */ /* 0x001fe200078e0261 */
[C---:B------:R-:W-:Y:S01]  /*6970*/  LEA.HI R89, R252.reuse, 0x10c, RZ, 0x1a ;  /* 0x0000010cfc597811 */ /* 0x040fe200078fd0ff */
[----:B------:R-:W-:Y:S01]  /*6980*/  IMAD R83, R83, UR20, RZ ;  /* 0x0000001453537c24 */ /* 0x000fe2000f8e02ff */
[----:B------:R0:W-:Y:S01]  /*6990*/  STL [R1+0x660], R30 ;  /* 0x0006601e01007387 */ /* 0x0001e20000100800 */
[----:B------:R-:W-:Y:S01]  /*69a0*/  LEA.HI R85, R252, 0xec, RZ, 0x1a ;  /* 0x000000ecfc557811 */ /* 0x000fe200078fd0ff */
[----:B----4-:R-:W-:Y:S01]  /*69b0*/  IMAD R100, R130, 0x4, R99 ;  /* 0x0000000482647824 */ /* 0x010fe200078e0263 */
[----:B------:R-:W3:Y:S01]  /*69c0*/  LDC R132, c[0x0][0x268] ;  /* 0x00009a00ff847b82 */ /* 0x000ee20000000800 */
[----:B------:R4:W-:Y:S01]  /*69d0*/  STL [R1+0x724], R15 ;  /* 0x0007240f01007387 */ /* 0x0009e20000100800 */
[----:B------:R-:W-:Y:S01]  /*69e0*/  LEA.HI R91, R252, 0x12c, RZ, 0x1a ;  /* 0x0000012cfc5b7811 */ /* 0x000fe200078fd0ff */
[----:B------:R-:W-:Y:S01]  /*69f0*/  ULDC UR21, c[0x0][0x268] ;  /* 0x00009a0000157ab9 */ /* 0x000fe20000000800 */
[----:B------:R-:W-:Y:S01]  /*6a00*/  IMAD R119, R89, UR23, RZ ;  /* 0x0000001759777c24 */ /* 0x000fe2000f8e02ff */
[----:B------:R-:W-:Y:S01]  /*6a10*/  STL [R1+0x680], R53 ;  /* 0x0006803501007387 */ /* 0x000fe20000100800 */
[----:B------:R-:W-:Y:S01]  /*6a20*/  ULDC UR25, c[0x0][0x268] ;  /* 0x00009a0000197ab9 */ /* 0x000fe20000000800 */
[-C--:B0-----:R-:W-:Y:S01]  /*6a30*/  IADD3 R30, P0, R70, R9.reuse, RZ ;  /* 0x00000009461e7210 */ /* 0x081fe20007f1e0ff */
[----:B------:R-:W0:Y:S01]  /*6a40*/  LDC R134, c[0x0][0x268] ;  /* 0x00009a00ff867b82 */ /* 0x000e220000000800 */
[----:B--2---:R-:W-:Y:S01]  /*6a50*/  IMAD R90, R131, 0x4, R100 ;  /* 0x00000004835a7824 */ /* 0x004fe200078e0264 */
[----:B------:R-:W-:Y:S01]  /*6a60*/  LEA.HI R87, R252, 0xfc, RZ, 0x1a ;  /* 0x000000fcfc577811 */ /* 0x000fe200078fd0ff */
[----:B------:R-:W-:Y:S01]  /*6a70*/  IMAD R117, R85, UR21, RZ ;  /* 0x0000001555757c24 */ /* 0x000fe2000f8e02ff */
[-C--:B----4-:R-:W-:Y:S01]  /*6a80*/  LEA.HI.X.SX32 R15, R114, R0.reuse, 0x1, P1 ;  /* 0x00000000720f7211 */ /* 0x090fe200008f0eff */
[----:B------:R-:W-:Y:S01]  /*6a90*/  STL [R1+0x744], R30 ;  /* 0x0007441e01007387 */ /* 0x000fe20000100800 */
[-C--:B------:R-:W-:Y:S01]  /*6aa0*/  IADD3 R79, P1, R72, R9.reuse, RZ ;  /* 0x00000009484f7210 */ /* 0x080fe20007f3e0ff */
[----:B------:R-:W-:Y:S01]  /*6ab0*/  IMAD R121, R91, UR25, RZ ;  /* 0x000000195b797c24 */ /* 0x000fe2000f8e02ff */
[----:B------:R-:W2:Y:S01]  /*6ac0*/  LDC R136, c[0x0][0x268] ;  /* 0x00009a00ff887b82 */ /* 0x000ea20000000800 */
[----:B------:R4:W-:Y:S01]  /*6ad0*/  STL [R1+0x6a0], R15 ;  /* 0x0006a00f01007387 */ /* 0x0009e20000100800 */
[----:B-1----:R-:W-:Y:S01]  /*6ae0*/  IMAD R89, R133, 0x8, R90 ;  /* 0x0000000885597824 */ /* 0x002fe200078e025a */
[----:B------:R-:W-:Y:S01]  /*6af0*/  ULDC UR22, c[0x0][0x268] ;  /* 0x00009a0000167ab9 */ /* 0x000fe20000000800 */
[C---:B------:R-:W-:Y:S01]  /*6b00*/  LEA.HI R102, R252.reuse, 0x18c, RZ, 0x1a ;  /* 0x0000018cfc667811 */ /* 0x040fe200078fd0ff */
[----:B------:R-:W-:Y:S01]  /*6b10*/  STL [R1+0x764], R79 ;  /* 0x0007644f01007387 */ /* 0x000fe20000100800 */
[----:B------:R-:W-:Y:S01]  /*6b20*/  IMAD R118, R87, UR22, RZ ;  /* 0x0000001657767c24 */ /* 0x000fe2000f8e02ff */
[----:B------:R-:W-:Y:S01]  /*6b30*/  LEA.HI R104, R252, 0x19c, RZ, 0x1a ;  /* 0x0000019cfc687811 */ /* 0x000fe200078fd0ff */
[----:B------:R-:W1:Y:S01]  /*6b40*/  LDC R138, c[0x0][0x268] ;  /* 0x00009a00ff8a7b82 */ /* 0x000e620000000800 */
[----:B---3--:R-:W-:Y:S01]  /*6b50*/  IMAD R91, R132, 0x4, R89 ;  /* 0x00000004845b7824 */ /* 0x008fe200078e0259 */
[----:B------:R-:W-:Y:S01]  /*6b60*/  ULDC UR31, c[0x0][0x268] ;  /* 0x00009a00001f7ab9 */ /* 0x000fe20000000800 */
[-C--:B----4-:R-:W-:Y:S01]  /*6b70*/  LEA.HI.X.SX32 R15, R46, R0.reuse, 0x1, P3 ;  /* 0x000000002e0f7211 */ /* 0x090fe200018f0eff */
[----:B------:R-:W-:Y:S01]  /*6b80*/  ULDC UR32, c[0x0][0x268] ;  /* 0x00009a0000207ab9 */ /* 0x000fe20000000800 */
[-C--:B------:R-:W-:Y:S01]  /*6b90*/  IADD3 R30, P3, R74, R9.reuse, RZ ;  /* 0x000000094a1e7210 */ /* 0x080fe20007f7e0ff */
[----:B------:R-:W-:Y:S01]  /*6ba0*/  IMAD R102, R102, UR31, RZ ;  /* 0x0000001f66667c24 */ /* 0x000fe2000f8e02ff */
[----:B------:R-:W-:Y:S01]  /*6bb0*/  LEA.HI R106, R252, 0x1ac, RZ, 0x1a ;  /* 0x000001acfc6a7811 */ /* 0x000fe200078fd0ff */
[----:B------:R3:W-:Y:S01]  /*6bc0*/  STL [R1+0x6c0], R15 ;  /* 0x0006c00f01007387 */ /* 0x0007e20000100800 */
[----:B------:R-:W4:Y:S01]  /*6bd0*/  LDC R140, c[0x0][0x268] ;  /* 0x00009a00ff8c7b82 */ /* 0x000f220000000800 */
[----:B0-----:R-:W-:Y:S01]  /*6be0*/  IMAD R33, R134, 0x4, R91 ;  /* 0x0000000486217824 */ /* 0x001fe200078e025b */
[----:B------:R-:W-:Y:S01]  /*6bf0*/  ULDC UR33, c[0x0][0x268] ;  /* 0x00009a0000217ab9 */ /* 0x000fe20000000800 */
[----:B------:R0:W-:Y:S01]  /*6c00*/  STL [R1+0x784], R30 ;  /* 0x0007841e01007387 */ /* 0x0001e20000100800 */
[----:B------:R-:W-:Y:S01]  /*6c10*/  IMAD R104, R104, UR32, RZ ;  /* 0x0000002068687c24 */ /* 0x000fe2000f8e02ff */
[----:B------:R-:W-:Y:S01]  /*6c20*/  LEA.HI R107, R252, 0x1bc, RZ, 0x1a ;  /* 0x000001bcfc6b7811 */ /* 0x000fe200078fd0ff */
[----:B------:R-:W-:Y:S01]  /*6c30*/  IMAD R106, R106, UR33, RZ ;  /* 0x000000216a6a7c24 */ /* 0x000fe2000f8e02ff */
[----:B------:R-:W-:Y:S01]  /*6c40*/  LEA.HI R108, R252, 0x1cc, RZ, 0x1a ;  /* 0x000001ccfc6c7811 */ /* 0x000fe200078fd0ff */
[----:B------:R-:W5:Y:S01]  /*6c50*/  LDC R142, c[0x0][0x268] ;  /* 0x00009a00ff8e7b82 */ /* 0x000f620000000800 */
[-C--:B---3--:R-:W-:Y:S01]  /*6c60*/  LEA.HI.X.SX32 R15, R48, R0.reuse, 0x1, P2 ;  /* 0x00000000300f7211 */ /* 0x088fe200010f0eff */
[----:B--2---:R-:W-:Y:S01]  /*6c70*/  IMAD R53, R136, 0x8, R33 ;  /* 0x0000000888357824 */ /* 0x004fe200078e0221 */
[-C--:B------:R-:W-:Y:S01]  /*6c80*/  IADD3 R46, P2, R116, R9.reuse, RZ ;  /* 0x00000009742e7210 */ /* 0x080fe20007f5e0ff */
[----:B------:R-:W-:Y:S01]  /*6c90*/  ULDC UR34, c[0x0][0x268] ;  /* 0x00009a0000227ab9 */ /* 0x000fe20000000800 */
[-C--:B0-----:R-:W-:Y:S01]  /*6ca0*/  LEA.HI.X.SX32 R30, R51, R0.reuse, 0x1, P6 ;  /* 0x00000000331e7211 */ /* 0x081fe200030f0eff */
[----:B------:R4:W-:Y:S01]  /*6cb0*/  STL [R1+0x6e0], R15 ;  /* 0x0006e00f01007387 */ /* 0x0009e20000100800 */
[-C--:B------:R-:W-:Y:S01]  /*6cc0*/  IADD3 R48, P6, R81, R9.reuse, RZ ;  /* 0x0000000951307210 */ /* 0x080fe20007fde0ff */
[----:B------:R-:W0:Y:S01]  /*6cd0*/  LDC R144, c[0x0][0x268] ;  /* 0x00009a00ff907b82 */ /* 0x000e220000000800 */
[----:B-1----:R-:W-:Y:S01]  /*6ce0*/  IMAD R87, R138, 0x4, R53 ;  /* 0x000000048a577824 */ /* 0x002fe200078e0235 */
[----:B------:R1:W-:Y:S01]  /*6cf0*/  STL [R1+0x7a4], R46 ;  /* 0x0007a42e01007387 */ /* 0x0003e20000100800 */
[----:B------:R-:W-:Y:S01]  /*6d00*/  ULDC UR35, c[0x0][0x268] ;  /* 0x00009a0000237ab9 */ /* 0x000fe20000000800 */
[----:B------:R-:W-:Y:S01]  /*6d10*/  IMAD R107, R107, UR34, RZ ;  /* 0x000000226b6b7c24 */ /* 0x000fe2000f8e02ff */
[----:B------:R-:W-:Y:S01]  /*6d20*/  LEA.HI R109, R252, 0x1dc, RZ, 0x1a ;  /* 0x000001dcfc6d7811 */ /* 0x000fe200078fd0ff */
[----:B------:R2:W-:Y:S01]  /*6d30*/  STL [R1+0x700], R30 ;  /* 0x0007001e01007387 */ /* 0x0005e20000100800 */
[----:B------:R-:W-:Y:S01]  /*6d40*/  IMAD R108, R108, UR35, RZ ;  /* 0x000000236c6c7c24 */ /* 0x000fe2000f8e02ff */
[----:B------:R-:W3:Y:S01]  /*6d50*/  LDC R146, c[0x0][0x268] ;  /* 0x00009a00ff927b82 */ /* 0x000ee20000000800 */
[----:B----4-:R-:W-:Y:S01]  /*6d60*/  IMAD R15, R140, 0x4, R87 ;  /* 0x000000048c0f7824 */ /* 0x010fe200078e0257 */
[----:B------:R4:W-:Y:S01]  /*6d70*/  STL [R1+0x7c4], R48 ;  /* 0x0007c43001007387 */ /* 0x0009e20000100800 */
[----:B------:R-:W-:Y:S01]  /*6d80*/  ULDC UR36, c[0x0][0x268] ;  /* 0x00009a0000247ab9 */ /* 0x000fe20000000800 */
[-C--:B-1----:R-:W-:Y:S01]  /*6d90*/  LEA.HI.X.SX32 R46, R115, R0.reuse, 0x1, P4 ;  /* 0x00000000732e7211 */ /* 0x082fe200020f0eff */
[----:B------:R-:W-:Y:S01]  /*6da0*/  IMAD R109, R109, UR36, RZ ;  /* 0x000000246d6d7c24 */ /* 0x000fe2000f8e02ff */
[----:B------:R-:W-:Y:S01]  /*6db0*/  LEA.HI R110, R252, 0x1ec, RZ, 0x1a ;  /* 0x000001ecfc6e7811 */ /* 0x000fe200078fd0ff */
[----:B------:R-:W-:Y:S01]  /*6dc0*/  ULDC UR37, c[0x0][0x268] ;  /* 0x00009a0000257ab9 */ /* 0x000fe20000000800 */
[-C--:B--2---:R-:W-:Y:S01]  /*6dd0*/  IADD3 R30, P4, R83, R9.reuse, RZ ;  /* 0x00000009531e7210 */ /* 0x084fe20007f9e0ff */
[----:B------:R1:W-:Y:S01]  /*6de0*/  STL [R1+0x720], R46 ;  /* 0x0007202e01007387 */ /* 0x0003e20000100800 */
[----:B------:R-:W2:Y:S01]  /*6df0*/  LDC R148, c[0x0][0x268] ;  /* 0x00009a00ff947b82 */ /* 0x000ea20000000800 */
[----:B-----5:R-:W-:Y:S01]  /*6e00*/  IMAD R51, R142, 0x8, R15 ;  /* 0x000000088e337824 */ /* 0x020fe200078e020f */
[-C--:B----4-:R-:W-:Y:S01]  /*6e10*/  LEA.HI.X.SX32 R48, R70, R0.reuse, 0x1, P0 ;  /* 0x0000000046307211 */ /* 0x090fe200000f0eff */
[----:B------:R4:W-:Y:S01]  /*6e20*/  STL [R1+0x7e4], R30 ;  /* 0x0007e41e01007387 */ /* 0x0009e20000100800 */
[----:B------:R-:W-:Y:S01]  /*6e30*/  IMAD R110, R110, UR37, RZ ;  /* 0x000000256e6e7c24 */ /* 0x000fe2000f8e02ff */
[----:B------:R-:W-:Y:S01]  /*6e40*/  SHF.R.U32.HI R244, RZ, 0x1, R252 ;  /* 0x00000001fff47819 */ /* 0x000fe200000116fc */
[----:B0-----:R-:W-:Y:S01]  /*6e50*/  IMAD R85, R144, 0x4, R51 ;  /* 0x0000000490557824 */ /* 0x001fe200078e0233 */
[----:B------:R0:W-:Y:S01]  /*6e60*/  STL [R1+0x740], R48 ;  /* 0x0007403001007387 */ /* 0x0001e20000100800 */
[----:B------:R-:W5:Y:S01]  /*6e70*/  LDC R150, c[0x0][0x268] ;  /* 0x00009a00ff967b82 */ /* 0x000f620000000800 */
[-C--:B-1----:R-:W-:Y:S01]  /*6e80*/  IADD3 R46, P0, R117, R9.reuse, RZ ;  /* 0x00000009752e7210 */ /* 0x082fe20007f1e0ff */
[----:B------:R-:W-:Y:S01]  /*6e90*/  UMOV UR4, URZ ;  /* 0x0000003f00047c82 */ /* 0x000fe20008000000 */
[----:B------:R-:W-:Y:S01]  /*6ea0*/  SGXT.U32 R244, R244, 0x1 ;  /* 0x00000001f4f4781a */ /* 0x000fe20000000000 */
[----:B------:R-:W-:Y:S01]  /*6eb0*/  IMAD.SHL.U32 R127, R5, 0x20, RZ ;  /* 0x00000020057f7824 */ /* 0x000fe200078e00ff */
[----:B----4-:R-:W-:Y:S01]  /*6ec0*/  LEA.HI.X.SX32 R30, R72, R0, 0x1, P1 ;  /* 0x00000000481e7211 */ /* 0x010fe200008f0eff */
[----:B------:R1:W-:Y:S01]  /*6ed0*/  STL [R1+0x804], R46 ;  /* 0x0008042e01007387 */ /* 0x0003e20000100800 */
[----:B---3--:R-:W-:Y:S01]  /*6ee0*/  IMAD R79, R146, 0x4, R85 ;  /* 0x00000004924f7824 */ /* 0x008fe200078e0255 */
[----:B------:R-:W3:Y:S01]  /*6ef0*/  LDC R152, c[0x0][0x268] ;  /* 0x00009a00ff987b82 */ /* 0x000ee20000000800 */
[----:B0-----:R-:W-:Y:S01]  /*6f00*/  IADD3 R48, P1, R118, R9, RZ ;  /* 0x0000000976307210 */ /* 0x001fe20007f3e0ff */
[----:B------:R0:W-:Y:S01]  /*6f10*/  STL [R1+0x760], R30 ;  /* 0x0007601e01007387 */ /* 0x0001e20000100800 */
[----:B------:R-:W-:Y:S01]  /*6f20*/  LOP3.LUT R244, R7, R244, RZ, 0xfc, !PT ;  /* 0x000000f407f47212 */ /* 0x000fe200078efcff */
[C---:B------:R-:W-:Y:S01]  /*6f30*/  IMAD R128, R5.reuse, 0x21, RZ ;  /* 0x0000002105807824 */ /* 0x040fe200078e02ff */
[----:B------:R-:W-:Y:S01]  /*6f40*/  LOP3.LUT R7, R6, R251, RZ, 0xfc, !PT ;  /* 0x000000fb06077212 */ /* 0x000fe200078efcff */
[----:B------:R4:W-:Y:S01]  /*6f50*/  STL [R1+0x824], R48 ;  /* 0x0008243001007387 */ /* 0x0009e20000100800 */
[C---:B------:R-:W-:Y:S01]  /*6f60*/  IMAD R129, R5.reuse, 0x22, RZ ;  /* 0x0000002205817824 */ /* 0x040fe200078e02ff */
[-C--:B-1----:R-:W-:Y:S01]  /*6f70*/  LEA.HI.X.SX32 R46, R74, R0.reuse, 0x1, P3 ;  /* 0x000000004a2e7211 */ /* 0x082fe200018f0eff */
[----:B------:R-:W1:Y:S01]  /*6f80*/  LDC R135, c[0x0][0x268] ;  /* 0x00009a00ff877b82 */ /* 0x000e620000000800 */
[C---:B------:R-:W-:Y:S01]  /*6f90*/  IMAD R130, R5.reuse, 0x23, RZ ;  /* 0x0000002305827824 */ /* 0x040fe200078e02ff */
[----:B------:R-:W-:Y:S01]  /*6fa0*/  SHF.R.S32.HI R165, RZ, 0x1f, R5 ;  /* 0x0000001fffa57819 */ /* 0x000fe20000011405 */
[----:B------:R-:W-:Y:S01]  /*6fb0*/  IMAD R131, R5, 0x24, RZ ;  /* 0x0000002405837824 */ /* 0x000fe200078e02ff */
[-C--:B0-----:R-:W-:Y:S01]  /*6fc0*/  IADD3 R30, P3, R119, R9.reuse, RZ ;  /* 0x00000009771e7210 */ /* 0x081fe20007f7e0ff */
[----:B------:R0:W-:Y:S01]  /*6fd0*/  STL [R1+0x780], R46 ;  /* 0x0007802e01007387 */ /* 0x0001e20000100800 */
[C---:B------:R-:W-:Y:S01]  /*6fe0*/  IMAD R132, R5.reuse, 0x25, RZ ;  /* 0x0000002505847824 */ /* 0x040fe200078e02ff */
[-C--:B----4-:R-:W-:Y:S01]  /*6ff0*/  LEA.HI.X.SX32 R48, R116, R0.reuse, 0x1, P2 ;  /* 0x0000000074307211 */ /* 0x090fe200010f0eff */
[----:B------:R-:W4:Y:S01]  /*7000*/  LDC R137, c[0x0][0x268] ;  /* 0x00009a00ff897b82 */ /* 0x000f220000000800 */
[----:B------:R2:W-:Y:S01]  /*7010*/  STL [R1+0x844], R30 ;  /* 0x0008441e01007387 */ /* 0x0005e20000100800 */
[C---:B------:R-:W-:Y:S01]  /*7020*/  IMAD R116, R5.reuse, 0x15, RZ ;  /* 0x0000001505747824 */ /* 0x040fe200078e02ff */
[----:B------:R-:W-:Y:S01]  /*7030*/  UMOV UR10, URZ ;  /* 0x0000003f000a7c82 */ /* 0x000fe20008000000 */
[C---:B------:R-:W-:Y:S01]  /*7040*/  IMAD R133, R5.reuse, 0x26, RZ ;  /* 0x0000002605857824 */ /* 0x040fe200078e02ff */
[----:B------:R2:W-:Y:S01]  /*7050*/  STL [R1+0x7a0], R48 ;  /* 0x0007a03001007387 */ /* 0x0005e20000100800 */
[C---:B------:R-:W-:Y:S01]  /*7060*/  IMAD R134, R5.reuse, 0x27, RZ ;  /* 0x0000002705867824 */ /* 0x040fe200078e02ff */
[-C--:B0-----:R-:W-:Y:S01]  /*7070*/  IADD3 R46, P2, R120, R9.reuse, RZ ;  /* 0x00000009782e7210 */ /* 0x081fe20007f5e0ff */
[----:B------:R-:W0:Y:S01]  /*7080*/  LDC R105, c[0x0][0x268] ;  /* 0x00009a00ff697b82 */ /* 0x000e220000000800 */
[----:B------:R-:W-:Y:S01]  /*7090*/  IMAD R136, R5, 0x29, RZ ;  /* 0x0000002905887824 */ /* 0x000fe200078e02ff */
[----:B------:R-:W-:Y:S01]  /*70a0*/  UIADD3 UR9, UR60, 0x10000, URZ ;  /* 0x000100003c097890 */ /* 0x000fe2000fffe03f */
[-C--:B--2---:R-:W-:Y:S01]  /*70b0*/  LEA.HI.X.SX32 R30, R81, R0.reuse, 0x1, P6 ;  /* 0x00000000511e7211 */ /* 0x084fe200030f0eff */
[----:B------:R2:W-:Y:S01]  /*70c0*/  STL [R1+0x864], R46 ;  /* 0x0008642e01007387 */ /* 0x0005e20000100800 */
[----:B------:R-:W-:Y:S01]  /*70d0*/  IMAD R81, R148, 0x8, R79 ;  /* 0x0000000894517824 */ /* 0x000fe200078e024f */
[----:B------:R-:W-:Y:S01]  /*70e0*/  USHF.R.U32.HI UR9, URZ, 0x4, UR9 ;  /* 0x000000043f097899 */ /* 0x000fe20008011609 */
[-C--:B------:R-:W-:Y:S01]  /*70f0*/  IADD3 R48, P6, R121, R9.reuse, RZ ;  /* 0x0000000979307210 */ /* 0x080fe20007fde0ff */
[----:B------:R5:W-:Y:S01]  /*7100*/  STL [R1+0x7c0], R30 ;  /* 0x0007c01e01007387 */ /* 0x000be20000100800 */
[----:B------:R-:W0:Y:S01]  /*7110*/  LDC R103, c[0x0][0x268] ;  /* 0x00009a00ff677b82 */ /* 0x000e220000000800 */
[C---:B------:R-:W-:Y:S01]  /*7120*/  IMAD R138, R5.reuse, 0x2b, RZ ;  /* 0x0000002b058a7824 */ /* 0x040fe200078e02ff */
[----:B------:R-:W-:Y:S01]  /*7130*/  UMOV UR8, URZ ;  /* 0x0000003f00087c82 */ /* 0x000fe20008000000 */
[----:B------:R3:W-:Y:S01]  /*7140*/  STL [R1+0x884], R48 ;  /* 0x0008843001007387 */ /* 0x0007e20000100800 */
[----:B------:R-:W-:Y:S01]  /*7150*/  IMAD R139, R5, 0x2c, RZ ;  /* 0x0000002c058b7824 */ /* 0x000fe200078e02ff */
[-C--:B--2---:R-:W-:Y:S01]  /*7160*/  LEA.HI.X.SX32 R46, R83, R0.reuse, 0x1, P4 ;  /* 0x00000000532e7211 */ /* 0x084fe200020f0eff */
[----:B-----5:R-:W-:Y:S01]  /*7170*/  IMAD R83, R150, 0x4, R81 ;  /* 0x0000000496537824 */ /* 0x020fe200078e0251 */
[----:B------:R-:W2:Y:S01]  /*7180*/  S2R R250, SR_TID.X ;  /* 0x0000000000fa7919 */ /* 0x000ea20000002100 */
[----:B------:R-:W5:Y:S01]  /*7190*/  LDC R101, c[0x0][0x268] ;  /* 0x00009a00ff657b82 */ /* 0x000f620000000800 */
[-C--:B------:R-:W-:Y:S01]  /*71a0*/  IADD3 R30, P4, R122, R9.reuse, RZ ;  /* 0x000000097a1e7210 */ /* 0x080fe20007f9e0ff */
[----:B---3--:R-:W-:Y:S01]  /*71b0*/  IMAD R74, R152, 0x4, R83 ;  /* 0x00000004984a7824 */ /* 0x008fe200078e0253 */
[----:B------:R3:W-:Y:S01]  /*71c0*/  STL [R1+0x7e0], R46 ;  /* 0x0007e02e01007387 */ /* 0x0007e20000100800 */
[----:B------:R-:W-:Y:S01]  /*71d0*/  IMAD R140, R5, 0x2d, RZ ;  /* 0x0000002d058c7824 */ /* 0x000fe200078e02ff */
[-C--:B------:R-:W-:Y:S01]  /*71e0*/  LEA.HI.X.SX32 R48, R117, R0.reuse, 0x1, P0 ;  /* 0x0000000075307211 */ /* 0x080fe200000f0eff */
[C---:B------:R-:W-:Y:S01]  /*71f0*/  IMAD R117, R5.reuse, 0x16, RZ ;  /* 0x0000001605757824 */ /* 0x040fe200078e02ff */
[----:B------:R1:W-:Y:S01]  /*7200*/  STL [R1+0x8a4], R30 ;  /* 0x0008a41e01007387 */ /* 0x0003e20000100800 */
[----:B------:R-:W5:Y:S01]  /*7210*/  LDC R69, c[0x0][0x268] ;  /* 0x00009a00ff457b82 */ /* 0x000f620000000800 */
[C---:B------:R-:W-:Y:S01]  /*7220*/  IMAD R141, R5.reuse, 0x2e, RZ ;  /* 0x0000002e058d7824 */ /* 0x040fe200078e02ff */
[----:B------:R-:W-:Y:S01]  /*7230*/  LOP3.LUT R2, R252, 0x80, RZ, 0xc0, !PT ;  /* 0x00000080fc027812 */ /* 0x000fe200078ec0ff */
[----:B------:R4:W-:Y:S01]  /*7240*/  STL [R1+0x800], R48 ;  /* 0x0008003001007387 */ /* 0x0009e20000100800 */
[----:B------:R-:W-:Y:S01]  /*7250*/  IMAD R142, R5, 0x2f, RZ ;  /* 0x0000002f058e7824 */ /* 0x000fe200078e02ff */
[----:B---3--:R-:W-:Y:S01]  /*7260*/  IADD3 R46, P0, R123, R9, RZ ;  /* 0x000000097b2e7210 */ /* 0x008fe20007f1e0ff */
[C---:B------:R-:W-:Y:S01]  /*7270*/  IMAD R143, R5.reuse, 0x30, RZ ;  /* 0x00000030058f7824 */ /* 0x040fe200078e02ff */
[----:B------:R-:W-:Y:S01]  /*7280*/  CS2R R112, SRZ ;  /* 0x0000000000707805 */ /* 0x000fe2000001ff00 */
[----:B------:R-:W3:Y:S01]  /*7290*/  LDC R68, c[0x0][0x268] ;  /* 0x00009a00ff447b82 */ /* 0x000ee20000000800 */
[----:B-1----:R-:W-:Y:S01]  /*72a0*/  LEA.HI.X.SX32 R30, R118, R0, 0x1, P1 ;  /* 0x00000000761e7211 */ /* 0x002fe200008f0eff */
[----:B------:R1:W-:Y:S01]  /*72b0*/  STL [R1+0x8c4], R46 ;  /* 0x0008c42e01007387 */ /* 0x0003e20000100800 */
[----:B------:R-:W-:Y:S01]  /*72c0*/  IMAD R118, R5, 0x17, RZ ;  /* 0x0000001705767824 */ /* 0x000fe200078e02ff */
[----:B------:R-:W-:-:S02]  /*72d0*/  CS2R R114, SRZ ;  /* 0x0000000000727805 */ /* 0x000fc4000001ff00 */
[-C--:B----4-:R-:W-:Y:S01]  /*72e0*/  IADD3 R48, P1, R124, R9.reuse, RZ ;  /* 0x000000097c307210 */ /* 0x090fe20007f3e0ff */
[----:B------:R4:W-:Y:S01]  /*72f0*/  STL [R1+0x820], R30 ;  /* 0x0008201e01007387 */ /* 0x0009e20000100800 */
[C---:B------:R-:W-:Y:S01]  /*7300*/  IMAD R144, R5.reuse, 0x31, RZ ;  /* 0x0000003105907824 */ /* 0x040fe200078e02ff */
[----:B------:R-:W3:Y:S01]  /*7310*/  LDC R67, c[0x0][0x268] ;  /* 0x00009a00ff437b82 */ /* 0x000ee20000000800 */
[C---:B------:R-:W-:Y:S01]  /*7320*/  IMAD R146, R5.reuse, 0x32, RZ ;  /* 0x0000003205927824 */ /* 0x040fe200078e02ff */
[----:B------:R0:W-:Y:S01]  /*7330*/  STL [R1+0x8e4], R48 ;  /* 0x0008e43001007387 */ /* 0x0001e20000100800 */
[----:B------:R-:W-:Y:S01]  /*7340*/  IMAD R147, R5, 0x33, RZ ;  /* 0x0000003305937824 */ /* 0x000fe200078e02ff */
[----:B-1----:R-:W-:Y:S01]  /*7350*/  LEA.HI.X.SX32 R46, R119, R0, 0x1, P3 ;  /* 0x00000000772e7211 */ /* 0x002fe200018f0eff */
[C---:B------:R-:W-:Y:S01]  /*7360*/  IMAD R119, R5.reuse, 0x18, RZ ;  /* 0x0000001805777824 */ /* 0x040fe200078e02ff */
[----:B------:R-:W-:Y:S01]  /*7370*/  UMOV UR5, URZ ;  /* 0x0000003f00057c82 */ /* 0x000fe20008000000 */
[----:B------:R-:W-:Y:S01]  /*7380*/  IMAD R149, R5, 0x34, RZ ;  /* 0x0000003405957824 */ /* 0x000fe200078e02ff */
[----:B----4-:R-:W-:Y:S01]  /*7390*/  IADD3 R30, P3, R125, R9, RZ ;  /* 0x000000097d1e7210 */ /* 0x010fe20007f7e0ff */
[----:B------:R1:W-:Y:S01]  /*73a0*/  STL [R1+0x840], R46 ;  /* 0x0008402e01007387 */ /* 0x0003e20000100800 */
[----:B------:R-:W4:Y:S01]  /*73b0*/  LDC R66, c[0x0][0x268] ;  /* 0x00009a00ff427b82 */ /* 0x000f220000000800 */
[----:B------:R-:W-:Y:S01]  /*73c0*/  IMAD R151, R5, 0x35, RZ ;  /* 0x0000003505977824 */ /* 0x000fe200078e02ff */
[----:B--2---:R-:W-:Y:S01]  /*73d0*/  LOP3.LUT R250, R250, 0x7f, RZ, 0xc0, !PT ;  /* 0x0000007ffafa7812 */ /* 0x004fe200078ec0ff */
[----:B------:R2:W-:Y:S01]  /*73e0*/  STL [R1+0x904], R30 ;  /* 0x0009041e01007387 */ /* 0x0005e20000100800 */
[----:B0-----:R-:W-:Y:S01]  /*73f0*/  IMAD R48, R135, 0x8, R74 ;  /* 0x0000000887307824 */ /* 0x001fe200078e024a */
[----:B------:R-:W-:Y:S01]  /*7400*/  ULDC UR61, c[0x0][0x238] ;  /* 0x00008e00003d7ab9 */ /* 0x000fe20000000800 */
[----:B------:R-:W-:-:S02]  /*7410*/  IMAD R135, R5, 0x28, RZ ;  /* 0x0000002805877824 */ /* 0x000fc400078e02ff */
[----:B------:R-:W0:Y:S01]  /*7420*/  LDC R65, c[0x0][0x268] ;  /* 0x00009a00ff417b82 */ /* 0x000e220000000800 */
[-C--:B-1----:R-:W-:Y:S01]  /*7430*/  LEA.HI.X.SX32 R46, R120, R0.reuse, 0x1, P2 ;  /* 0x00000000782e7211 */ /* 0x082fe200010f0eff */
[C---:B------:R-:W-:Y:S01]  /*7440*/  IMAD R120, R5.reuse, 0x19, RZ ;  /* 0x0000001905787824 */ /* 0x040fe200078e02ff */
[-C--:B------:R-:W-:Y:S01]  /*7450*/  IADD3 R70, P2, R126, R9.reuse, RZ ;  /* 0x000000097e467210 */ /* 0x080fe20007f5e0ff */
[----:B------:R-:W-:Y:S01]  /*7460*/  IMAD R152, R5, 0x36, RZ ;  /* 0x0000003605987824 */ /* 0x000fe200078e02ff */
[----:B--2---:R-:W-:Y:S01]  /*7470*/  LEA.HI.X.SX32 R30, R121, R0, 0x1, P6 ;  /* 0x00000000791e7211 */ /* 0x004fe200030f0eff */
[----:B------:R1:W-:Y:S01]  /*7480*/  STL [R1+0x860], R46 ;  /* 0x0008602e01007387 */ /* 0x0003e20000100800 */
[----:B------:R-:W-:Y:S01]  /*7490*/  IADD3 R72, P6, R102, R9, RZ ;  /* 0x0000000966487210 */ /* 0x000fe20007fde0ff */
[----:B------:R-:W2:Y:S01]  /*74a0*/  LDC R64, c[0x0][0x268] ;  /* 0x00009a00ff407b82 */ /* 0x000ea20000000800 */
[C---:B------:R-:W-:Y:S01]  /*74b0*/  IMAD R121, R5.reuse, 0x1a, RZ ;  /* 0x0000001a05797824 */ /* 0x040fe200078e02ff */
[----:B------:R5:W-:Y:S01]  /*74c0*/  STL [R1+0x924], R70 ;  /* 0x0009244601007387 */ /* 0x000be20000100800 */
[----:B------:R-:W-:-:S02]  /*74d0*/  IMAD R154, R5, 0x37, RZ ;  /* 0x00000037059a7824 */ /* 0x000fc400078e02ff */
[C---:B------:R-:W-:Y:S01]  /*74e0*/  IMAD R156, R5.reuse, 0x38, RZ ;  /* 0x00000038059c7824 */ /* 0x040fe200078e02ff */
[----:B------:R5:W-:Y:S01]  /*74f0*/  STL [R1+0x880], R30 ;  /* 0x0008801e01007387 */ /* 0x000be20000100800 */
[----:B------:R-:W-:Y:S01]  /*7500*/  IMAD R157, R5, 0x39, RZ ;  /* 0x00000039059d7824 */ /* 0x000fe200078e02ff */
[----:B------:R-:W2:Y:S01]  /*7510*/  LDC R61, c[0x0][0x268] ;  /* 0x00009a00ff3d7b82 */ /* 0x000ea20000000800 */
[----:B-1----:R-:W-:Y:S01]  /*7520*/  IMAD R46, R137, 0x4, R48 ;  /* 0x00000004892e7824 */ /* 0x002fe200078e0230 */
[----:B------:R1:W-:Y:S01]  /*7530*/  STL [R1+0x944], R72 ;  /* 0x0009444801007387 */ /* 0x0003e20000100800 */
[C---:B------:R-:W-:Y:S01]  /*7540*/  IMAD R137, R5.reuse, 0x2a, RZ ;  /* 0x0000002a05897824 */ /* 0x040fe200078e02ff */
[----:B-----5:R-:W-:Y:S01]  /*7550*/  LEA.HI.X.SX32 R70, R122, R0, 0x1, P4 ;  /* 0x000000007a467211 */ /* 0x020fe200020f0eff */
[C---:B------:R-:W-:Y:S02]  /*7560*/  IMAD R122, R5.reuse, 0x1b, RZ ;  /* 0x0000001b057a7824 */ /* 0x040fe400078e02ff */
[C---:B------:R-:W-:Y:S01]  /*7570*/  IMAD R159, R5.reuse, 0x3a, RZ ;  /* 0x0000003a059f7824 */ /* 0x040fe200078e02ff */
[----:B------:R-:W-:Y:S01]  /*7580*/  IADD3 R30, P4, R104, R9, RZ ;  /* 0x00000009681e7210 */ /* 0x000fe20007f9e0ff */
[----:B------:R5:W-:Y:S01]  /*7590*/  STL [R1+0x8a0], R70 ;  /* 0x0008a04601007387 */ /* 0x000be20000100800 */
[----:B------:R-:W2:Y:S01]  /*75a0*/  LDC R62, c[0x0][0x268] ;  /* 0x00009a00ff3e7b82 */ /* 0x000ea20000000800 */
[----:B------:R-:W-:-:S02]  /*75b0*/  IMAD R160, R5, 0x3b, RZ ;  /* 0x0000003b05a07824 */ /* 0x000fc400078e02ff */
[----:B------:R3:W-:Y:S01]  /*75c0*/  STL [R1+0x964], R30 ;  /* 0x0009641e01007387 */ /* 0x0007e20000100800 */
[----:B-1----:R-:W-:Y:S01]  /*75d0*/  IMAD R72, R105, 0x4, R46 ;  /* 0x0000000469487824 */ /* 0x002fe200078e022e */
[-C--:B------:R-:W-:Y:S01]  /*75e0*/  LEA.HI.X.SX32 R105, R124, R0.reuse, 0x1, P1 ;  /* 0x000000007c697211 */ /* 0x080fe200008f0eff */
[----:B------:R-:W-:Y:S02]  /*75f0*/  IMAD R124, R5, 0x1d, RZ ;  /* 0x0000001d057c7824 */ /* 0x000fe400078e02ff */
[----:B------:R-:W1:Y:S01]  /*7600*/  LDC R63, c[0x0][0x268] ;  /* 0x00009a00ff3f7b82 */ /* 0x000e620000000800 */
[----:B-----5:R-:W-:Y:S01]  /*7610*/  LEA.HI.X.SX32 R70, R123, R0, 0x1, P0 ;  /* 0x000000007b467211 */ /* 0x020fe200000f0eff */
[C---:B------:R-:W-:Y:S02]  /*7620*/  IMAD R123, R5.reuse, 0x1c, RZ ;  /* 0x0000001c057b7824 */ /* 0x040fe400078e02ff */
[C---:B------:R-:W-:Y:S01]  /*7630*/  IMAD R161, R5.reuse, 0x3c, RZ ;  /* 0x0000003c05a17824 */ /* 0x040fe200078e02ff */
[----:B---3--:R-:W-:Y:S01]  /*7640*/  IADD3 R30, P0, R106, R9, RZ ;  /* 0x000000096a1e7210 */ /* 0x008fe20007f1e0ff */
[----:B------:R3:W-:Y:S01]  /*7650*/  STL [R1+0x8c0], R70 ;  /* 0x0008c04601007387 */ /* 0x0007e20000100800 */
[C---:B------:R-:W-:Y:S01]  /*7660*/  IMAD R162, R5.reuse, 0x3d, RZ ;  /* 0x0000003d05a27824 */ /* 0x040fe200078e02ff */
[----:B------:R-:W5:Y:S01]  /*7670*/  LDC R88, c[0x0][0x268] ;  /* 0x00009a00ff587b82 */ /* 0x000f620000000800 */
[C---:B------:R-:W-:Y:S01]  /*7680*/  IMAD R163, R5.reuse, 0x3e, RZ ;  /* 0x0000003e05a37824 */ /* 0x040fe200078e02ff */
[----:B------:R4:W-:Y:S01]  /*7690*/  STL [R1+0x984], R30 ;  /* 0x0009841e01007387 */ /* 0x0009e20000100800 */
[----:B------:R-:W-:-:S02]  /*76a0*/  IMAD R164, R5, 0x3f, RZ ;  /* 0x0000003f05a47824 */ /* 0x000fc400078e02ff */
[----:B------:R-:W-:Y:S01]  /*76b0*/  IMAD.MOV.U32 R145, RZ, RZ, 0x7632 ;  /* 0x00007632ff917424 */ /* 0x000fe200078e00ff */
[----:B------:R0:W-:Y:S01]  /*76c0*/  STL [R1+0x8e0], R105 ;  /* 0x0008e06901007387 */ /* 0x0001e20000100800 */
[----:B------:R-:W-:Y:S01]  /*76d0*/  IMAD R2, R2, 0x40, R250 ;  /* 0x0000004002027824 */ /* 0x000fe200078e02fa */
[----:B------:R-:W5:Y:S01]  /*76e0*/  LDC R86, c[0x0][0x268] ;  /* 0x00009a00ff567b82 */ /* 0x000f620000000800 */
[----:B---3--:R-:W-:Y:S01]  /*76f0*/  IMAD R70, R103, 0x8, R72 ;  /* 0x0000000867467824 */ /* 0x008fe200078e0248 */
[----:B----4-:R-:W-:Y:S02]  /*7700*/  IADD3 R30, P1, R107, R9, RZ ;  /* 0x000000096b1e7210 */ /* 0x010fe40007f3e0ff */
[----:B0-----:R-:W-:-:S03]  /*7710*/  LEA.HI.X.SX32 R105, R125, R0, 0x1, P3 ;  /* 0x000000007d697211 */ /* 0x001fc600018f0eff */
[----:B------:R0:W-:Y:S01]  /*7720*/  STL [R1+0x9a4], R30 ;  /* 0x0009a41e01007387 */ /* 0x0001e20000100800 */
[-C--:B------:R-:W-:Y:S01]  /*7730*/  IADD3 R103, P3, R108, R9.reuse, RZ ;  /* 0x000000096c677210 */ /* 0x080fe20007f7e0ff */
[----:B------:R-:W3:Y:S01]  /*7740*/  LDC R84, c[0x0][0x268] ;  /* 0x00009a00ff547b82 */ /* 0x000ee20000000800 */
[----:B------:R-:W-:Y:S01]  /*7750*/  IMAD R125, R5, 0x1e, RZ ;  /* 0x0000001e057d7824 */ /* 0x000fe200078e02ff */
[----:B------:R4:W-:Y:S04]  /*7760*/  STL [R1+0x900], R105 ;  /* 0x0009006901007387 */ /* 0x0009e80000100800 */
[----:B------:R2:W-:Y:S01]  /*7770*/  STL [R1+0x9c4], R103 ;  /* 0x0009c46701007387 */ /* 0x0005e20000100800 */
[----:B0-----:R-:W-:Y:S01]  /*7780*/  IMAD R30, R101, 0x4, R70 ;  /* 0x00000004651e7824 */ /* 0x001fe200078e0246 */
[-C--:B------:R-:W-:Y:S01]  /*7790*/  LEA.HI.X.SX32 R101, R102, R0.reuse, 0x1, P6 ;  /* 0x0000000066657211 */ /* 0x080fe200030f0eff */
[----:B------:R-:W0:Y:S01]  /*77a0*/  LDC R82, c[0x0][0x268] ;  /* 0x00009a00ff527b82 */ /* 0x000e220000000800 */
[-C--:B------:R-:W-:Y:S01]  /*77b0*/  LEA.HI.X.SX32 R102, R104, R0.reuse, 0x1, P4 ;  /* 0x0000000068667211 */ /* 0x080fe200020f0eff */
[----:B------:R-:W-:Y:S01]  /*77c0*/  IMAD R69, R69, 0x4, R30 ;  /* 0x0000000445457824 */ /* 0x000fe200078e021e */
[----:B----4-:R-:W-:Y:S01]  /*77d0*/  LEA.HI.X.SX32 R105, R126, R0, 0x1, P2 ;  /* 0x000000007e697211 */ /* 0x010fe200010f0eff */
[----:B------:R-:W-:Y:S01]  /*77e0*/  IMAD R126, R5, 0x1f, RZ ;  /* 0x0000001f057e7824 */ /* 0x000fe200078e02ff */
[----:B--2---:R-:W-:Y:S01]  /*77f0*/  IADD3 R103, P2, R109, R9, RZ ;  /* 0x000000096d677210 */ /* 0x004fe20007f5e0ff */
[----:B------:R-:W-:-:S02]  /*7800*/  IMAD R68, R68, 0x8, R69 ;  /* 0x0000000844447824 */ /* 0x000fc400078e0245 */
[----:B------:R2:W-:Y:S01]  /*7810*/  STL [R1+0x920], R105 ;  /* 0x0009206901007387 */ /* 0x0005e20000100800 */
[----:B------:R-:W4:Y:S01]  /*7820*/  LDC R56, c[0x0][0x268] ;  /* 0x00009a00ff387b82 */ /* 0x000f220000000800 */
[----:B------:R-:W-:Y:S02]  /*7830*/  IMAD R67, R67, 0x4, R68 ;  /* 0x0000000443437824 */ /* 0x000fe400078e0244 */
[----:B------:R1:W-:Y:S02]  /*7840*/  STL [R1+0xa0c], R103 ;  /* 0x000a0c6701007387 */ /* 0x0003e40000100800 */
[----:B------:R-:W-:Y:S02]  /*7850*/  IMAD R66, R66, 0x4, R67 ;  /* 0x0000000442427824 */ /* 0x000fe400078e0243 */
[----:B------:R5:W-:Y:S01]  /*7860*/  STL [R1+0x940], R101 ;  /* 0x0009406501007387 */ /* 0x000be20000100800 */
[----:B------:R-:W4:Y:S01]  /*7870*/  LDC R55, c[0x0][0x268] ;  /* 0x00009a00ff377b82 */ /* 0x000f220000000800 */
[----:B--2---:R-:W-:Y:S01]  /*7880*/  CS2R R104, SRZ ;  /* 0x0000000000687805 */ /* 0x004fe2000001ff00 */
[----:B------:R-:W-:Y:S01]  /*7890*/  IMAD R65, R65, 0x8, R66 ;  /* 0x0000000841417824 */ /* 0x000fe200078e0242 */
[----:B-1----:R-:W-:-:S03]  /*78a0*/  IADD3 R103, P6, R110, R9, RZ ;  /* 0x000000096e677210 */ /* 0x002fc60007fde0ff */
[----:B------:R-:W-:Y:S02]  /*78b0*/  IMAD R64, R64, 0x4, R65 ;  /* 0x0000000440407824 */ /* 0x000fe400078e0241 */
[----:B------:R-:W1:Y:S01]  /*78c0*/  LDC R80, c[0x0][0x268] ;  /* 0x00009a00ff507b82 */ /* 0x000e620000000800 */
[----:B-----5:R-:W-:Y:S01]  /*78d0*/  LEA.HI.X.SX32 R101, R106, R0, 0x1, P0 ;  /* 0x000000006a657211 */ /* 0x020fe200000f0eff */
[----:B------:R2:W-:Y:S01]  /*78e0*/  STL [R1+0xa1c], R103 ;  /* 0x000a1c6701007387 */ /* 0x0005e20000100800 */
[----:B------:R-:W-:-:S03]  /*78f0*/  IMAD R61, R61, 0x4, R64 ;  /* 0x000000043d3d7824 */ /* 0x000fc600078e0240 */
[----:B------:R5:W-:Y:S01]  /*7900*/  STL [R1+0x960], R102 ;  /* 0x0009606601007387 */ /* 0x000be20000100800 */
[----:B------:R-:W-:Y:S01]  /*7910*/  IMAD R62, R62, 0x8, R61 ;  /* 0x000000083e3e7824 */ /* 0x000fe200078e023d */
[----:B------:R-:W1:Y:S02]  /*7920*/  LDC R78, c[0x0][0x268] ;  /* 0x00009a00ff4e7b82 */ /* 0x000e640000000800 */
[----:B------:R3:W-:Y:S01]  /*7930*/  STL [R1+0x980], R101 ;  /* 0x0009806501007387 */ /* 0x0007e20000100800 */
[----:B------:R-:W-:Y:S01]  /*7940*/  IMAD R63, R63, 0x4, R62 ;  /* 0x000000043f3f7824 */ /* 0x000fe200078e023e */
[-C--:B--2---:R-:W-:Y:S02]  /*7950*/  LEA.HI.X.SX32 R103, R107, R0.reuse, 0x1, P1 ;  /* 0x000000006b677211 */ /* 0x084fe400008f0eff */
[----:B------:R-:W-:Y:S02]  /*7960*/  CS2R R106, SRZ ;  /* 0x00000000006a7805 */ /* 0x000fe4000001ff00 */
[----:B-----5:R-:W-:Y:S01]  /*7970*/  LEA.HI.X.SX32 R102, R108, R0, 0x1, P3 ;  /* 0x000000006c667211 */ /* 0x020fe200018f0eff */
[----:B------:R-:W-:Y:S01]  /*7980*/  STL [R1+0x9a0], R103 ;  /* 0x0009a06701007387 */ /* 0x000fe20000100800 */
[----:B------:R-:W2:Y:S01]  /*7990*/  LDC R76, c[0x0][0x268] ;  /* 0x00009a00ff4c7b82 */ /* 0x000ea20000000800 */
[----:B---3--:R-:W-:-:S02]  /*79a0*/  IADD3 R101, P0, R59, R9, RZ ;  /* 0x000000093b657210 */ /* 0x008fc40007f1e0ff */
[----:B------:R3:W-:Y:S02]  /*79b0*/  STL [R1+0x9c0], R102 ;  /* 0x0009c06601007387 */ /* 0x0007e40000100800 */
[-C--:B------:R-:W-:Y:S02]  /*79c0*/  LEA.HI.X.SX32 R59, R59, R0.reuse, 0x1, P0 ;  /* 0x000000003b3b7211 */ /* 0x080fe400000f0eff */
[----:B------:R5:W-:Y:S01]  /*79d0*/  STL [R1+0x634], R101 ;  /* 0x0006346501007387 */ /* 0x000be20000100800 */
[----:B------:R-:W2:Y:S01]  /*79e0*/  LDC R10, c[0x0][0x268] ;  /* 0x00009a00ff0a7b82 */ /* 0x000ea20000000800 */
[----:B---3--:R-:W-:Y:S02]  /*79f0*/  LEA.HI.X.SX32 R102, R109, R0, 0x1, P2 ;  /* 0x000000006d667211 */ /* 0x008fe400010f0eff */
[----:B------:R-:W-:-:S05]  /*7a00*/  CS2R R108, SRZ ;  /* 0x00000000006c7805 */ /* 0x000fca000001ff00 */
[----:B------:R-:W3:Y:S01]  /*7a10*/  LDC R50, c[0x0][0x268] ;  /* 0x00009a00ff327b82 */ /* 0x000ee20000000800 */
[----:B-----5:R-:W-:Y:S01]  /*7a20*/  LEA.HI.X.SX32 R101, R110, R0, 0x1, P6 ;  /* 0x000000006e657211 */ /* 0x020fe200030f0eff */
[----:B------:R5:W-:Y:S01]  /*7a30*/  STL [R1+0xa08], R102 ;  /* 0x000a086601007387 */ /* 0x000be20000100800 */
[----:B------:R-:W-:Y:S02]  /*7a40*/  LOP3.LUT P6, RZ, R252, 0x1, RZ, 0xc0, !PT ;  /* 0x00000001fcff7812 */ /* 0x000fe400078cc0ff */
[----:B------:R-:W-:Y:S01]  /*7a50*/  CS2R R110, SRZ ;  /* 0x00000000006e7805 */ /* 0x000fe2000001ff00 */
[----:B------:R0:W-:Y:S02]  /*7a60*/  STL [R1+0xa18], R101 ;  /* 0x000a186501007387 */ /* 0x0001e40000100800 */
[----:B------:R-:W3:Y:S02]  /*7a70*/  LDC R77, c[0x0][0x268] ;  /* 0x00009a00ff4d7b82 */ /* 0x000ee40000000800 */
[----:B------:R4:W-:Y:S01]  /*7a80*/  STL [R1+0x630], R59 ;  /* 0x0006303b01007387 */ /* 0x0009e20000100800 */
[----:B-----5:R-:W-:-:S02]  /*7a90*/  IADD3 R102, P0, R21, R9, RZ ;  /* 0x0000000915667210 */ /* 0x020fc40007f1e0ff */
[----:B0-----:R-:W-:-:S03]  /*7aa0*/  IADD3 R101, P2, R92, R9, RZ ;  /* 0x000000095c657210 */ /* 0x001fc60007f5e0ff */
[----:B------:R0:W-:Y:S01]  /*7ab0*/  STL [R1+0x63c], R102 ;  /* 0x00063c6601007387 */ /* 0x0001e20000100800 */
[----:B------:R-:W5:Y:S01]  /*7ac0*/  LDC R75, c[0x0][0x268] ;  /* 0x00009a00ff4b7b82 */ /* 0x000f620000000800 */
[----:B----4-:R-:W-:-:S04]  /*7ad0*/  IADD3 R59, P1, R57, R9, RZ ;  /* 0x00000009393b7210 */ /* 0x010fc80007f3e0ff */
[-C--:B------:R-:W-:Y:S01]  /*7ae0*/  LEA.HI.X.SX32 R57, R57, R0.reuse, 0x1, P1 ;  /* 0x0000000039397211 */ /* 0x080fe200008f0eff */
[----:B------:R4:W-:Y:S02]  /*7af0*/  STL [R1+0x64c], R59 ;  /* 0x00064c3b01007387 */ /* 0x0009e40000100800 */
[----:B------:R-:W5:Y:S01]  /*7b00*/  LDC R73, c[0x0][0x268] ;  /* 0x00009a00ff497b82 */ /* 0x000f620000000800 */
[----:B0-----:R-:W-:Y:S01]  /*7b10*/  CS2R R102, SRZ ;  /* 0x0000000000667805 */ /* 0x001fe2000001ff00 */
[----:B------:R-:W-:Y:S06]  /*7b20*/  STL [R1+0x654], R101 ;  /* 0x0006546501007387 */ /* 0x000fec0000100800 */
[----:B------:R-:W0:Y:S01]  /*7b30*/  LDC R71, c[0x0][0x268] ;  /* 0x00009a00ff477b82 */ /* 0x000e220000000800 */
[----:B----4-:R-:W-:-:S02]  /*7b40*/  LEA.HI.X.SX32 R59, R21, R0, 0x1, P0 ;  /* 0x00000000153b7211 */ /* 0x010fc400000f0eff */
[----:B------:R-:W-:-:S03]  /*7b50*/  LEA.HI.X.SX32 R21, R92, R0, 0x1, P2 ;  /* 0x000000005c157211 */ /* 0x000fc600010f0eff */
[----:B------:R4:W-:Y:S02]  /*7b60*/  STL [R1+0x638], R59 ;  /* 0x0006383b01007387 */ /* 0x0009e40000100800 */
[----:B------:R-:W0:Y:S02]  /*7b70*/  LDC R45, c[0x0][0x268] ;  /* 0x00009a00ff2d7b82 */ /* 0x000e240000000800 */
[----:B------:R1:W-:Y:S04]  /*7b80*/  STL [R1+0x648], R57 ;  /* 0x0006483901007387 */ /* 0x0003e80000100800 */
[----:B------:R2:W-:Y:S01]  /*7b90*/  STL [R1+0x650], R21 ;  /* 0x0006501501007387 */ /* 0x0005e20000100800 */
[-C--:B----4-:R-:W-:Y:S01]  /*7ba0*/  IADD3 R59, P0, R37, R9.reuse, RZ ;  /* 0x00000009253b7210 */ /* 0x090fe20007f1e0ff */
[----:B------:R-:W4:Y:S01]  /*7bb0*/  LDC R44, c[0x0][0x268] ;  /* 0x00009a00ff2c7b82 */ /* 0x000f220000000800 */
[----:B-1----:R-:W-:-:S03]  /*7bc0*/  IADD3 R57, P1, R93, R9, RZ ;  /* 0x000000095d397210 */ /* 0x002fc60007f3e0ff */
[----:B------:R1:W-:Y:S01]  /*7bd0*/  STL [R1+0x65c], R59 ;  /* 0x00065c3b01007387 */ /* 0x0003e20000100800 */
[----:B--2---:R-:W-:-:S03]  /*7be0*/  IADD3 R21, P2, R95, R9, RZ ;  /* 0x000000095f157210 */ /* 0x004fc60007f5e0ff */
[----:B------:R2:W-:Y:S01]  /*7bf0*/  STL [R1+0x66c], R57 ;  /* 0x00066c3901007387 */ /* 0x0005e20000100800 */
[----:B------:R-:W4:Y:S03]  /*7c00*/  LDC R43, c[0x0][0x268] ;  /* 0x00009a00ff2b7b82 */ /* 0x000f260000000800 */
[----:B------:R3:W-:Y:S01]  /*7c10*/  STL [R1+0x674], R21 ;  /* 0x0006741501007387 */ /* 0x0007e20000100800 */
[----:B-1----:R-:W-:-:S04]  /*7c20*/  IMAD R59, R88, 0x4, R63 ;  /* 0x00000004583b7824 */ /* 0x002fc800078e023f */
[----:B------:R-:W1:Y:S01]  /*7c30*/  LDC R42, c[0x0][0x268] ;  /* 0x00009a00ff2a7b82 */ /* 0x000e620000000800 */
[-C--:B--2---:R-:W-:Y:S02]  /*7c40*/  LEA.HI.X.SX32 R57, R37, R0.reuse, 0x1, P0 ;  /* 0x0000000025397211 */ /* 0x084fe400000f0eff */
[-C--:B------:R-:W-:Y:S02]  /*7c50*/  LEA.HI.X.SX32 R37, R93, R0.reuse, 0x1, P1 ;  /* 0x000000005d257211 */ /* 0x080fe400008f0eff */
[----:B------:R-:W-:Y:S02]  /*7c60*/  CS2R R92, SRZ ;  /* 0x00000000005c7805 */ /* 0x000fe4000001ff00 */
[----:B---3--:R-:W-:Y:S01]  /*7c70*/  LEA.HI.X.SX32 R21, R95, R0, 0x1, P2 ;  /* 0x000000005f157211 */ /* 0x008fe200010f0eff */
[----:B------:R2:W-:Y:S01]  /*7c80*/  STL [R1+0x658], R57 ;  /* 0x0006583901007387 */ /* 0x0005e20000100800 */
[----:B------:R-:W3:Y:S03]  /*7c90*/  LDC R41, c[0x0][0x268] ;  /* 0x00009a00ff297b82 */ /* 0x000ee60000000800 */
[----:B------:R5:W-:Y:S04]  /*7ca0*/  STL [R1+0x668], R37 ;  /* 0x0006682501007387 */ /* 0x000be80000100800 */
[----:B------:R0:W-:Y:S01]  /*7cb0*/  STL [R1+0x670], R21 ;  /* 0x0006701501007387 */ /* 0x0001e20000100800 */
[-C--:B--2---:R-:W-:Y:S01]  /*7cc0*/  IADD3 R57, P0, R94, R9.reuse, RZ ;  /* 0x000000095e397210 */ /* 0x084fe20007f1e0ff */
[----:B------:R-:W2:Y:S01]  /*7cd0*/  LDC R40, c[0x0][0x268] ;  /* 0x00009a00ff287b82 */ /* 0x000ea20000000800 */
[----:B-----5:R-:W-:-:S03]  /*7ce0*/  IADD3 R37, P1, R96, R9, RZ ;  /* 0x0000000960257210 */ /* 0x020fc60007f3e0ff */
[----:B------:R5:W-:Y:S01]  /*7cf0*/  STL [R1+0x67c], R57 ;  /* 0x00067c3901007387 */ /* 0x000be20000100800 */
[----:B0-----:R-:W-:-:S03]  /*7d00*/  IADD3 R21, P2, R98, R9, RZ ;  /* 0x0000000962157210 */ /* 0x001fc60007f5e0ff */
[----:B------:R0:W-:Y:S01]  /*7d10*/  STL [R1+0x68c], R37 ;  /* 0x00068c2501007387 */ /* 0x0001e20000100800 */
[----:B------:R-:W2:Y:S03]  /*7d20*/  LDC R39, c[0x0][0x268] ;  /* 0x00009a00ff277b82 */ /* 0x000ea60000000800 */
[----:B------:R4:W-:Y:S01]  /*7d30*/  STL [R1+0x694], R21 ;  /* 0x0006941501007387 */ /* 0x0009e20000100800 */
[-C--:B-----5:R-:W-:Y:S02]  /*7d40*/  LEA.HI.X.SX32 R57, R94, R0.reuse, 0x1, P0 ;  /* 0x000000005e397211 */ /* 0x0a0fe400000f0eff */
[----:B------:R-:W-:Y:S02]  /*7d50*/  CS2R R94, SRZ ;  /* 0x00000000005e7805 */ /* 0x000fe4000001ff00 */
[----:B------:R-:W5:Y:S01]  /*7d60*/  LDC R60, c[0x0][0x268] ;  /* 0x00009a00ff3c7b82 */ /* 0x000f620000000800 */
[-C--:B0-----:R-:W-:Y:S01]  /*7d70*/  LEA.HI.X.SX32 R37, R96, R0.reuse, 0x1, P1 ;  /* 0x0000000060257211 */ /* 0x081fe200008f0eff */
[----:B------:R0:W-:Y:S01]  /*7d80*/  STL [R1+0x678], R57 ;  /* 0x0006783901007387 */ /* 0x0001e20000100800 */
[----:B----4-:R-:W-:-:S03]  /*7d90*/  LEA.HI.X.SX32 R21, R98, R0, 0x1, P2 ;  /* 0x0000000062157211 */ /* 0x010fc600010f0eff */
[----:B------:R4:W-:Y:S02]  /*7da0*/  STL [R1+0x688], R37 ;  /* 0x0006882501007387 */ /* 0x0009e40000100800 */
[----:B------:R-:W5:Y:S02]  /*7db0*/  LDC R58, c[0x0][0x268] ;  /* 0x00009a00ff3a7b82 */ /* 0x000f640000000800 */
[----:B------:R1:W-:Y:S01]  /*7dc0*/  STL [R1+0x690], R21 ;  /* 0x0006901501007387 */ /* 0x0003e20000100800 */
[-C--:B0-----:R-:W-:Y:S02]  /*7dd0*/  IADD3 R57, P2, R100, R9.reuse, RZ ;  /* 0x0000000964397210 */ /* 0x081fe40007f5e0ff */
[----:B----4-:R-:W-:-:S03]  /*7de0*/  IADD3 R37, P0, R97, R9, RZ ;  /* 0x0000000961257210 */ /* 0x010fc60007f1e0ff */
[----:B------:R-:W0:Y:S01]  /*7df0*/  LDC R36, c[0x0][0x268] ;  /* 0x00009a00ff247b82 */ /* 0x000e220000000800 */
[----:B-1----:R-:W-:Y:S01]  /*7e00*/  IADD3 R21, P1, R99, R9, RZ ;  /* 0x0000000963157210 */ /* 0x002fe20007f3e0ff */
[----:B------:R1:W-:Y:S04]  /*7e10*/  STL [R1+0x69c], R37 ;  /* 0x00069c2501007387 */ /* 0x0003e80000100800 */
[----:B------:R4:W-:Y:S02]  /*7e20*/  STL [R1+0x6ac], R21 ;  /* 0x0006ac1501007387 */ /* 0x0009e40000100800 */
[----:B------:R-:W0:Y:S02]  /*7e30*/  LDC R35, c[0x0][0x268] ;  /* 0x00009a00ff237b82 */ /* 0x000e240000000800 */
[----:B------:R3:W-:Y:S01]  /*7e40*/  STL [R1+0x6b4], R57 ;  /* 0x0006b43901007387 */ /* 0x0007e20000100800 */
[----:B-1----:R-:W-:Y:S01]  /*7e50*/  IMAD R37, R86, 0x8, R59 ;  /* 0x0000000856257824 */ /* 0x002fe200078e023b */
[----:B------:R-:W-:-:S02]  /*7e60*/  LEA.HI.X.SX32 R86, R100, R0, 0x1, P2 ;  /* 0x0000000064567211 */ /* 0x000fc400010f0eff */
[----:B------:R-:W-:Y:S02]  /*7e70*/  CS2R R100, SRZ ;  /* 0x0000000000647805 */ /* 0x000fe4000001ff00 */
[----:B------:R-:W1:Y:S01]  /*7e80*/  LDC R54, c[0x0][0x268] ;  /* 0x00009a00ff367b82 */ /* 0x000e620000000800 */
[-C--:B----4-:R-:W-:Y:S02]  /*7e90*/  LEA.HI.X.SX32 R21, R97, R0.reuse, 0x1, P0 ;  /* 0x0000000061157211 */ /* 0x090fe400000f0eff */
[----:B------:R-:W-:Y:S02]  /*7ea0*/  CS2R R96, SRZ ;  /* 0x0000000000607805 */ /* 0x000fe4000001ff00 */
[----:B---3--:R-:W-:Y:S01]  /*7eb0*/  LEA.HI.X.SX32 R57, R99, R0, 0x1, P1 ;  /* 0x0000000063397211 */ /* 0x008fe200008f0eff */
[----:B------:R3:W-:Y:S01]  /*7ec0*/  STL [R1+0x698], R21 ;  /* 0x0006981501007387 */ /* 0x0007e20000100800 */
[----:B------:R-:W-:Y:S01]  /*7ed0*/  CS2R R98, SRZ ;  /* 0x0000000000627805 */ /* 0x000fe2000001ff00 */
[----:B------:R-:W4:Y:S02]  /*7ee0*/  LDC R52, c[0x0][0x268] ;  /* 0x00009a00ff347b82 */ /* 0x000f240000000800 */
[----:B------:R2:W-:Y:S04]  /*7ef0*/  STL [R1+0x6a8], R57 ;  /* 0x0006a83901007387 */ /* 0x0005e80000100800 */
[----:B------:R5:W-:Y:S01]  /*7f00*/  STL [R1+0x6b0], R86 ;  /* 0x0006b05601007387 */ /* 0x000be20000100800 */
[----:B---3--:R-:W-:Y:S01]  /*7f10*/  IMAD R21, R84, 0x4, R37 ;  /* 0x0000000454157824 */ /* 0x008fe200078e0225 */
[-C--:B------:R-:W-:Y:S01]  /*7f20*/  IADD3 R84, P2, R91, R9.reuse, RZ ;  /* 0x000000095b547210 */ /* 0x080fe20007f5e0ff */
[----:B------:R-:W3:Y:S01]  /*7f30*/  LDC R32, c[0x0][0x268] ;  /* 0x00009a00ff207b82 */ /* 0x000ee20000000800 */
[----:B--2---:R-:W-:-:S02]  /*7f40*/  IADD3 R57, P0, R90, R9, RZ ;  /* 0x000000095a397210 */ /* 0x004fc40007f1e0ff */
[----:B-----5:R-:W-:-:S03]  /*7f50*/  IADD3 R86, P1, R89, R9, RZ ;  /* 0x0000000959567210 */ /* 0x020fc60007f3e0ff */
[----:B------:R2:W-:Y:S02]  /*7f60*/  STL [R1+0x6bc], R57 ;  /* 0x0006bc3901007387 */ /* 0x0005e40000100800 */
[----:B------:R-:W5:Y:S02]  /*7f70*/  LDC R49, c[0x0][0x268] ;  /* 0x00009a00ff317b82 */ /* 0x000f640000000800 */
[----:B------:R0:W-:Y:S04]  /*7f80*/  STL [R1+0x6cc], R86 ;  /* 0x0006cc5601007387 */ /* 0x0001e80000100800 */
[----:B------:R0:W-:Y:S02]  /*7f90*/  STL [R1+0x6d4], R84 ;  /* 0x0006d45401007387 */ /* 0x0001e40000100800 */
[----:B------:R-:W5:Y:S01]  /*7fa0*/  LDC R47, c[0x0][0x268] ;  /* 0x00009a00ff2f7b82 */ /* 0x000f620000000800 */
[----:B--2---:R-:W-:Y:S01]  /*7fb0*/  IMAD R57, R82, 0x4, R21 ;  /* 0x0000000452397824 */ /* 0x004fe200078e0215 */
[----:B------:R-:W-:-:S02]  /*7fc0*/  LEA.HI.X.SX32 R82, R91, R0, 0x1, P2 ;  /* 0x000000005b527211 */ /* 0x000fc400010f0eff */
[-C--:B0-----:R-:W-:Y:S01]  /*7fd0*/  LEA.HI.X.SX32 R86, R90, R0.reuse, 0x1, P0 ;  /* 0x000000005a567211 */ /* 0x081fe200000f0eff */
[----:B------:R-:W-:Y:S01]  /*7fe0*/  IMAD R56, R56, 0x8, R57 ;  /* 0x0000000838387824 */ /* 0x000fe200078e0239 */
[----:B------:R-:W-:Y:S02]  /*7ff0*/  CS2R R90, SRZ ;  /* 0x00000000005a7805 */ /* 0x000fe4000001ff00 */
[----:B------:R-:W0:Y:S01]  /*8000*/  LDC R29, c[0x0][0x268] ;  /* 0x00009a00ff1d7b82 */ /* 0x000e220000000800 */
[----:B------:R-:W-:Y:S01]  /*8010*/  LEA.HI.X.SX32 R84, R89, R0, 0x1, P1 ;  /* 0x0000000059547211 */ /* 0x000fe200008f0eff */
[----:B------:R2:W-:Y:S01]  /*8020*/  STL [R1+0x6b8], R86 ;  /* 0x0006b85601007387 */ /* 0x0005e20000100800 */
[----:B------:R-:W-:Y:S01]  /*8030*/  IMAD R55, R55, 0x4, R56 ;  /* 0x0000000437377824 */ /* 0x000fe200078e0238 */
[----:B------:R-:W-:Y:S02]  /*8040*/  CS2R R88, SRZ ;  /* 0x0000000000587805 */ /* 0x000fe4000001ff00 */
[----:B------:R1:W-:Y:S02]  /*8050*/  STL [R1+0x6c8], R84 ;  /* 0x0006c85401007387 */ /* 0x0003e40000100800 */
[----:B------:R-:W0:Y:S02]  /*8060*/  LDC R28, c[0x0][0x268] ;  /* 0x00009a00ff1c7b82 */ /* 0x000e240000000800 */
[----:B------:R4:W-:Y:S01]  /*8070*/  STL [R1+0x6d0], R82 ;  /* 0x0006d05201007387 */ /* 0x0009e20000100800 */
[----:B--2---:R-:W-:-:S02]  /*8080*/  IADD3 R86, P0, R33, R9, RZ ;  /* 0x0000000921567210 */ /* 0x004fc40007f1e0ff */
[----:B-1----:R-:W-:-:S03]  /*8090*/  IADD3 R84, P1, R53, R9, RZ ;  /* 0x0000000935547210 */ /* 0x002fc60007f3e0ff */
[----:B------:R-:W-:Y:S01]  /*80a0*/  STL [R1+0x6dc], R86 ;  /* 0x0006dc5601007387 */ /* 0x000fe20000100800 */
[----:B------:R-:W1:Y:S01]  /*80b0*/  LDC R27, c[0x0][0x268] ;  /* 0x00009a00ff1b7b82 */ /* 0x000e620000000800 */
[----:B----4-:R-:W-:Y:S02]  /*80c0*/  IADD3 R82, P2, R87, R9, RZ ;  /* 0x0000000957527210 */ /* 0x010fe40007f5e0ff */
[----:B------:R2:W-:Y:S04]  /*80d0*/  STL [R1+0x6ec], R84 ;  /* 0x0006ec5401007387 */ /* 0x0005e80000100800 */
[----:B------:R4:W-:Y:S01]  /*80e0*/  STL [R1+0x6f4], R82 ;  /* 0x0006f45201007387 */ /* 0x0009e20000100800 */
[----:B------:R-:W1:Y:S01]  /*80f0*/  LDC R26, c[0x0][0x268] ;  /* 0x00009a00ff1a7b82 */ /* 0x000e620000000800 */
[----:B--2---:R-:W-:-:S02]  /*8100*/  LEA.HI.X.SX32 R84, R33, R0, 0x1, P0 ;  /* 0x0000000021547211 */ /* 0x004fc400000f0eff */
[-C--:B------:R-:W-:Y:S01]  /*8110*/  LEA.HI.X.SX32 R33, R53, R0.reuse, 0x1, P1 ;  /* 0x0000000035217211 */ /* 0x080fe200008f0eff */
[----:B------:R-:W-:Y:S01]  /*8120*/  IMAD R53, R80, 0x4, R55 ;  /* 0x0000000450357824 */ /* 0x000fe200078e0237 */
[----:B----4-:R-:W-:Y:S01]  /*8130*/  LEA.HI.X.SX32 R82, R87, R0, 0x1, P2 ;  /* 0x0000000057527211 */ /* 0x010fe200010f0eff */
[----:B------:R-:W-:Y:S01]  /*8140*/  STL [R1+0x6d8], R84 ;  /* 0x0006d85401007387 */ /* 0x000fe20000100800 */
[-C--:B------:R-:W-:Y:S01]  /*8150*/  IADD3 R80, P2, R85, R9.reuse, RZ ;  /* 0x0000000955507210 */ /* 0x080fe20007f5e0ff */
[----:B------:R-:W2:Y:S01]  /*8160*/  LDC R25, c[0x0][0x268] ;  /* 0x00009a00ff197b82 */ /* 0x000ea20000000800 */
[----:B------:R-:W-:Y:S01]  /*8170*/  CS2R R86, SRZ ;  /* 0x0000000000567805 */ /* 0x000fe2000001ff00 */
[----:B------:R4:W-:Y:S04]  /*8180*/  STL [R1+0x6e8], R33 ;  /* 0x0006e82101007387 */ /* 0x0009e80000100800 */
[----:B------:R3:W-:Y:S02]  /*8190*/  STL [R1+0x6f0], R82 ;  /* 0x0006f05201007387 */ /* 0x0007e40000100800 */
[----:B------:R-:W2:Y:S01]  /*81a0*/  LDC R38, c[0x0][0x268] ;  /* 0x00009a00ff267b82 */ /* 0x000ea20000000800 */
[----:B----4-:R-:W-:-:S02]  /*81b0*/  IADD3 R33, P0, R15, R9, RZ ;  /* 0x000000090f217210 */ /* 0x010fc40007f1e0ff */
[----:B---3--:R-:W-:-:S03]  /*81c0*/  IADD3 R82, P1, R51, R9, RZ ;  /* 0x0000000933527210 */ /* 0x008fc60007f3e0ff */
[----:B------:R3:W-:Y:S01]  /*81d0*/  STL [R1+0x6fc], R33 ;  /* 0x0006fc2101007387 */ /* 0x0007e20000100800 */
[-C--:B------:R-:W-:Y:S01]  /*81e0*/  LEA.HI.X.SX32 R15, R15, R0.reuse, 0x1, P0 ;  /* 0x000000000f0f7211 */ /* 0x080fe200000f0eff */
[----:B------:R-:W4:Y:S01]  /*81f0*/  LDC R20, c[0x0][0x268] ;  /* 0x00009a00ff147b82 */ /* 0x000f220000000800 */
[-C--:B------:R-:W-:Y:S01]  /*8200*/  LEA.HI.X.SX32 R51, R51, R0.reuse, 0x1, P1 ;  /* 0x0000000033337211 */ /* 0x080fe200008f0eff */
[----:B------:R-:W-:Y:S04]  /*8210*/  STL [R1+0x70c], R82 ;  /* 0x00070c5201007387 */ /* 0x000fe80000100800 */
[----:B------:R-:W-:Y:S01]  /*8220*/  STL [R1+0x714], R80 ;  /* 0x0007145001007387 */ /* 0x000fe20000100800 */
[----:B---3--:R-:W-:Y:S01]  /*8230*/  IMAD R33, R78, 0x8, R53 ;  /* 0x000000084e217824 */ /* 0x008fe200078e0235 */
[----:B------:R-:W-:-:S02]  /*8240*/  LEA.HI.X.SX32 R78, R85, R0, 0x1, P2 ;  /* 0x00000000554e7211 */ /* 0x000fc400010f0eff */
[----:B------:R3:W-:Y:S01]  /*8250*/  STL [R1+0x6f8], R15 ;  /* 0x0006f80f01007387 */ /* 0x0007e20000100800 */
[----:B------:R-:W4:Y:S01]  /*8260*/  LDC R19, c[0x0][0x268] ;  /* 0x00009a00ff137b82 */ /* 0x000f220000000800 */
[----:B------:R-:W-:Y:S02]  /*8270*/  CS2R R84, SRZ ;  /* 0x0000000000547805 */ /* 0x000fe4000001ff00 */
[----:B------:R5:W-:Y:S04]  /*8280*/  STL [R1+0x708], R51 ;  /* 0x0007083301007387 */ /* 0x000be80000100800 */
[----:B------:R0:W-:Y:S01]  /*8290*/  STL [R1+0x710], R78 ;  /* 0x0007104e01007387 */ /* 0x0001e20000100800 */
[----:B------:R-:W4:Y:S01]  /*82a0*/  LDC R34, c[0x0][0x268] ;  /* 0x00009a00ff227b82 */ /* 0x000f220000000800 */
[----:B---3--:R-:W-:Y:S01]  /*82b0*/  IMAD R15, R76, 0x4, R33 ;  /* 0x000000044c0f7824 */ /* 0x008fe200078e0221 */
[----:B------:R-:W-:-:S02]  /*82c0*/  IADD3 R76, P2, R83, R9, RZ ;  /* 0x00000009534c7210 */ /* 0x000fc40007f5e0ff */
[----:B-----5:R-:W-:-:S04]  /*82d0*/  IADD3 R51, P0, R79, R9, RZ ;  /* 0x000000094f337210 */ /* 0x020fc80007f1e0ff */
[----:B------:R-:W3:Y:S01]  /*82e0*/  LDC R14, c[0x0][0x268] ;  /* 0x00009a00ff0e7b82 */ /* 0x000ee20000000800 */
[C---:B0-----:R-:W-:Y:S01]  /*82f0*/  IADD3 R78, P1, R81.reuse, R9, RZ ;  /* 0x00000009514e7210 */ /* 0x041fe20007f3e0ff */
[----:B------:R0:W-:Y:S04]  /*8300*/  STL [R1+0x71c], R51 ;  /* 0x00071c3301007387 */ /* 0x0001e80000100800 */
[----:B------:R5:W-:Y:S02]  /*8310*/  STL [R1+0x72c], R78 ;  /* 0x00072c4e01007387 */ /* 0x000be40000100800 */
[----:B------:R-:W3:Y:S02]  /*8320*/  LDC R31, c[0x0][0x268] ;  /* 0x00009a00ff1f7b82 */ /* 0x000ee40000000800 */
[----:B------:R1:W-:Y:S01]  /*8330*/  STL [R1+0x734], R76 ;  /* 0x0007344c01007387 */ /* 0x0003e20000100800 */
[----:B0-----:R-:W-:Y:S01]  /*8340*/  IMAD R51, R10, 0x4, R15 ;  /* 0x000000040a337824 */ /* 0x001fe200078e020f */
[----:B------:R-:W-:-:S02]  /*8350*/  LEA.HI.X.SX32 R10, R81, R0, 0x1, P1 ;  /* 0x00000000510a7211 */ /* 0x000fc400008f0eff */
[----:B------:R-:W-:Y:S02]  /*8360*/  CS2R R80, SRZ ;  /* 0x0000000000507805 */ /* 0x000fe4000001ff00 */
[-C--:B-----5:R-:W-:Y:S01]  /*8370*/  LEA.HI.X.SX32 R78, R79, R0.reuse, 0x1, P0 ;  /* 0x000000004f4e7211 */ /* 0x0a0fe200000f0eff */
[----:B------:R-:W-:Y:S01]  /*8380*/  IMAD R50, R50, 0x8, R51 ;  /* 0x0000000832327824 */ /* 0x000fe200078e0233 */
[----:B------:R-:W0:Y:S01]  /*8390*/  LDC R13, c[0x0][0x268] ;  /* 0x00009a00ff0d7b82 */ /* 0x000e220000000800 */
[----:B-1----:R-:W-:Y:S02]  /*83a0*/  LEA.HI.X.SX32 R76, R83, R0, 0x1, P2 ;  /* 0x00000000534c7211 */ /* 0x002fe400010f0eff */
[----:B------:R1:W-:Y:S01]  /*83b0*/  STL [R1+0x718], R78 ;  /* 0x0007184e01007387 */ /* 0x0003e20000100800 */
[----:B------:R-:W-:-:S03]  /*83c0*/  CS2R R82, SRZ ;  /* 0x0000000000527805 */ /* 0x000fc6000001ff00 */
[----:B------:R5:W-:Y:S01]  /*83d0*/  STL [R1+0x728], R10 ;  /* 0x0007280a01007387 */ /* 0x000be20000100800 */
[----:B------:R-:W0:Y:S03]  /*83e0*/  LDC R8, c[0x0][0x268] ;  /* 0x00009a00ff087b82 */ /* 0x000e260000000800 */
[----:B------:R2:W-:Y:S01]  /*83f0*/  STL [R1+0x730], R76 ;  /* 0x0007304c01007387 */ /* 0x0005e20000100800 */
[----:B-1----:R-:W-:-:S04]  /*8400*/  IADD3 R78, P1, R48, R9, RZ ;  /* 0x00000009304e7210 */ /* 0x002fc80007f3e0ff */
[----:B------:R-:W1:Y:S01]  /*8410*/  LDC R3, c[0x0][0x268] ;  /* 0x00009a00ff037b82 */ /* 0x000e620000000800 */
[-C--:B-----5:R-:W-:Y:S02]  /*8420*/  IADD3 R10, P0, R74, R9.reuse, RZ ;  /* 0x000000094a0a7210 */ /* 0x0a0fe40007f1e0ff */
[----:B--2---:R-:W-:-:S03]  /*8430*/  IADD3 R76, P2, R46, R9, RZ ;  /* 0x000000092e4c7210 */ /* 0x004fc60007f5e0ff */
[----:B------:R2:W-:Y:S02]  /*8440*/  STL [R1+0x73c], R10 ;  /* 0x00073c0a01007387 */ /* 0x0005e40000100800 */
[----:B------:R-:W5:Y:S02]  /*8450*/  LDC R12, c[0x0][0x268] ;  /* 0x00009a00ff0c7b82 */ /* 0x000f640000000800 */
[----:B------:R4:W-:Y:S04]  /*8460*/  STL [R1+0x74c], R78 ;  /* 0x00074c4e01007387 */ /* 0x0009e80000100800 */
[----:B------:R3:W-:Y:S01]  /*8470*/  STL [R1+0x754], R76 ;  /* 0x0007544c01007387 */ /* 0x0007e20000100800 */
[----:B--2---:R-:W-:Y:S01]  /*8480*/  IMAD R10, R77, 0x4, R50 ;  /* 0x000000044d0a7824 */ /* 0x004fe200078e0232 */
[-C--:B------:R-:W-:Y:S01]  /*8490*/  LEA.HI.X.SX32 R77, R74, R0.reuse, 0x1, P0 ;  /* 0x000000004a4d7211 */ /* 0x080fe200000f0eff */
[----:B------:R-:W2:Y:S01]  /*84a0*/  LDC R6, c[0x0][0x268] ;  /* 0x00009a00ff067b82 */ /* 0x000ea20000000800 */
[----:B------:R-:W-:-:S02]  /*84b0*/  LEA.HI.X.SX32 R74, R46, R0, 0x1, P2 ;  /* 0x000000002e4a7211 */ /* 0x000fc400010f0eff */
[----:B----4-:R-:W-:Y:S02]  /*84c0*/  CS2R R78, SRZ ;  /* 0x00000000004e7805 */ /* 0x010fe4000001ff00 */
[-C--:B------:R-:W-:Y:S01]  /*84d0*/  IADD3 R46, P0, R72, R9.reuse, RZ ;  /* 0x00000009482e7210 */ /* 0x080fe20007f1e0ff */
[----:B------:R-:W-:Y:S01]  /*84e0*/  STL [R1+0x738], R77 ;  /* 0x0007384d01007387 */ /* 0x000fe20000100800 */
[----:B---3--:R-:W-:Y:S01]  /*84f0*/  LEA.HI.X.SX32 R76, R48, R0, 0x1, P1 ;  /* 0x00000000304c7211 */ /* 0x008fe200008f0eff */
[----:B------:R-:W-:Y:S01]  /*8500*/  IMAD R48, R75, 0x4, R10 ;  /* 0x000000044b307824 */ /* 0x000fe200078e020a */
[----:B------:R-:W-:Y:S01]  /*8510*/  IADD3 R75, P1, R70, R9, RZ ;  /* 0x00000009464b7210 */ /* 0x000fe20007f3e0ff */
[----:B------:R-:W3:Y:S02]  /*8520*/  LDC R4, c[0x0][0x268] ;  /* 0x00009a00ff047b82 */ /* 0x000ee40000000800 */
[----:B------:R4:W-:Y:S04]  /*8530*/  STL [R1+0x748], R76 ;  /* 0x0007484c01007387 */ /* 0x0009e80000100800 */
[----:B------:R0:W-:Y:S02]  /*8540*/  STL [R1+0x750], R74 ;  /* 0x0007504a01007387 */ /* 0x0001e40000100800 */
[----:B------:R-:W3:Y:S02]  /*8550*/  LDC R11, c[0x0][0x268] ;  /* 0x00009a00ff0b7b82 */ /* 0x000ee40000000800 */
[----:B------:R1:W-:Y:S01]  /*8560*/  STL [R1+0x75c], R46 ;  /* 0x00075c2e01007387 */ /* 0x0003e20000100800 */
[----:B----4-:R-:W-:-:S03]  /*8570*/  CS2R R76, SRZ ;  /* 0x00000000004c7805 */ /* 0x010fc6000001ff00 */
[----:B------:R-:W-:Y:S01]  /*8580*/  STL [R1+0x76c], R75 ;  /* 0x00076c4b01007387 */ /* 0x000fe20000100800 */
[-C--:B0-----:R-:W-:Y:S01]  /*8590*/  IADD3 R74, P2, R30, R9.reuse, RZ ;  /* 0x000000091e4a7210 */ /* 0x081fe20007f5e0ff */
[----:B------:R-:W0:Y:S01]  /*85a0*/  LDC R16, c[0x0][0x268] ;  /* 0x00009a00ff107b82 */ /* 0x000e220000000800 */
[----:B-1----:R-:W-:Y:S01]  /*85b0*/  IMAD R46, R73, 0x8, R48 ;  /* 0x00000008492e7824 */ /* 0x002fe200078e0230 */
[-C--:B------:R-:W-:Y:S02]  /*85c0*/  LEA.HI.X.SX32 R73, R72, R0.reuse, 0x1, P0 ;  /* 0x0000000048497211 */ /* 0x080fe400000f0eff */
[----:B------:R1:W-:Y:S01]  /*85d0*/  STL [R1+0x774], R74 ;  /* 0x0007744a01007387 */ /* 0x0003e20000100800 */
[-C--:B------:R-:W-:Y:S02]  /*85e0*/  LEA.HI.X.SX32 R72, R70, R0.reuse, 0x1, P1 ;  /* 0x0000000046487211 */ /* 0x080fe400008f0eff */
[-C--:B------:R-:W-:Y:S01]  /*85f0*/  LEA.HI.X.SX32 R70, R30, R0.reuse, 0x1, P2 ;  /* 0x000000001e467211 */ /* 0x080fe200010f0eff */
[----:B------:R-:W-:Y:S01]  /*8600*/  STL [R1+0x758], R73 ;  /* 0x0007584901007387 */ /* 0x000fe20000100800 */
[----:B------:R-:W-:Y:S01]  /*8610*/  IMAD R30, R71, 0x4, R46 ;  /* 0x00000004471e7824 */ /* 0x000fe200078e022e */
[C---:B------:R-:W-:Y:S01]  /*8620*/  IADD3 R71, P1, R68.reuse, R9, RZ ;  /* 0x0000000944477210 */ /* 0x040fe20007f3e0ff */
[----:B------:R-:W4:Y:S01]  /*8630*/  LDC R17, c[0x0][0x268] ;  /* 0x00009a00ff117b82 */ /* 0x000f220000000800 */
[----:B------:R5:W-:Y:S01]  /*8640*/  STL [R1+0x768], R72 ;  /* 0x0007684801007387 */ /* 0x000be20000100800 */
[----:B------:R-:W-:Y:S01]  /*8650*/  IMAD R45, R45, 0x4, R30 ;  /* 0x000000042d2d7824 */ /* 0x000fe200078e021e */
[----:B------:R-:W-:-:S02]  /*8660*/  LEA.HI.X.SX32 R68, R68, R0, 0x1, P1 ;  /* 0x0000000044447211 */ /* 0x000fc400008f0eff */
[----:B-1----:R-:W-:Y:S01]  /*8670*/  CS2R R74, SRZ ;  /* 0x00000000004a7805 */ /* 0x002fe2000001ff00 */
[----:B------:R1:W-:Y:S01]  /*8680*/  STL [R1+0x770], R70 ;  /* 0x0007704601007387 */ /* 0x0003e20000100800 */
[----:B------:R-:W-:Y:S01]  /*8690*/  IMAD R44, R44, 0x8, R45 ;  /* 0x000000082c2c7824 */ /* 0x000fe200078e022d */
[----:B------:R-:W4:Y:S03]  /*86a0*/  LDC R18, c[0x0][0x268] ;  /* 0x00009a00ff127b82 */ /* 0x000f260000000800 */
[----:B------:R-:W-:Y:S01]  /*86b0*/  IMAD R43, R43, 0x4, R44 ;  /* 0x000000042b2b7824 */ /* 0x000fe200078e022c */
[----:B-----5:R-:W-:-:S03]  /*86c0*/  IADD3 R72, P0, R69, R9, RZ ;  /* 0x0000000945487210 */ /* 0x020fc60007f1e0ff */
[----:B------:R-:W-:Y:S01]  /*86d0*/  IMAD R42, R42, 0x4, R43 ;  /* 0x000000042a2a7824 */ /* 0x000fe200078e022b */
[----:B-1----:R-:W-:Y:S01]  /*86e0*/  IADD3 R70, P2, R67, R9, RZ ;  /* 0x0000000943467210 */ /* 0x002fe20007f5e0ff */
[----:B------:R1:W-:Y:S01]  /*86f0*/  STL [R1+0x77c], R72 ;  /* 0x00077c4801007387 */ /* 0x0003e20000100800 */
[-C--:B------:R-:W-:Y:S01]  /*8700*/  LEA.HI.X.SX32 R69, R69, R0.reuse, 0x1, P0 ;  /* 0x0000000045457211 */ /* 0x080fe200000f0eff */
[----:B------:R-:W-:Y:S01]  /*8710*/  IMAD R41, R41, 0x8, R42 ;  /* 0x0000000829297824 */ /* 0x000fe200078e022a */
[----:B------:R-:W-:Y:S01]  /*8720*/  LEA.HI.X.SX32 R67, R67, R0, 0x1, P2 ;  /* 0x0000000043437211 */ /* 0x000fe200010f0eff */
[----:B------:R-:W-:Y:S01]  /*8730*/  STL [R1+0x78c], R71 ;  /* 0x00078c4701007387 */ /* 0x000fe20000100800 */
[----:B------:R-:W5:Y:S01]  /*8740*/  LDC R22, c[0x0][0x268] ;  /* 0x00009a00ff167b82 */ /* 0x000f620000000800 */
[----:B------:R-:W-:Y:S02]  /*8750*/  IMAD R40, R40, 0x4, R41 ;  /* 0x0000000428287824 */ /* 0x000fe400078e0229 */
[----:B------:R2:W-:Y:S02]  /*8760*/  STL [R1+0x794], R70 ;  /* 0x0007944601007387 */ /* 0x0005e40000100800 */
[----:B------:R-:W-:Y:S01]  /*8770*/  IMAD R39, R39, 0x4, R40 ;  /* 0x0000000427277824 */ /* 0x000fe200078e0228 */
[----:B-1----:R-:W-:Y:S01]  /*8780*/  CS2R R72, SRZ ;  /* 0x0000000000487805 */ /* 0x002fe2000001ff00 */
[----:B------:R1:W-:Y:S01]  /*8790*/  STL [R1+0x778], R69 ;  /* 0x0007784501007387 */ /* 0x0003e20000100800 */
[----:B------:R-:W5:Y:S03]  /*87a0*/  LDC R23, c[0x0][0x268] ;  /* 0x00009a00ff177b82 */ /* 0x000f660000000800 */
[----:B------:R3:W-:Y:S01]  /*87b0*/  STL [R1+0x788], R68 ;  /* 0x0007884401007387 */ /* 0x0007e20000100800 */
[----:B--2---:R-:W-:-:S03]  /*87c0*/  CS2R R70, SRZ ;  /* 0x0000000000467805 */ /* 0x004fc6000001ff00 */
[----:B------:R2:W-:Y:S01]  /*87d0*/  STL [R1+0x790], R67 ;  /* 0x0007904301007387 */ /* 0x0005e20000100800 */
[----:B------:R-:W5:Y:S01]  /*87e0*/  LDC R24, c[0x0][0x268] ;  /* 0x00009a00ff187b82 */ /* 0x000f620000000800 */
[-C--:B-1----:R-:W-:Y:S02]  /*87f0*/  IADD3 R69, P0, R66, R9.reuse, RZ ;  /* 0x0000000942457210 */ /* 0x082fe40007f1e0ff */
[----:B---3--:R-:W-:-:S03]  /*8800*/  IADD3 R68, P1, R65, R9, RZ ;  /* 0x0000000941447210 */ /* 0x008fc60007f3e0ff */
[----:B------:R-:W-:Y:S01]  /*8810*/  STL [R1+0x79c], R69 ;  /* 0x00079c4501007387 */ /* 0x000fe20000100800 */
[-C--:B------:R-:W-:Y:S02]  /*8820*/  LEA.HI.X.SX32 R66, R66, R0.reuse, 0x1, P0 ;  /* 0x0000000042427211 */ /* 0x080fe400000f0eff */
[C---:B--2---:R-:W-:Y:S01]  /*8830*/  IADD3 R67, P2, R64.reuse, R9, RZ ;  /* 0x0000000940437210 */ /* 0x044fe20007f5e0ff */
[----:B------:R1:W-:Y:S01]  /*8840*/  STL [R1+0x7ac], R68 ;  /* 0x0007ac4401007387 */ /* 0x0003e20000100800 */
[-C--:B------:R-:W-:Y:S02]  /*8850*/  LEA.HI.X.SX32 R65, R65, R0.reuse, 0x1, P1 ;  /* 0x0000000041417211 */ /* 0x080fe400008f0eff */
[----:B------:R-:W-:Y:S01]  /*8860*/  LEA.HI.X.SX32 R64, R64, R0, 0x1, P2 ;  /* 0x0000000040407211 */ /* 0x000fe200010f0eff */
[----:B------:R-:W-:Y:S04]  /*8870*/  STL [R1+0x7b4], R67 ;  /* 0x0007b44301007387 */ /* 0x000fe80000100800 */
[----:B------:R2:W-:Y:S01]  /*8880*/  STL [R1+0x798], R66 ;  /* 0x0007984201007387 */ /* 0x0005e20000100800 */
[----:B-1----:R-:W-:-:S03]  /*8890*/  CS2R R68, SRZ ;  /* 0x0000000000447805 */ /* 0x002fc6000001ff00 */
[----:B------:R1:W-:Y:S04]  /*88a0*/  STL [R1+0x7a8], R65 ;  /* 0x0007a84101007387 */ /* 0x0003e80000100800 */
[----:B------:R3:W-:Y:S01]  /*88b0*/  STL [R1+0x7b0], R64 ;  /* 0x0007b04001007387 */ /* 0x0007e20000100800 */
[-C--:B--2---:R-:W-:Y:S02]  /*88c0*/  IADD3 R66, P0, R61, R9.reuse, RZ ;  /* 0x000000093d427210 */ /* 0x084fe40007f1e0ff */
[----:B-1----:R-:W-:-:S03]  /*88d0*/  IADD3 R65, P2, R63, R9, RZ ;  /* 0x000000093f417210 */ /* 0x002fc60007f5e0ff */
[----:B------:R1:W-:Y:S01]  /*88e0*/  STL [R1+0x7bc], R66 ;  /* 0x0007bc4201007387 */ /* 0x0003e20000100800 */
[----:B---3--:R-:W-:-:S04]  /*88f0*/  IADD3 R64, P1, R62, R9, RZ ;  /* 0x000000093e407210 */ /* 0x008fc80007f3e0ff */
[----:B------:R-:W-:Y:S01]  /*8900*/  LEA.HI.X.SX32 R62, R62, R0, 0x1, P1 ;  /* 0x000000003e3e7211 */ /* 0x000fe200008f0eff */
[----:B------:R2:W-:Y:S01]  /*8910*/  STL [R1+0x7cc], R64 ;  /* 0x0007cc4001007387 */ /* 0x0005e20000100800 */
[----:B-1----:R-:W-:-:S03]  /*8920*/  CS2R R66, SRZ ;  /* 0x0000000000427805 */ /* 0x002fc6000001ff00 */
[----:B------:R-:W-:Y:S01]  /*8930*/  STL [R1+0x7d4], R65 ;  /* 0x0007d44101007387 */ /* 0x000fe20000100800 */
[-C--:B--2---:R-:W-:Y:S02]  /*8940*/  LEA.HI.X.SX32 R64, R61, R0.reuse, 0x1, P0 ;  /* 0x000000003d407211 */ /* 0x084fe400000f0eff */
[----:B------:R-:W-:Y:S02]  /*8950*/  LEA.HI.X.SX32 R61, R63, R0, 0x1, P2 ;  /* 0x000000003f3d7211 */ /* 0x000fe400010f0eff */
[----:B------:R-:W-:Y:S01]  /*8960*/  IADD3 R63, P0, R59, R9, RZ ;  /* 0x000000093b3f7210 */ /* 0x000fe20007f1e0ff */
[----:B------:R1:W-:Y:S04]  /*8970*/  STL [R1+0x7b8], R64 ;  /* 0x0007b84001007387 */ /* 0x0003e80000100800 */
[----:B------:R2:W-:Y:S04]  /*8980*/  STL [R1+0x7c8], R62 ;  /* 0x0007c83e01007387 */ /* 0x0005e80000100800 */
[----:B------:R3:W-:Y:S01]  /*8990*/  STL [R1+0x7d0], R61 ;  /* 0x0007d03d01007387 */ /* 0x0007e20000100800 */
[----:B-1----:R-:W-:-:S03]  /*89a0*/  CS2R R64, SRZ ;  /* 0x0000000000407805 */ /* 0x002fc6000001ff00 */
[----:B------:R-:W-:Y:S01]  /*89b0*/  STL [R1+0x7dc], R63 ;  /* 0x0007dc3f01007387 */ /* 0x000fe20000100800 */
[-C--:B--2---:R-:W-:Y:S02]  /*89c0*/  IADD3 R62, P1, R37, R9.reuse, RZ ;  /* 0x00000009253e7210 */ /* 0x084fe40007f3e0ff */
[----:B---3--:R-:W-:-:S03]  /*89d0*/  IADD3 R61, P2, R21, R9, RZ ;  /* 0x00000009153d7210 */ /* 0x008fc60007f5e0ff */
[----:B------:R1:W-:Y:S04]  /*89e0*/  STL [R1+0x7ec], R62 ;  /* 0x0007ec3e01007387 */ /* 0x0003e80000100800 */
[----:B------:R2:W-:Y:S01]  /*89f0*/  STL [R1+0x7f4], R61 ;  /* 0x0007f43d01007387 */ /* 0x0005e20000100800 */
[-C--:B-1----:R-:W-:Y:S02]  /*8a00*/  LEA.HI.X.SX32 R62, R59, R0.reuse, 0x1, P0 ;  /* 0x000000003b3e7211 */ /* 0x082fe400000f0eff */
[-C--:B------:R-:W-:Y:S02]  /*8a10*/  LEA.HI.X.SX32 R59, R21, R0.reuse, 0x1, P2 ;  /* 0x00000000153b7211 */ /* 0x080fe400010f0eff */
[----:B--2---:R-:W-:Y:S01]  /*8a20*/  LEA.HI.X.SX32 R61, R37, R0, 0x1, P1 ;  /* 0x00000000253d7211 */ /* 0x004fe200008f0eff */
[----:B------:R1:W-:Y:S01]  /*8a30*/  STL [R1+0x7d8], R62 ;  /* 0x0007d83e01007387 */ /* 0x0003e20000100800 */
[----:B------:R-:W-:Y:S01]  /*8a40*/  IMAD R37, R60, 0x8, R39 ;  /* 0x000000083c257824 */ /* 0x000fe200078e0227 */
[----:B------:R-:W-:-:S02]  /*8a50*/  IADD3 R21, P0, R57, R9, RZ ;  /* 0x0000000939157210 */ /* 0x000fc40007f1e0ff */
[----:B------:R-:W-:Y:S01]  /*8a60*/  STL [R1+0x7e8], R61 ;  /* 0x0007e83d01007387 */ /* 0x000fe20000100800 */
[CC--:B------:R-:W-:Y:S02]  /*8a70*/  IADD3 R60, P1, R56.reuse, R9.reuse, RZ ;  /* 0x00000009383c7210 */ /* 0x0c0fe40007f3e0ff */
[-C--:B------:R-:W-:Y:S01]  /*8a80*/  LEA.HI.X.SX32 R57, R57, R0.reuse, 0x1, P0 ;  /* 0x0000000039397211 */ /* 0x080fe200000f0eff */
[----:B------:R2:W-:Y:S01]  /*8a90*/  STL [R1+0x7f0], R59 ;  /* 0x0007f03b01007387 */ /* 0x0005e20000100800 */
[----:B------:R-:W-:Y:S02]  /*8aa0*/  LEA.HI.X.SX32 R56, R56, R0, 0x1, P1 ;  /* 0x0000000038387211 */ /* 0x000fe400008f0eff */
[----:B-1----:R-:W-:Y:S01]  /*8ab0*/  CS2R R62, SRZ ;  /* 0x00000000003e7805 */ /* 0x002fe2000001ff00 */
[----:B------:R1:W-:Y:S04]  /*8ac0*/  STL [R1+0x7fc], R21 ;  /* 0x0007fc1501007387 */ /* 0x0003e80000100800 */
[----:B------:R3:W-:Y:S01]  /*8ad0*/  STL [R1+0x80c], R60 ;  /* 0x00080c3c01007387 */ /* 0x0007e20000100800 */
[----:B--2---:R-:W-:-:S04]  /*8ae0*/  IADD3 R59, P2, R55, R9, RZ ;  /* 0x00000009373b7210 */ /* 0x004fc80007f5e0ff */
[----:B------:R-:W-:Y:S01]  /*8af0*/  LEA.HI.X.SX32 R55, R55, R0, 0x1, P2 ;  /* 0x0000000037377211 */ /* 0x000fe200010f0eff */
[----:B------:R2:W-:Y:S01]  /*8b00*/  STL [R1+0x814], R59 ;  /* 0x0008143b01007387 */ /* 0x0005e20000100800 */
[----:B-1----:R-:W-:Y:S01]  /*8b10*/  IMAD R21, R58, 0x4, R37 ;  /* 0x000000043a157824 */ /* 0x002fe200078e0225 */
[----:B---3--:R-:W-:Y:S02]  /*8b20*/  CS2R R60, SRZ ;  /* 0x00000000003c7805 */ /* 0x008fe4000001ff00 */
[----:B------:R1:W-:Y:S01]  /*8b30*/  STL [R1+0x7f8], R57 ;  /* 0x0007f83901007387 */ /* 0x0003e20000100800 */
[----:B------:R-:W-:-:S03]  /*8b40*/  IMAD R36, R36, 0x4, R21 ;  /* 0x0000000424247824 */ /* 0x000fc600078e0215 */
[----:B------:R3:W-:Y:S01]  /*8b50*/  STL [R1+0x808], R56 ;  /* 0x0008083801007387 */ /* 0x0007e20000100800 */
[----:B------:R-:W-:Y:S01]  /*8b60*/  IMAD R35, R35, 0x8, R36 ;  /* 0x0000000823237824 */ /* 0x000fe200078e0224 */
[----:B--2---:R-:W-:Y:S02]  /*8b70*/  CS2R R58, SRZ ;  /* 0x00000000003a7805 */ /* 0x004fe4000001ff00 */
[----:B------:R2:W-:Y:S01]  /*8b80*/  STL [R1+0x810], R55 ;  /* 0x0008103701007387 */ /* 0x0005e20000100800 */
[-C--:B-1----:R-:W-:Y:S02]  /*8b90*/  IADD3 R57, P0, R53, R9.reuse, RZ ;  /* 0x0000000935397210 */ /* 0x082fe40007f1e0ff */
[----:B---3--:R-:W-:-:S03]  /*8ba0*/  IADD3 R56, P2, R15, R9, RZ ;  /* 0x000000090f387210 */ /* 0x008fc60007f5e0ff */
[----:B------:R-:W-:Y:S01]  /*8bb0*/  STL [R1+0x81c], R57 ;  /* 0x00081c3901007387 */ /* 0x000fe20000100800 */
[----:B--2---:R-:W-:-:S04]  /*8bc0*/  IADD3 R55, P1, R33, R9, RZ ;  /* 0x0000000921377210 */ /* 0x004fc80007f3e0ff */
[-C--:B------:R-:W-:Y:S01]  /*8bd0*/  LEA.HI.X.SX32 R33, R33, R0.reuse, 0x1, P1 ;  /* 0x0000000021217211 */ /* 0x080fe200008f0eff */
[----:B------:R1:W-:Y:S04]  /*8be0*/  STL [R1+0x82c], R55 ;  /* 0x00082c3701007387 */ /* 0x0003e80000100800 */
[----:B------:R2:W-:Y:S01]  /*8bf0*/  STL [R1+0x834], R56 ;  /* 0x0008343801007387 */ /* 0x0005e20000100800 */
[-C--:B-1----:R-:W-:Y:S02]  /*8c00*/  LEA.HI.X.SX32 R55, R53, R0.reuse, 0x1, P0 ;  /* 0x0000000035377211 */ /* 0x082fe400000f0eff */
[----:B------:R-:W-:Y:S01]  /*8c10*/  LEA.HI.X.SX32 R53, R15, R0, 0x1, P2 ;  /* 0x000000000f357211 */ /* 0x000fe200010f0eff */
[----:B------:R-:W-:Y:S01]  /*8c20*/  IMAD R15, R54, 0x4, R35 ;  /* 0x00000004360f7824 */ /* 0x000fe200078e0223 */
[----:B------:R-:W-:Y:S01]  /*8c30*/  IADD3 R54, P1, R50, R9, RZ ;  /* 0x0000000932367210 */ /* 0x000fe20007f3e0ff */
[----:B------:R-:W-:Y:S01]  /*8c40*/  STL [R1+0x818], R55 ;  /* 0x0008183701007387 */ /* 0x000fe20000100800 */
[----:B--2---:R-:W-:-:S03]  /*8c50*/  CS2R R56, SRZ ;  /* 0x0000000000387805 */ /* 0x004fc6000001ff00 */
[----:B------:R1:W-:Y:S04]  /*8c60*/  STL [R1+0x828], R33 ;  /* 0x0008282101007387 */ /* 0x0003e80000100800 */
[----:B------:R2:W-:Y:S01]  /*8c70*/  STL [R1+0x830], R53 ;  /* 0x0008303501007387 */ /* 0x0005e20000100800 */
[-C--:B-1----:R-:W-:Y:S02]  /*8c80*/  IADD3 R33, P0, R51, R9.reuse, RZ ;  /* 0x0000000933217210 */ /* 0x082fe40007f1e0ff */
[----:B--2---:R-:W-:-:S03]  /*8c90*/  IADD3 R53, P2, R10, R9, RZ ;  /* 0x000000090a357210 */ /* 0x004fc60007f5e0ff */
[----:B------:R1:W-:Y:S04]  /*8ca0*/  STL [R1+0x83c], R33 ;  /* 0x00083c2101007387 */ /* 0x0003e80000100800 */
[----:B------:R2:W-:Y:S04]  /*8cb0*/  STL [R1+0x84c], R54 ;  /* 0x00084c3601007387 */ /* 0x0005e80000100800 */
[----:B------:R-:W-:Y:S01]  /*8cc0*/  STL [R1+0x854], R53 ;  /* 0x0008543501007387 */ /* 0x000fe20000100800 */
[----:B-1----:R-:W-:Y:S01]  /*8cd0*/  IMAD R33, R52, 0x4, R15 ;  /* 0x0000000434217824 */ /* 0x002fe200078e020f */
[----:B------:R-:W-:-:S02]  /*8ce0*/  LEA.HI.X.SX32 R52, R51, R0, 0x1, P0 ;  /* 0x0000000033347211 */ /* 0x000fc400000f0eff */
[-C--:B------:R-:W-:Y:S01]  /*8cf0*/  LEA.HI.X.SX32 R51, R50, R0.reuse, 0x1, P1 ;  /* 0x0000000032337211 */ /* 0x080fe200008f0eff */
[----:B------:R-:W-:Y:S01]  /*8d00*/  IMAD R32, R32, 0x8, R33 ;  /* 0x0000000820207824 */ /* 0x000fe200078e0221 */
[----:B------:R-:W-:Y:S01]  /*8d10*/  LEA.HI.X.SX32 R50, R10, R0, 0x1, P2 ;  /* 0x000000000a327211 */ /* 0x000fe200010f0eff */
[----:B------:R1:W-:Y:S01]  /*8d20*/  STL [R1+0x838], R52 ;  /* 0x0008383401007387 */ /* 0x0003e20000100800 */
[----:B------:R-:W-:Y:S02]  /*8d30*/  IADD3 R10, P0, R48, R9, RZ ;  /* 0x00000009300a7210 */ /* 0x000fe40007f1e0ff */
[----:B--2---:R-:W-:Y:S01]  /*8d40*/  CS2R R54, SRZ ;  /* 0x0000000000367805 */ /* 0x004fe2000001ff00 */
[----:B------:R2:W-:Y:S04]  /*8d50*/  STL [R1+0x848], R51 ;  /* 0x0008483301007387 */ /* 0x0005e80000100800 */
[----:B------:R3:W-:Y:S01]  /*8d60*/  STL [R1+0x850], R50 ;  /* 0x0008503201007387 */ /* 0x0007e20000100800 */
[----:B-1----:R-:W-:-:S03]  /*8d70*/  CS2R R52, SRZ ;  /* 0x0000000000347805 */ /* 0x002fc6000001ff00 */
[----:B------:R1:W-:Y:S01]  /*8d80*/  STL [R1+0x85c], R10 ;  /* 0x00085c0a01007387 */ /* 0x0003e20000100800 */
[-C--:B--2---:R-:W-:Y:S02]  /*8d90*/  IADD3 R51, P1, R46, R9.reuse, RZ ;  /* 0x000000092e337210 */ /* 0x084fe40007f3e0ff */
[----:B---3--:R-:W-:-:S03]  /*8da0*/  IADD3 R50, P2, R30, R9, RZ ;  /* 0x000000091e327210 */ /* 0x008fc60007f5e0ff */
[----:B------:R-:W-:Y:S01]  /*8db0*/  STL [R1+0x86c], R51 ;  /* 0x00086c3301007387 */ /* 0x000fe20000100800 */
[----:B-1----:R-:W-:Y:S01]  /*8dc0*/  IMAD R10, R49, 0x4, R32 ;  /* 0x00000004310a7824 */ /* 0x002fe200078e0220 */
[-C--:B------:R-:W-:Y:S02]  /*8dd0*/  LEA.HI.X.SX32 R49, R48, R0.reuse, 0x1, P0 ;  /* 0x0000000030317211 */ /* 0x080fe400000f0eff */
[----:B------:R1:W-:Y:S01]  /*8de0*/  STL [R1+0x874], R50 ;  /* 0x0008743201007387 */ /* 0x0003e20000100800 */
[-C--:B------:R-:W-:Y:S02]  /*8df0*/  LEA.HI.X.SX32 R48, R46, R0.reuse, 0x1, P1 ;  /* 0x000000002e307211 */ /* 0x080fe400008f0eff */
[----:B------:R-:W-:Y:S01]  /*8e00*/  LEA.HI.X.SX32 R46, R30, R0, 0x1, P2 ;  /* 0x000000001e2e7211 */ /* 0x000fe200010f0eff */
[----:B------:R-:W-:Y:S01]  /*8e10*/  STL [R1+0x858], R49 ;  /* 0x0008583101007387 */ /* 0x000fe20000100800 */
[----:B------:R-:W-:Y:S01]  /*8e20*/  IMAD R30, R47, 0x4, R10 ;  /* 0x000000042f1e7824 */ /* 0x000fe200078e020a */
[----:B------:R-:W-:-:S02]  /*8e30*/  IADD3 R47, P1, R44, R9, RZ ;  /* 0x000000092c2f7210 */ /* 0x000fc40007f3e0ff */
[----:B------:R2:W-:Y:S01]  /*8e40*/  STL [R1+0x868], R48 ;  /* 0x0008683001007387 */ /* 0x0005e20000100800 */
[----:B------:R-:W-:Y:S01]  /*8e50*/  IMAD R29, R29, 0x8, R30 ;  /* 0x000000081d1d7824 */ /* 0x000fe200078e021e */
[----:B------:R-:W-:Y:S02]  /*8e60*/  LEA.HI.X.SX32 R44, R44, R0, 0x1, P1 ;  /* 0x000000002c2c7211 */ /* 0x000fe400008f0eff */
[----:B-1----:R-:W-:Y:S01]  /*8e70*/  CS2R R50, SRZ ;  /* 0x0000000000327805 */ /* 0x002fe2000001ff00 */
[----:B------:R1:W-:Y:S01]  /*8e80*/  STL [R1+0x870], R46 ;  /* 0x0008702e01007387 */ /* 0x0003e20000100800 */
[----:B------:R-:W-:-:S04]  /*8e90*/  IMAD R28, R28, 0x4, R29 ;  /* 0x000000041c1c7824 */ /* 0x000fc800078e021d */
[----:B------:R-:W-:Y:S01]  /*8ea0*/  IMAD R27, R27, 0x4, R28 ;  /* 0x000000041b1b7824 */ /* 0x000fe200078e021c */
[----:B--2---:R-:W-:-:S03]  /*8eb0*/  IADD3 R48, P0, R45, R9, RZ ;  /* 0x000000092d307210 */ /* 0x004fc60007f1e0ff */
[----:B------:R-:W-:Y:S01]  /*8ec0*/  IMAD R26, R26, 0x8, R27 ;  /* 0x000000081a1a7824 */ /* 0x000fe200078e021b */
[----:B-1----:R-:W-:Y:S01]  /*8ed0*/  IADD3 R46, P2, R43, R9, RZ ;  /* 0x000000092b2e7210 */ /* 0x002fe20007f5e0ff */
[----:B------:R1:W-:Y:S01]  /*8ee0*/  STL [R1+0x87c], R48 ;  /* 0x00087c3001007387 */ /* 0x0003e20000100800 */
[-C--:B------:R-:W-:Y:S01]  /*8ef0*/  LEA.HI.X.SX32 R45, R45, R0.reuse, 0x1, P0 ;  /* 0x000000002d2d7211 */ /* 0x080fe200000f0eff */
[----:B------:R-:W-:Y:S01]  /*8f00*/  IMAD R25, R25, 0x4, R26 ;  /* 0x0000000419197824 */ /* 0x000fe200078e021a */
[----:B------:R-:W-:Y:S01]  /*8f10*/  LEA.HI.X.SX32 R43, R43, R0, 0x1, P2 ;  /* 0x000000002b2b7211 */ /* 0x000fe200010f0eff */
[----:B------:R-:W-:Y:S04]  /*8f20*/  STL [R1+0x88c], R47 ;  /* 0x00088c2f01007387 */ /* 0x000fe80000100800 */
[----:B------:R2:W-:Y:S01]  /*8f30*/  STL [R1+0x894], R46 ;  /* 0x0008942e01007387 */ /* 0x0005e20000100800 */
[----:B-1----:R-:W-:-:S03]  /*8f40*/  CS2R R48, SRZ ;  /* 0x0000000000307805 */ /* 0x002fc6000001ff00 */
[----:B------:R1:W-:Y:S04]  /*8f50*/  STL [R1+0x878], R45 ;  /* 0x0008782d01007387 */ /* 0x0003e80000100800 */
[----:B------:R3:W-:Y:S01]  /*8f60*/  STL [R1+0x888], R44 ;  /* 0x0008882c01007387 */ /* 0x0007e20000100800 */
[----:B--2---:R-:W-:-:S03]  /*8f70*/  CS2R R46, SRZ ;  /* 0x00000000002e7805 */ /* 0x004fc6000001ff00 */
[----:B------:R2:W-:Y:S01]  /*8f80*/  STL [R1+0x890], R43 ;  /* 0x0008902b01007387 */ /* 0x0005e20000100800 */
        /* <DEDUP_REMOVED lines=16> */
[----:B---3--:R-:W-:-:S05]  /*9090*/  IADD3 R40, P1, R37, R9, RZ ;  /* 0x0000000925287210 */ /* 0x008fca0007f3e0ff */
[----:B------:R2:W-:Y:S01]  /*90a0*/  STL [R1+0x8cc], R40 ;  /* 0x0008cc2801007387 */ /* 0x0005e20000100800 */
[----:B-1----:R-:W-:-:S03]  /*90b0*/  CS2R R42, SRZ ;  /* 0x00000000002a7805 */ /* 0x002fc6000001ff00 */
[----:B------:R-:W-:Y:S01]  /*90c0*/  STL [R1+0x8d4], R41 ;  /* 0x0008d42901007387 */ /* 0x000fe20000100800 */
[-C--:B--2---:R-:W-:Y:S02]  /*90d0*/  LEA.HI.X.SX32 R40, R39, R0.reuse, 0x1, P0 ;  /* 0x0000000027287211 */ /* 0x084fe400000f0eff */
[-C--:B------:R-:W-:Y:S02]  /*90e0*/  LEA.HI.X.SX32 R39, R37, R0.reuse, 0x1, P1 ;  /* 0x0000000025277211 */ /* 0x080fe400008f0eff */
[----:B------:R-:W-:Y:S01]  /*90f0*/  LEA.HI.X.SX32 R37, R21, R0, 0x1, P2 ;  /* 0x0000000015257211 */ /* 0x000fe200010f0eff */
[----:B------:R1:W-:Y:S01]  /*9100*/  STL [R1+0x8b8], R40 ;  /* 0x0008b82801007387 */ /* 0x0003e20000100800 */
[----:B------:R-:W-:Y:S01]  /*9110*/  IMAD R21, R38, 0x4, R25 ;  /* 0x0000000426157824 */ /* 0x000fe200078e0219 */
[----:B------:R-:W-:Y:S02]  /*9120*/  IADD3 R38, P2, R15, R9, RZ ;  /* 0x000000090f267210 */ /* 0x000fe40007f5e0ff */
[----:B------:R2:W-:Y:S01]  /*9130*/  STL [R1+0x8c8], R39 ;  /* 0x0008c82701007387 */ /* 0x0005e20000100800 */
[----:B------:R-:W-:-:S03]  /*9140*/  IMAD R20, R20, 0x8, R21 ;  /* 0x0000000814147824 */ /* 0x000fc600078e0215 */
[----:B------:R3:W-:Y:S01]  /*9150*/  STL [R1+0x8d0], R37 ;  /* 0x0008d02501007387 */ /* 0x0007e20000100800 */
[----:B------:R-:W-:Y:S01]  /*9160*/  IMAD R19, R19, 0x4, R20 ;  /* 0x0000000413137824 */ /* 0x000fe200078e0214 */
[----:B-1----:R-:W-:Y:S02]  /*9170*/  CS2R R40, SRZ ;  /* 0x0000000000287805 */ /* 0x002fe4000001ff00 */
[-C--:B--2---:R-:W-:Y:S02]  /*9180*/  IADD3 R39, P0, R36, R9.reuse, RZ ;  /* 0x0000000924277210 */ /* 0x084fe40007f1e0ff */
[----:B---3--:R-:W-:-:S03]  /*9190*/  IADD3 R37, P1, R35, R9, RZ ;  /* 0x0000000923257210 */ /* 0x008fc60007f3e0ff */
[----:B------:R-:W-:Y:S04]  /*91a0*/  STL [R1+0x8dc], R39 ;  /* 0x0008dc2701007387 */ /* 0x000fe80000100800 */
[----:B------:R1:W-:Y:S04]  /*91b0*/  STL [R1+0x8ec], R37 ;  /* 0x0008ec2501007387 */ /* 0x0003e80000100800 */
[----:B------:R2:W-:Y:S01]  /*91c0*/  STL [R1+0x8f4], R38 ;  /* 0x0008f42601007387 */ /* 0x0005e20000100800 */
[-C--:B-1----:R-:W-:Y:S02]  /*91d0*/  LEA.HI.X.SX32 R37, R36, R0.reuse, 0x1, P0 ;  /* 0x0000000024257211 */ /* 0x082fe400000f0eff */
[----:B------:R-:W-:-:S02]  /*91e0*/  LEA.HI.X.SX32 R36, R35, R0, 0x1, P1 ;  /* 0x0000000023247211 */ /* 0x000fc400008f0eff */
[----:B------:R-:W-:Y:S01]  /*91f0*/  LEA.HI.X.SX32 R35, R15, R0, 0x1, P2 ;  /* 0x000000000f237211 */ /* 0x000fe200010f0eff */
[----:B------:R-:W-:Y:S01]  /*9200*/  STL [R1+0x8d8], R37 ;  /* 0x0008d82501007387 */ /* 0x000fe20000100800 */
[-C--:B------:R-:W-:Y:S02]  /*9210*/  IADD3 R15, P0, R33, R9.reuse, RZ ;  /* 0x00000009210f7210 */ /* 0x080fe40007f1e0ff */
[----:B--2---:R-:W-:Y:S01]  /*9220*/  CS2R R38, SRZ ;  /* 0x0000000000267805 */ /* 0x004fe2000001ff00 */
[----:B------:R1:W-:Y:S04]  /*9230*/  STL [R1+0x8e8], R36 ;  /* 0x0008e82401007387 */ /* 0x0003e80000100800 */
[----:B------:R2:W-:Y:S04]  /*9240*/  STL [R1+0x8f0], R35 ;  /* 0x0008f02301007387 */ /* 0x0005e80000100800 */
[----:B------:R3:W-:Y:S01]  /*9250*/  STL [R1+0x8fc], R15 ;  /* 0x0008fc0f01007387 */ /* 0x0007e20000100800 */
[----:B-1----:R-:W-:-:S02]  /*9260*/  IADD3 R36, P1, R32, R9, RZ ;  /* 0x0000000920247210 */ /* 0x002fc40007f3e0ff */
[----:B--2---:R-:W-:-:S03]  /*9270*/  IADD3 R35, P2, R10, R9, RZ ;  /* 0x000000090a237210 */ /* 0x004fc60007f5e0ff */
[----:B------:R1:W-:Y:S01]  /*9280*/  STL [R1+0x90c], R36 ;  /* 0x00090c2401007387 */ /* 0x0003e20000100800 */
[----:B---3--:R-:W-:Y:S01]  /*9290*/  IMAD R15, R34, 0x4, R19 ;  /* 0x00000004220f7824 */ /* 0x008fe200078e0213 */
[-C--:B------:R-:W-:Y:S02]  /*92a0*/  LEA.HI.X.SX32 R34, R33, R0.reuse, 0x1, P0 ;  /* 0x0000000021227211 */ /* 0x080fe400000f0eff */
[----:B------:R-:W-:Y:S01]  /*92b0*/  STL [R1+0x914], R35 ;  /* 0x0009142301007387 */ /* 0x000fe20000100800 */
[-C--:B------:R-:W-:Y:S01]  /*92c0*/  LEA.HI.X.SX32 R33, R32, R0.reuse, 0x1, P1 ;  /* 0x0000000020217211 */ /* 0x080fe200008f0eff */
[----:B------:R-:W-:Y:S01]  /*92d0*/  IMAD R14, R14, 0x8, R15 ;  /* 0x000000080e0e7824 */ /* 0x000fe200078e020f */
[-C--:B------:R-:W-:Y:S01]  /*92e0*/  LEA.HI.X.SX32 R32, R10, R0.reuse, 0x1, P2 ;  /* 0x000000000a207211 */ /* 0x080fe200010f0eff */
[----:B------:R2:W-:Y:S01]  /*92f0*/  STL [R1+0x8f8], R34 ;  /* 0x0008f82201007387 */ /* 0x0005e20000100800 */
[C---:B------:R-:W-:Y:S02]  /*9300*/  IADD3 R10, P0, R30.reuse, R9, RZ ;  /* 0x000000091e0a7210 */ /* 0x040fe40007f1e0ff */
[----:B-1----:R-:W-:Y:S01]  /*9310*/  CS2R R36, SRZ ;  /* 0x0000000000247805 */ /* 0x002fe2000001ff00 */
[----:B------:R1:W-:Y:S01]  /*9320*/  STL [R1+0x908], R33 ;  /* 0x0009082101007387 */ /* 0x0003e20000100800 */
[----:B------:R-:W-:-:S03]  /*9330*/  LEA.HI.X.SX32 R30, R30, R0, 0x1, P0 ;  /* 0x000000001e1e7211 */ /* 0x000fc600000f0eff */
[----:B------:R3:W-:Y:S01]  /*9340*/  STL [R1+0x910], R32 ;  /* 0x0009102001007387 */ /* 0x0007e20000100800 */
[----:B--2---:R-:W-:-:S03]  /*9350*/  CS2R R34, SRZ ;  /* 0x0000000000227805 */ /* 0x004fc6000001ff00 */
[----:B------:R2:W-:Y:S01]  /*9360*/  STL [R1+0x91c], R10 ;  /* 0x00091c0a01007387 */ /* 0x0005e20000100800 */
[-C--:B-1----:R-:W-:Y:S02]  /*9370*/  IADD3 R33, P1, R29, R9.reuse, RZ ;  /* 0x000000091d217210 */ /* 0x082fe40007f3e0ff */
[----:B---3--:R-:W-:-:S03]  /*9380*/  IADD3 R32, P2, R28, R9, RZ ;  /* 0x000000091c207210 */ /* 0x008fc60007f5e0ff */
[----:B------:R-:W-:Y:S01]  /*9390*/  STL [R1+0x92c], R33 ;  /* 0x00092c2101007387 */ /* 0x000fe20000100800 */
[-C--:B------:R-:W-:Y:S02]  /*93a0*/  LEA.HI.X.SX32 R29, R29, R0.reuse, 0x1, P1 ;  /* 0x000000001d1d7211 */ /* 0x080fe400008f0eff */
[----:B------:R-:W-:Y:S01]  /*93b0*/  LEA.HI.X.SX32 R28, R28, R0, 0x1, P2 ;  /* 0x000000001c1c7211 */ /* 0x000fe200010f0eff */
[----:B------:R1:W-:Y:S01]  /*93c0*/  STL [R1+0x934], R32 ;  /* 0x0009342001007387 */ /* 0x0003e20000100800 */
[----:B--2---:R-:W-:-:S03]  /*93d0*/  IMAD R10, R31, 0x4, R14 ;  /* 0x000000041f0a7824 */ /* 0x004fc600078e020e */
[----:B------:R2:W-:Y:S01]  /*93e0*/  STL [R1+0x918], R30 ;  /* 0x0009181e01007387 */ /* 0x0005e20000100800 */
[----:B------:R-:W-:-:S03]  /*93f0*/  IMAD R13, R13, 0x4, R10 ;  /* 0x000000040d0d7824 */ /* 0x000fc600078e020a */
[----:B------:R3:W-:Y:S01]  /*9400*/  STL [R1+0x928], R29 ;  /* 0x0009281d01007387 */ /* 0x0007e20000100800 */
[----:B------:R-:W-:Y:S01]  /*9410*/  IMAD R8, R8, 0x8, R13 ;  /* 0x0000000808087824 */ /* 0x000fe200078e020d */
[----:B-1----:R-:W-:Y:S02]  /*9420*/  CS2R R32, SRZ ;  /* 0x0000000000207805 */ /* 0x002fe4000001ff00 */
[----:B------:R1:W-:Y:S01]  /*9430*/  STL [R1+0x930], R28 ;  /* 0x0009301c01007387 */ /* 0x0003e20000100800 */
[----:B------:R-:W-:Y:S01]  /*9440*/  IMAD R3, R3, 0x4, R8 ;  /* 0x0000000403037824 */ /* 0x000fe200078e0208 */
[----:B--2---:R-:W-:-:S03]  /*9450*/  IADD3 R30, P0, R27, R9, RZ ;  /* 0x000000091b1e7210 */ /* 0x004fc60007f1e0ff */
[----:B------:R-:W-:Y:S01]  /*9460*/  IMAD R12, R12, 0x4, R3 ;  /* 0x000000040c0c7824 */ /* 0x000fe200078e0203 */
[-C--:B---3--:R-:W-:Y:S01]  /*9470*/  IADD3 R29, P1, R26, R9.reuse, RZ ;  /* 0x000000091a1d7210 */ /* 0x088fe20007f3e0ff */
[----:B------:R2:W-:Y:S01]  /*9480*/  STL [R1+0x93c], R30 ;  /* 0x00093c1e01007387 */ /* 0x0005e20000100800 */
[-C--:B------:R-:W-:Y:S01]  /*9490*/  LEA.HI.X.SX32 R27, R27, R0.reuse, 0x1, P0 ;  /* 0x000000001b1b7211 */ /* 0x080fe200000f0eff */
[----:B------:R-:W-:Y:S01]  /*94a0*/  IMAD R6, R6, 0x8, R12 ;  /* 0x0000000806067824 */ /* 0x000fe200078e020c */
[C---:B-1----:R-:W-:Y:S01]  /*94b0*/  IADD3 R28, P2, R25.reuse, R9, RZ ;  /* 0x00000009191c7210 */ /* 0x042fe20007f5e0ff */
[----:B------:R-:W-:Y:S01]  /*94c0*/  STL [R1+0x94c], R29 ;  /* 0x00094c1d01007387 */ /* 0x000fe20000100800 */
[-C--:B------:R-:W-:Y:S01]  /*94d0*/  LEA.HI.X.SX32 R26, R26, R0.reuse, 0x1, P1 ;  /* 0x000000001a1a7211 */ /* 0x080fe200008f0eff */
[----:B------:R-:W-:Y:S01]  /*94e0*/  IMAD R4, R4, 0x4, R6 ;  /* 0x0000000404047824 */ /* 0x000fe200078e0206 */
[----:B------:R-:W-:Y:S01]  /*94f0*/  LEA.HI.X.SX32 R25, R25, R0, 0x1, P2 ;  /* 0x0000000019197211 */ /* 0x000fe200010f0eff */
[----:B------:R1:W-:Y:S02]  /*9500*/  STL [R1+0x954], R28 ;  /* 0x0009541c01007387 */ /* 0x0003e40000100800 */
[----:B------:R-:W-:Y:S01]  /*9510*/  IMAD R11, R11, 0x4, R4 ;  /* 0x000000040b0b7824 */ /* 0x000fe200078e0204 */
        /* <DEDUP_REMOVED lines=8> */
[-C--:B------:R-:W-:Y:S02]  /*95a0*/  LEA.HI.X.SX32 R21, R21, R0.reuse, 0x1, P0 ;  /* 0x0000000015157211 */ /* 0x080fe400000f0eff */
[C---:B-1----:R-:W-:Y:S01]  /*95b0*/  IADD3 R25, P2, R19.reuse, R9, RZ ;  /* 0x0000000913197210 */ /* 0x042fe20007f5e0ff */
[----:B------:R1:W-:Y:S01]  /*95c0*/  STL [R1+0x96c], R26 ;  /* 0x00096c1a01007387 */ /* 0x0003e20000100800 */
[-C--:B------:R-:W-:Y:S02]  /*95d0*/  LEA.HI.X.SX32 R20, R20, R0.reuse, 0x1, P1 ;  /* 0x0000000014147211 */ /* 0x080fe400008f0eff */
[----:B------:R-:W-:Y:S01]  /*95e0*/  LEA.HI.X.SX32 R19, R19, R0, 0x1, P2 ;  /* 0x0000000013137211 */ /* 0x000fe200010f0eff */
[----:B------:R2:W-:Y:S04]  /*95f0*/  STL [R1+0x974], R25 ;  /* 0x0009741901007387 */ /* 0x0005e80000100800 */
[----:B------:R3:W-:Y:S01]  /*9600*/  STL [R1+0x958], R21 ;  /* 0x0009581501007387 */ /* 0x0007e20000100800 */
[----:B-1----:R-:W-:-:S03]  /*9610*/  IMAD.MOV.U32 R26, RZ, RZ, -0x800000 ;  /* 0xff800000ff1a7424 */ /* 0x002fc600078e00ff */
[----:B------:R1:W-:Y:S01]  /*9620*/  STL [R1+0x968], R20 ;  /* 0x0009681401007387 */ /* 0x0003e20000100800 */
[----:B--2---:R-:W-:-:S03]  /*9630*/  IMAD.MOV.U32 R25, RZ, RZ, -0x800000 ;  /* 0xff800000ff197424 */ /* 0x004fc600078e00ff */
[----:B------:R2:W-:Y:S01]  /*9640*/  STL [R1+0x970], R19 ;  /* 0x0009701301007387 */ /* 0x0005e20000100800 */
[-C--:B---3--:R-:W-:Y:S02]  /*9650*/  IADD3 R21, P0, R15, R9.reuse, RZ ;  /* 0x000000090f157210 */ /* 0x088fe40007f1e0ff */
[----:B-1----:R-:W-:-:S03]  /*9660*/  IADD3 R20, P2, R10, R9, RZ ;  /* 0x000000090a147210 */ /* 0x002fc60007f5e0ff */
[----:B------:R1:W-:Y:S01]  /*9670*/  STL [R1+0x97c], R21 ;  /* 0x00097c1501007387 */ /* 0x0003e20000100800 */
[----:B--2---:R-:W-:-:S05]  /*9680*/  IADD3 R19, P1, R14, R9, RZ ;  /* 0x000000090e137210 */ /* 0x004fca0007f3e0ff */
[----:B------:R2:W-:Y:S01]  /*9690*/  STL [R1+0x98c], R19 ;  /* 0x00098c1301007387 */ /* 0x0005e20000100800 */
[----:B-1----:R-:W-:-:S03]  /*96a0*/  IMAD R21, R5, 0x12, RZ ;  /* 0x0000001205157824 */ /* 0x002fc600078e02ff */
[----:B------:R1:W-:Y:S01]  /*96b0*/  STL [R1+0x994], R20 ;  /* 0x0009941401007387 */ /* 0x0003e20000100800 */
[-C--:B--2---:R-:W-:Y:S02]  /*96c0*/  LEA.HI.X.SX32 R19, R15, R0.reuse, 0x1, P0 ;  /* 0x000000000f137211 */ /* 0x084fe400000f0eff */
[-C--:B------:R-:W-:Y:S02]  /*96d0*/  LEA.HI.X.SX32 R15, R14, R0.reuse, 0x1, P1 ;  /* 0x000000000e0f7211 */ /* 0x080fe400008f0eff */
[----:B------:R-:W-:Y:S01]  /*96e0*/  LEA.HI.X.SX32 R14, R10, R0, 0x1, P2 ;  /* 0x000000000a0e7211 */ /* 0x000fe200010f0eff */
[----:B------:R2:W-:Y:S01]  /*96f0*/  STL [R1+0x978], R19 ;  /* 0x0009781301007387 */ /* 0x0005e20000100800 */
[----:B------:R-:W-:Y:S01]  /*9700*/  IADD3 R10, P0, R13, R9, RZ ;  /* 0x000000090d0a7210 */ /* 0x000fe20007f1e0ff */
[C---:B-1----:R-:W-:Y:S02]  /*9710*/  IMAD R20, R5.reuse, 0x11, RZ ;  /* 0x0000001105147824 */ /* 0x042fe400078e02ff */
[----:B------:R1:W-:Y:S04]  /*9720*/  STL [R1+0x988], R15 ;  /* 0x0009880f01007387 */ /* 0x0003e80000100800 */
[----:B------:R3:W-:Y:S01]  /*9730*/  STL [R1+0x990], R14 ;  /* 0x0009900e01007387 */ /* 0x0007e20000100800 */
[----:B--2---:R-:W-:-:S03]  /*9740*/  IMAD.SHL.U32 R19, R5, 0x10, RZ ;  /* 0x0000001005137824 */ /* 0x004fc600078e00ff */
[----:B------:R0:W-:Y:S01]  /*9750*/  STL [R1+0x99c], R10 ;  /* 0x00099c0a01007387 */ /* 0x0001e20000100800 */
[-C--:B-1----:R-:W-:Y:S02]  /*9760*/  IADD3 R15, P2, R3, R9.reuse, RZ ;  /* 0x00000009030f7210 */ /* 0x082fe40007f5e0ff */
[----:B---3--:R-:W-:-:S04]  /*9770*/  IADD3 R14, P1, R8, R9, RZ ;  /* 0x00000009080e7210 */ /* 0x008fc80007f3e0ff */
[-C--:B------:R-:W-:Y:S01]  /*9780*/  LEA.HI.X.SX32 R8, R8, R0.reuse, 0x1, P1 ;  /* 0x0000000008087211 */ /* 0x080fe200008f0eff */
[----:B------:R1:W-:Y:S01]  /*9790*/  STL [R1+0x9ac], R14 ;  /* 0x0009ac0e01007387 */ /* 0x0003e20000100800 */
[----:B0-----:R-:W-:Y:S02]  /*97a0*/  IMAD R10, R16, 0x8, R11 ;  /* 0x00000008100a7824 */ /* 0x001fe400078e020b */
[----:B------:R-:W-:Y:S01]  /*97b0*/  IMAD R16, R5, 0xd, RZ ;  /* 0x0000000d05107824 */ /* 0x000fe200078e02ff */
[----:B------:R0:W-:Y:S01]  /*97c0*/  STL [R1+0x9b4], R15 ;  /* 0x0009b40f01007387 */ /* 0x0001e20000100800 */
[-C--:B-1----:R-:W-:Y:S02]  /*97d0*/  LEA.HI.X.SX32 R14, R13, R0.reuse, 0x1, P0 ;  /* 0x000000000d0e7211 */ /* 0x082fe400000f0eff */
[----:B------:R-:W-:Y:S01]  /*97e0*/  LEA.HI.X.SX32 R13, R3, R0, 0x1, P2 ;  /* 0x00000000030d7211 */ /* 0x000fe200010f0eff */
[----:B----4-:R-:W-:Y:S02]  /*97f0*/  IMAD R3, R17, 0x4, R10 ;  /* 0x0000000411037824 */ /* 0x010fe400078e020a */
[----:B------:R1:W-:Y:S01]  /*9800*/  STL [R1+0x998], R14 ;  /* 0x0009980e01007387 */ /* 0x0003e20000100800 */
[----:B0-----:R-:W-:-:S02]  /*9810*/  IMAD R15, R5, 0xc, RZ ;  /* 0x0000000c050f7824 */ /* 0x001fc400078e02ff */
[----:B------:R-:W-:Y:S01]  /*9820*/  IMAD R17, R5, 0xe, RZ ;  /* 0x0000000e05117824 */ /* 0x000fe200078e02ff */
[----:B------:R0:W-:Y:S04]  /*9830*/  STL [R1+0x9a8], R8 ;  /* 0x0009a80801007387 */ /* 0x0001e80000100800 */
[----:B------:R2:W-:Y:S01]  /*9840*/  STL [R1+0x9b0], R13 ;  /* 0x0009b00d01007387 */ /* 0x0005e20000100800 */
[-C--:B-1----:R-:W-:Y:S02]  /*9850*/  IADD3 R14, P1, R6, R9.reuse, RZ ;  /* 0x00000009060e7210 */ /* 0x082fe40007f3e0ff */
[-C--:B0-----:R-:W-:Y:S02]  /*9860*/  IADD3 R8, P0, R12, R9.reuse, RZ ;  /* 0x000000090c087210 */ /* 0x081fe40007f1e0ff */
[----:B--2---:R-:W-:-:S03]  /*9870*/  IADD3 R13, P2, R4, R9, RZ ;  /* 0x00000009040d7210 */ /* 0x004fc60007f5e0ff */
[----:B------:R0:W-:Y:S04]  /*9880*/  STL [R1+0x9bc], R8 ;  /* 0x0009bc0801007387 */ /* 0x0001e80000100800 */
[----:B------:R1:W-:Y:S04]  /*9890*/  STL [R1+0x9cc], R14 ;  /* 0x0009cc0e01007387 */ /* 0x0003e80000100800 */
[----:B------:R2:W-:Y:S01]  /*98a0*/  STL [R1+0x9d4], R13 ;  /* 0x0009d40d01007387 */ /* 0x0005e20000100800 */
[----:B0-----:R-:W-:Y:S02]  /*98b0*/  IMAD R8, R18, 0x4, R3 ;  /* 0x0000000412087824 */ /* 0x001fe400078e0203 */
[----:B------:R-:W-:Y:S01]  /*98c0*/  IMAD R18, R5, 0xf, RZ ;  /* 0x0000000f05127824 */ /* 0x000fe200078e02ff */
[----:B-1----:R-:W-:-:S02]  /*98d0*/  LEA.HI.X.SX32 R14, R12, R0, 0x1, P0 ;  /* 0x000000000c0e7211 */ /* 0x002fc400000f0eff */
[-C--:B------:R-:W-:Y:S02]  /*98e0*/  LEA.HI.X.SX32 R12, R4, R0.reuse, 0x1, P2 ;  /* 0x00000000040c7211 */ /* 0x080fe400010f0eff */
[----:B--2---:R-:W-:Y:S01]  /*98f0*/  LEA.HI.X.SX32 R13, R6, R0, 0x1, P1 ;  /* 0x00000000060d7211 */ /* 0x004fe200008f0eff */
[----:B------:R0:W-:Y:S01]  /*9900*/  STL [R1+0x9b8], R14 ;  /* 0x0009b80e01007387 */ /* 0x0001e20000100800 */
[----:B------:R-:W-:Y:S01]  /*9910*/  IADD3 R4, P0, R11, R9, RZ ;  /* 0x000000090b047210 */ /* 0x000fe20007f1e0ff */
[----:B-----5:R-:W-:Y:S02]  /*9920*/  IMAD R6, R22, 0x8, R8 ;  /* 0x0000000816067824 */ /* 0x020fe400078e0208 */
[----:B------:R1:W-:Y:S01]  /*9930*/  STL [R1+0x9c8], R13 ;  /* 0x0009c80d01007387 */ /* 0x0003e20000100800 */
[----:B------:R-:W-:-:S03]  /*9940*/  IMAD R22, R5, 0x13, RZ ;  /* 0x0000001305167824 */ /* 0x000fc600078e02ff */
[----:B------:R2:W-:Y:S01]  /*9950*/  STL [R1+0x9d0], R12 ;  /* 0x0009d00c01007387 */ /* 0x0005e20000100800 */
[----:B0-----:R-:W-:-:S03]  /*9960*/  IMAD R14, R5, 0xb, RZ ;  /* 0x0000000b050e7824 */ /* 0x001fc600078e02ff */
[----:B------:R0:W-:Y:S01]  /*9970*/  STL [R1+0xa04], R4 ;  /* 0x000a040401007387 */ /* 0x0001e20000100800 */
[-C--:B-1----:R-:W-:Y:S02]  /*9980*/  IADD3 R13, P2, R3, R9.reuse, RZ ;  /* 0x00000009030d7210 */ /* 0x082fe40007f5e0ff */
[----:B--2---:R-:W-:Y:S01]  /*9990*/  IADD3 R12, P1, R10, R9, RZ ;  /* 0x000000090a0c7210 */ /* 0x004fe20007f3e0ff */
[----:B0-----:R-:W-:-:S04]  /*99a0*/  IMAD R4, R23, 0x4, R6 ;  /* 0x0000000417047824 */ /* 0x001fc800078e0206 */
[----:B------:R0:W-:Y:S01]  /*99b0*/  STL [R1+0xa10], R12 ;  /* 0x000a100c01007387 */ /* 0x0001e20000100800 */
[----:B------:R-:W-:-:S03]  /*99c0*/  IMAD R23, R5, 0x14, RZ ;  /* 0x0000001405177824 */ /* 0x000fc600078e02ff */
[----:B------:R1:W-:Y:S01]  /*99d0*/  STL [R1+0xa14], R13 ;  /* 0x000a140d01007387 */ /* 0x0003e20000100800 */
[-C--:B0-----:R-:W-:Y:S02]  /*99e0*/  LEA.HI.X.SX32 R12, R11, R0.reuse, 0x1, P0 ;  /* 0x000000000b0c7211 */ /* 0x081fe400000f0eff */
[-C--:B------:R-:W-:Y:S02]  /*99f0*/  LEA.HI.X.SX32 R11, R10, R0.reuse, 0x1, P1 ;  /* 0x000000000a0b7211 */ /* 0x080fe400008f0eff */
[----:B------:R-:W-:Y:S01]  /*9a00*/  LEA.HI.X.SX32 R10, R3, R0, 0x1, P2 ;  /* 0x00000000030a7211 */ /* 0x000fe200010f0eff */
[----:B------:R-:W-:Y:S01]  /*9a10*/  IMAD R3, R24, 0x4, R4 ;  /* 0x0000000418037824 */ /* 0x000fe200078e0204 */
[----:B------:R0:W-:Y:S01]  /*9a20*/  STL [R1+0x9d8], R12 ;  /* 0x0009d80c01007387 */ /* 0x0001e20000100800 */
[----:B-1----:R-:W-:-:S03]  /*9a30*/  IMAD R13, R5, 0xa, RZ ;  /* 0x0000000a050d7824 */ /* 0x002fc600078e02ff */
[----:B------:R1:W-:Y:S04]  /*9a40*/  STL [R1+0x9dc], R11 ;  /* 0x0009dc0b01007387 */ /* 0x0003e80000100800 */
[----:B------:R2:W-:Y:S01]  /*9a50*/  STL [R1+0x9f4], R10 ;  /* 0x0009f40a01007387 */ /* 0x0005e20000100800 */
[-C--:B0-----:R-:W-:Y:S02]  /*9a60*/  IADD3 R12, P0, R8, R9.reuse, RZ ;  /* 0x00000009080c7210 */ /* 0x081fe40007f1e0ff */
[----:B-1----:R-:W-:-:S03]  /*9a70*/  IADD3 R11, P1, R6, R9, RZ ;  /* 0x00000009060b7210 */ /* 0x002fc60007f3e0ff */
[----:B------:R0:W-:Y:S01]  /*9a80*/  STL [R1+0x9f8], R12 ;  /* 0x0009f80c01007387 */ /* 0x0001e20000100800 */
[-C--:B------:R-:W-:Y:S02]  /*9a90*/  LEA.HI.X.SX32 R8, R8, R0.reuse, 0x1, P0 ;  /* 0x0000000008087211 */ /* 0x080fe400000f0eff */
[-C--:B--2---:R-:W-:Y:S01]  /*9aa0*/  IADD3 R10, P2, R4, R9.reuse, RZ ;  /* 0x00000009040a7210 */ /* 0x084fe20007f5e0ff */
[----:B------:R1:W-:Y:S01]  /*9ab0*/  STL [R1+0x9fc], R11 ;  /* 0x0009fc0b01007387 */ /* 0x0003e20000100800 */
[----:B------:R-:W-:Y:S02]  /*9ac0*/  IADD3 R9, P3, R3, R9, RZ ;  /* 0x0000000903097210 */ /* 0x000fe40007f7e0ff */
[-C--:B------:R-:W-:Y:S01]  /*9ad0*/  LEA.HI.X.SX32 R6, R6, R0.reuse, 0x1, P1 ;  /* 0x0000000006067211 */ /* 0x080fe200008f0eff */
[----:B------:R2:W-:Y:S01]  /*9ae0*/  STL [R1+0xa00], R10 ;  /* 0x000a000a01007387 */ /* 0x0005e20000100800 */
[-C--:B------:R-:W-:Y:S01]  /*9af0*/  LEA.HI.X.SX32 R4, R4, R0.reuse, 0x1, P2 ;  /* 0x0000000004047211 */ /* 0x080fe200010f0eff */
[----:B0-----:R-:W-:Y:S01]  /*9b00*/  IMAD R12, R5, 0x9, RZ ;  /* 0x00000009050c7824 */ /* 0x001fe200078e02ff */
[----:B------:R-:W-:Y:S01]  /*9b10*/  LEA.HI.X.SX32 R0, R3, R0, 0x1, P3 ;  /* 0x0000000003007211 */ /* 0x000fe200018f0eff */
[----:B------:R0:W-:Y:S01]  /*9b20*/  STL [R1+0x9f0], R9 ;  /* 0x0009f00901007387 */ /* 0x0001e20000100800 */
[----:B------:R-:W-:Y:S01]  /*9b30*/  IADD3 R24, P0, R246, R5, RZ ;  /* 0x00000005f6187210 */ /* 0x000fe20007f1e0ff */
[C---:B------:R-:W-:Y:S01]  /*9b40*/  IMAD.SHL.U32 R3, R5.reuse, 0x2, RZ ;  /* 0x0000000205037824 */ /* 0x040fe200078e00ff */
[----:B------:R-:W-:Y:S01]  /*9b50*/  LOP3.LUT P2, RZ, R252, 0x2, RZ, 0xc0, !PT ;  /* 0x00000002fcff7812 */ /* 0x000fe2000784c0ff */
[----:B------:R3:W-:Y:S01]  /*9b60*/  STL [R1+0x9e0], R8 ;  /* 0x0009e00801007387 */ /* 0x0007e20000100800 */
[----:B-1----:R-:W-:-:S02]  /*9b70*/  IMAD.SHL.U32 R11, R5, 0x8, RZ ;  /* 0x00000008050b7824 */ /* 0x002fc400078e00ff */
[C---:B--2---:R-:W-:Y:S01]  /*9b80*/  IMAD R10, R5.reuse, 0x7, RZ ;  /* 0x00000007050a7824 */ /* 0x044fe200078e02ff */
[----:B------:R1:W-:Y:S01]  /*9b90*/  STL [R1+0x9e4], R6 ;  /* 0x0009e40601007387 */ /* 0x0003e20000100800 */
[C---:B0-----:R-:W-:Y:S01]  /*9ba0*/  IMAD R9, R5.reuse, 0x6, RZ ;  /* 0x0000000605097824 */ /* 0x041fe200078e02ff */
[----:B------:R-:W-:Y:S02]  /*9bb0*/  SHF.R.S32.HI R158, RZ, 0x1f, R11 ;  /* 0x0000001fff9e7819 */ /* 0x000fe4000001140b */
[----:B------:R0:W-:Y:S01]  /*9bc0*/  STL [R1+0x9e8], R4 ;  /* 0x0009e80401007387 */ /* 0x0001e20000100800 */
[----:B------:R-:W-:Y:S01]  /*9bd0*/  SHF.R.S32.HI R155, RZ, 0x1f, R10 ;  /* 0x0000001fff9b7819 */ /* 0x000fe2000001140a */
[C---:B---3--:R-:W-:Y:S01]  /*9be0*/  IMAD R8, R5.reuse, 0x5, RZ ;  /* 0x0000000505087824 */ /* 0x048fe200078e02ff */
[----:B------:R-:W-:Y:S01]  /*9bf0*/  SHF.R.S32.HI R153, RZ, 0x1f, R9 ;  /* 0x0000001fff997819 */ /* 0x000fe20000011409 */
[----:B------:R2:W-:Y:S01]  /*9c00*/  STL [R1+0x9ec], R0 ;  /* 0x0009ec0001007387 */ /* 0x0005e20000100800 */
[----:B-1----:R-:W-:-:S02]  /*9c10*/  IMAD.SHL.U32 R6, R5, 0x4, RZ ;  /* 0x0000000405067824 */ /* 0x002fc400078e00ff */
[----:B------:R-:W-:Y:S01]  /*9c20*/  SHF.R.S32.HI R150, RZ, 0x1f, R8 ;  /* 0x0000001fff967819 */ /* 0x000fe20000011408 */
[----:B------:R1:W-:Y:S01]  /*9c30*/  STL [R1+0x23c], R24 ;  /* 0x00023c1801007387 */ /* 0x0003e20000100800 */
[----:B0-----:R-:W-:Y:S01]  /*9c40*/  IMAD R4, R5, 0x3, RZ ;  /* 0x0000000305047824 */ /* 0x001fe200078e02ff */
[----:B--2---:R-:W-:Y:S01]  /*9c50*/  IADD3 R0, P1, R248, R5, RZ ;  /* 0x00000005f8007210 */ /* 0x004fe20007f3e0ff */
[----:B------:R-:W-:Y:S02]  /*9c60*/  IMAD.U32 R5, RZ, RZ, UR4 ;  /* 0x00000004ff057e24 */ /* 0x000fe4000f8e00ff */
[----:B-1----:R-:W-:Y:S02]  /*9c70*/  IMAD.MOV.U32 R24, RZ, RZ, 0x3f800000 ;  /* 0x3f800000ff187424 */ /* 0x002fe400078e00ff */
[----:B------:R0:W-:Y:S04]  /*9c80*/  STL [R1+0x244], R0 ;  /* 0x0002440001007387 */ /* 0x0001e80000100800 */
[----:B------:R1:W-:Y:S01]  /*9c90*/  STL [R1+0x20c], R5 ;  /* 0x00020c0501007387 */ /* 0x0003e20000100800 */
[----:B0-----:R-:W-:Y:S01]  /*9ca0*/  IMAD.U32 R0, RZ, RZ, UR10 ;  /* 0x0000000aff007e24 */ /* 0x001fe2000f8e00ff */
[----:B------:R-:W-:Y:S01]  /*9cb0*/  USGXT.U32 UR10, UR9, 0xe ;  /* 0x0000000e090a789a */ /* 0x000fe20008000000 */
[----:B-1----:R-:W-:-:S03]  /*9cc0*/  IMAD.MOV.U32 R5, RZ, RZ, 0x5410 ;  /* 0x00005410ff057424 */ /* 0x002fc600078e00ff */
[----:B------:R0:W-:Y:S01]  /*9cd0*/  STL [R1+0x208], R0 ;  /* 0x0002080001007387 */ /* 0x0001e20000100800 */
[----:B------:R-:W-:-:S03]  /*9ce0*/  UIADD3 UR14, UP0, UR10, 0x2, URZ ;  /* 0x000000020a0e7890 */ /* 0x000fc6000ff1e03f */
[----:B------:R-:W-:Y:S01]  /*9cf0*/  STL [R1+0x218], R24 ;  /* 0x0002181801007387 */ /* 0x000fe20000100800 */
[----:B------:R-:W-:Y:S01]  /*9d00*/  SEL R148, R5, 0x1054, !P2 ;  /* 0x0000105405947807 */ /* 0x000fe20005000000 */
[----:B------:R-:W-:Y:S01]  /*9d10*/  UIADD3.X UR15, UR8, 0x40000040, URZ, UP0, !UPT ;  /* 0x40000040080f7890 */ /* 0x000fe200087fe43f */
[----:B------:R-:W-:Y:S01]  /*9d20*/  SEL R5, R145, 0x3276, !P2 ;  /* 0x0000327691057807 */ /* 0x000fe20005000000 */
[----:B------:R1:W-:Y:S01]  /*9d30*/  STL [R1+0x214], R26 ;  /* 0x0002141a01007387 */ /* 0x0003e20000100800 */
[----:B------:R-:W-:Y:S01]  /*9d40*/  SHF.R.S32.HI R5, RZ, 0x1f, R3 ;  /* 0x0000001fff057819 */ /* 0x000fe20000011403 */
[----:B------:R-:W-:Y:S01]  /*9d50*/  UIADD3.X UR8, UR8, -0x7fffffe0, URZ, UP0, !UPT ;  /* 0x8000002008087890 */ /* 0x000fe200087fe43f */
[C---:B------:R-:W-:Y:S01]  /*9d60*/  IADD3 R166, P2, R3.reuse, R246, RZ ;  /* 0x000000f603a67210 */ /* 0x040fe20007f5e0ff */
[----:B------:R-:W-:Y:S01]  /*9d70*/  STL [R1+0x210], R25 ;  /* 0x0002101901007387 */ /* 0x000fe20000100800 */
[----:B------:R-:W-:Y:S01]  /*9d80*/  IADD3 R3, P3, R3, R248, RZ ;  /* 0x000000f803037210 */ /* 0x000fe20007f7e0ff */
[----:B------:R-:W-:Y:S01]  /*9d90*/  UIADD3.64 UR12, UR14, 0x2, URZ ;  /* 0x000000020e0c7897 */ /* 0x000fe2000fffe03f */
[----:B------:R-:W-:Y:S01]  /*9da0*/  SHF.R.S32.HI R145, RZ, 0x1f, R4 ;  /* 0x0000001fff917819 */ /* 0x000fe20000011404 */
[----:B------:R-:W-:Y:S01]  /*9db0*/  STL [R1], RZ ;  /* 0x000000ff01007387 */ /* 0x000fe20000100800 */
[C---:B------:R-:W-:Y:S01]  /*9dc0*/  IMAD.X R167, R5.reuse, 0x1, R245, P2 ;  /* 0x0000000105a77824 */ /* 0x040fe200010e06f5 */
[----:B------:R-:W-:Y:S01]  /*9dd0*/  SHF.R.S32.HI R148, RZ, 0x1f, R6 ;  /* 0x0000001fff947819 */ /* 0x000fe20000011406 */
[----:B------:R-:W-:Y:S01]  /*9de0*/  IMAD.X R5, R5, 0x1, R247, P3 ;  /* 0x0000000105057824 */ /* 0x000fe200018e06f7 */
[----:B------:R2:W-:Y:S01]  /*9df0*/  STL [R1+0x21c], R24 ;  /* 0x00021c1801007387 */ /* 0x0005e20000100800 */
[----:B------:R-:W-:Y:S01]  /*9e00*/  UMOV UR9, UR8 ;  /* 0x0000000800097c82 */ /* 0x000fe20008000000 */
[----:B------:R-:W-:Y:S01]  /*9e10*/  UMOV UR8, UR14 ;  /* 0x0000000e00087c82 */ /* 0x000fe20008000000 */
[----:B------:R-:W-:Y:S01]  /*9e20*/  UIADD3.64 UR12, UR14, 0x1fe, URZ ;  /* 0x000001fe0e0c7897 */ /* 0x000fe2000fffe03f */
[----:B------:R-:W-:Y:S01]  /*9e30*/  STL [R1+0x4], RZ ;  /* 0x000004ff01007387 */ /* 0x000fe20000100800 */
[----:B------:R-:W-:Y:S01]  /*9e40*/  UIADD3.64 UR12, UR8, 0x3fe, URZ ;  /* 0x000003fe080c7897 */ /* 0x000fe2000fffe03f */
[----:B0-----:R-:W-:-:S02]  /*9e50*/  SEL R0, RZ, 0x90, !P5 ;  /* 0x00000090ff007807 */ /* 0x001fc40006800000 */
[----:B-1----:R-:W-:Y:S01]  /*9e60*/  CS2R R26, SRZ ;  /* 0x00000000001a7805 */ /* 0x002fe2000001ff00 */
[----:B------:R-:W-:Y:S01]  /*9e70*/  STL [R1+0x8], RZ ;  /* 0x000008ff01007387 */ /* 0x000fe20000100800 */
[----:B------:R-:W-:Y:S01]  /*9e80*/  UIADD3.64 UR16, UR14, 0x4, URZ ;  /* 0x000000040e107897 */ /* 0x000fe2000fffe03f */
[----:B------:R-:W-:Y:S02]  /*9e90*/  LOP3.LUT R0, R0, 0x7f, R252, 0x78, !PT ;  /* 0x0000007f00007812 */ /* 0x000fe400078e78fc */
[----:B--2---:R-:W-:Y:S01]  /*9ea0*/  CS2R R24, SRZ ;  /* 0x0000000000187805 */ /* 0x004fe2000001ff00 */
[----:B------:R-:W-:Y:S01]  /*9eb0*/  STL [R1+0xc], RZ ;  /* 0x00000cff01007387 */ /* 0x000fe20000100800 */
[----:B------:R-:W-:Y:S02]  /*9ec0*/  UIADD3.64 UR18, UR14, 0x200, URZ ;  /* 0x000002000e127897 */ /* 0x000fe4000fffe03f */
[----:B------:R-:W-:Y:S01]  /*9ed0*/  UIADD3.64 UR22, UR14, 0x202, URZ ;  /* 0x000002020e167897 */ /* 0x000fe2000fffe03f */
[----:B------:R-:W-:Y:S01]  /*9ee0*/  STL [R1+0x10], RZ ;  /* 0x000010ff01007387 */ /* 0x000fe20000100800 */
[----:B------:R-:W-:-:S02]  /*9ef0*/  UIADD3.64 UR26, UR14, 0x204, URZ ;  /* 0x000002040e1a7897 */ /* 0x000fc4000fffe03f */
[----:B------:R-:W-:Y:S01]  /*9f00*/  UIADD3.64 UR30, UR14, 0x3fe, URZ ;  /* 0x000003fe0e1e7897 */ /* 0x000fe2000fffe03f */
[----:B------:R-:W-:Y:S01]  /*9f10*/  STL [R1+0x14], RZ ;  /* 0x000014ff01007387 */ /* 0x000fe20000100800 */
[----:B------:R-:W-:Y:S02]  /*9f20*/  UIADD3.64 UR34, UR14, 0x400, URZ ;  /* 0x000004000e227897 */ /* 0x000fe4000fffe03f */
[----:B------:R-:W-:Y:S01]  /*9f30*/  UIADD3.64 UR38, UR14, 0x402, URZ ;  /* 0x000004020e267897 */ /* 0x000fe2000fffe03f */
[----:B------:R-:W-:Y:S01]  /*9f40*/  STL [R1+0x18], RZ ;  /* 0x000018ff01007387 */ /* 0x000fe20000100800 */
[----:B------:R-:W-:Y:S02]  /*9f50*/  UIADD3.64 UR42, UR14, 0x404, URZ ;  /* 0x000004040e2a7897 */ /* 0x000fe4000fffe03f */
[----:B------:R-:W-:Y:S01]  /*9f60*/  UIADD3.64 UR46, UR14, 0x5fe, URZ ;  /* 0x000005fe0e2e7897 */ /* 0x000fe2000fffe03f */
[----:B------:R-:W-:Y:S01]  /*9f70*/  STL [R1+0x1c], RZ ;  /* 0x00001cff01007387 */ /* 0x000fe20000100800 */
[----:B------:R-:W-:-:S02]  /*9f80*/  UIADD3.64 UR50, UR14, 0x600, URZ ;  /* 0x000006000e327897 */ /* 0x000fc4000fffe03f */
[----:B------:R-:W-:Y:S01]  /*9f90*/  UIADD3.64 UR54, UR14, 0x602, URZ ;  /* 0x000006020e367897 */ /* 0x000fe2000fffe03f */
[----:B------:R-:W-:Y:S01]  /*9fa0*/  STL [R1+0x20], RZ ;  /* 0x000020ff01007387 */ /* 0x000fe20000100800 */
[----:B------:R-:W-:-:S03]  /*9fb0*/  UIADD3.64 UR58, UR14, 0x604, URZ ;  /* 0x000006040e3a7897 */ /* 0x000fc6000fffe03f */
        /* <DEDUP_REMOVED lines=119> */
[----:B------:R0:W-:Y:S04]  /*a730*/  STL [R1+0x24c], R166 ;  /* 0x00024ca601007387 */ /* 0x0001e80000100800 */
[----:B------:R1:W-:Y:S04]  /*a740*/  STL [R1+0x254], R3 ;  /* 0x0002540301007387 */ /* 0x0003e80000100800 */
[----:B------:R-:W-:Y:S01]  /*a750*/  STL [R1+0x248], R167 ;  /* 0x000248a701007387 */ /* 0x000fe20000100800 */
[----:B0-----:R-:W-:-:S02]  /*a760*/  IADD3 R166, P2, R4, R246, RZ ;  /* 0x000000f604a67210 */ /* 0x001fc40007f5e0ff */
[----:B------:R-:W-:Y:S02]  /*a770*/  IADD3 R4, P3, R4, R248, RZ ;  /* 0x000000f804047210 */ /* 0x000fe40007f7e0ff */
[----:B-1----:R-:W-:Y:S01]  /*a780*/  SHF.R.S32.HI R3, RZ, 0x1f, R12 ;  /* 0x0000001fff037819 */ /* 0x002fe2000001140c */
[----:B------:R0:W-:Y:S04]  /*a790*/  STL [R1+0x25c], R166 ;  /* 0x00025ca601007387 */ /* 0x0001e80000100800 */
[----:B------:R1:W-:Y:S04]  /*a7a0*/  STL [R1+0x250], R5 ;  /* 0x0002500501007387 */ /* 0x0003e80000100800 */
[----:B------:R2:W-:Y:S01]  /*a7b0*/  STL [R1+0x264], R4 ;  /* 0x0002640401007387 */ /* 0x0005e20000100800 */
[----:B0-----:R-:W-:Y:S01]  /*a7c0*/  IMAD.X R166, R145, 0x1, R245, P2 ;  /* 0x0000000191a67824 */ /* 0x001fe200010e06f5 */
[----:B-1----:R-:W-:-:S04]  /*a7d0*/  IADD3 R5, P2, R6, R246, RZ ;  /* 0x000000f606057210 */ /* 0x002fc80007f5e0ff */
[----:B------:R0:W-:Y:S01]  /*a7e0*/  STL [R1+0x258], R166 ;  /* 0x000258a601007387 */ /* 0x0001e20000100800 */
[----:B--2---:R-:W-:-:S03]  /*a7f0*/  SHF.R.S32.HI R4, RZ, 0x1f, R13 ;  /* 0x0000001fff047819 */ /* 0x004fc6000001140d */
[----:B------:R1:W-:Y:S01]  /*a800*/  STL [R1+0x26c], R5 ;  /* 0x00026c0501007387 */ /* 0x0003e20000100800 */
[----:B0-----:R-:W-:Y:S02]  /*a810*/  IMAD.X R166, R145, 0x1, R247, P3 ;  /* 0x0000000191a67824 */ /* 0x001fe400018e06f7 */
[----:B------:R-:W-:Y:S01]  /*a820*/  IMAD.X R145, R148, 0x1, R245, P2 ;  /* 0x0000000194917824 */ /* 0x000fe200010e06f5 */
[----:B-1----:R-:W-:Y:S02]  /*a830*/  IADD3 R5, P3, R6, R248, RZ ;  /* 0x000000f806057210 */ /* 0x002fe40007f7e0ff */
[----:B------:R-:W-:Y:S01]  /*a840*/  STL [R1+0x260], R166 ;  /* 0x000260a601007387 */ /* 0x000fe20000100800 */
[----:B------:R-:W-:-:S03]  /*a850*/  IADD3 R6, P2, R8, R246, RZ ;  /* 0x000000f608067210 */ /* 0x000fc60007f5e0ff */
[----:B------:R0:W-:Y:S01]  /*a860*/  STL [R1+0x274], R5 ;  /* 0x0002740501007387 */ /* 0x0001e20000100800 */
[----:B------:R-:W-:-:S03]  /*a870*/  IMAD.X R148, R148, 0x1, R247, P3 ;  /* 0x0000000194947824 */ /* 0x000fc600018e06f7 */
[----:B------:R1:W-:Y:S04]  /*a880*/  STL [R1+0x268], R145 ;  /* 0x0002689101007387 */ /* 0x0003e80000100800 */
[----:B------:R2:W-:Y:S01]  /*a890*/  STL [R1+0x27c], R6 ;  /* 0x00027c0601007387 */ /* 0x0005e20000100800 */
[----:B0-----:R-:W-:-:S03]  /*a8a0*/  SHF.R.S32.HI R5, RZ, 0x1f, R14 ;  /* 0x0000001fff057819 */ /* 0x001fc6000001140e */
[----:B------:R0:W-:Y:S01]  /*a8b0*/  STL [R1+0x270], R148 ;  /* 0x0002709401007387 */ /* 0x0001e20000100800 */
[----:B-1----:R-:W-:Y:S01]  /*a8c0*/  IMAD.X R145, R150, 0x1, R245, P2 ;  /* 0x0000000196917824 */ /* 0x002fe200010e06f5 */
[----:B--2---:R-:W-:Y:S02]  /*a8d0*/  IADD3 R6, P3, R8, R248, RZ ;  /* 0x000000f808067210 */ /* 0x004fe40007f7e0ff */
[----:B------:R-:W-:-:S03]  /*a8e0*/  IADD3 R8, P2, R9, R246, RZ ;  /* 0x000000f609087210 */ /* 0x000fc60007f5e0ff */
[----:B------:R1:W-:Y:S01]  /*a8f0*/  STL [R1+0x284], R6 ;  /* 0x0002840601007387 */ /* 0x0003e20000100800 */
[----:B0-----:R-:W-:-:S03]  /*a900*/  IMAD.X R148, R150, 0x1, R247, P3 ;  /* 0x0000000196947824 */ /* 0x001fc600018e06f7 */
[----:B------:R0:W-:Y:S04]  /*a910*/  STL [R1+0x278], R145 ;  /* 0x0002789101007387 */ /* 0x0001e80000100800 */
[----:B------:R2:W-:Y:S01]  /*a920*/  STL [R1+0x28c], R8 ;  /* 0x00028c0801007387 */ /* 0x0005e20000100800 */
[----:B-1----:R-:W-:-:S03]  /*a930*/  SHF.R.S32.HI R6, RZ, 0x1f, R15 ;  /* 0x0000001fff067819 */ /* 0x002fc6000001140f */
[----:B------:R1:W-:Y:S01]  /*a940*/  STL [R1+0x280], R148 ;  /* 0x0002809401007387 */ /* 0x0003e20000100800 */
[----:B0-----:R-:W-:Y:S01]  /*a950*/  IMAD.X R145, R153, 0x1, R245, P2 ;  /* 0x0000000199917824 */ /* 0x001fe200010e06f5 */
[----:B--2---:R-:W-:Y:S02]  /*a960*/  IADD3 R8, P3, R9, R248, RZ ;  /* 0x000000f809087210 */ /* 0x004fe40007f7e0ff */
[----:B------:R-:W-:-:S03]  /*a970*/  IADD3 R9, P2, R10, R246, RZ ;  /* 0x000000f60a097210 */ /* 0x000fc60007f5e0ff */
[----:B------:R0:W-:Y:S01]  /*a980*/  STL [R1+0x294], R8 ;  /* 0x0002940801007387 */ /* 0x0001e20000100800 */
[----:B-1----:R-:W-:-:S03]  /*a990*/  IMAD.X R148, R153, 0x1, R247, P3 ;  /* 0x0000000199947824 */ /* 0x002fc600018e06f7 */
        /* <DEDUP_REMOVED lines=12> */
[----:B------:R-:W-:Y:S01]  /*aa60*/  STL [R1+0x2a0], R148 ;  /* 0x0002a09401007387 */ /* 0x000fe20000100800 */
[----:B0-----:R-:W-:Y:S01]  /*aa70*/  IMAD.X R145, R158, 0x1, R245, P2 ;  /* 0x000000019e917824 */ /* 0x001fe200010e06f5 */
[----:B--2---:R-:W-:Y:S02]  /*aa80*/  IADD3 R10, P3, R11, R248, RZ ;  /* 0x000000f80b0a7210 */ /* 0x004fe40007f7e0ff */
[----:B------:R-:W-:-:S03]  /*aa90*/  IADD3 R11, P2, R12, R246, RZ ;  /* 0x000000f60c0b7210 */ /* 0x000fc60007f5e0ff */
[----:B------:R0:W-:Y:S04]  /*aaa0*/  STL [R1+0x2b4], R10 ;  /* 0x0002b40a01007387 */ /* 0x0001e80000100800 */
[----:B------:R1:W-:Y:S04]  /*aab0*/  STL [R1+0x2a8], R145 ;  /* 0x0002a89101007387 */ /* 0x0003e80000100800 */
[----:B------:R2:W-:Y:S01]  /*aac0*/  STL [R1+0x2bc], R11 ;  /* 0x0002bc0b01007387 */ /* 0x0005e20000100800 */
[----:B0-----:R-:W-:Y:S01]  /*aad0*/  SHF.R.S32.HI R10, RZ, 0x1f, R18 ;  /* 0x0000001fff0a7819 */ /* 0x001fe20000011412 */
[----:B-1----:R-:W-:Y:S01]  /*aae0*/  IMAD.X R145, R158, 0x1, R247, P3 ;  /* 0x000000019e917824 */ /* 0x002fe200018e06f7 */
[----:B--2---:R-:W-:Y:S01]  /*aaf0*/  IADD3 R11, P3, R12, R248, RZ ;  /* 0x000000f80c0b7210 */ /* 0x004fe20007f7e0ff */
[----:B------:R-:W-:-:S03]  /*ab00*/  IMAD.X R12, R3, 0x1, R245, P2 ;  /* 0x00000001030c7824 */ /* 0x000fc600010e06f5 */
[----:B------:R0:W-:Y:S04]  /*ab10*/  STL [R1+0x2b0], R145 ;  /* 0x0002b09101007387 */ /* 0x0001e80000100800 */
[----:B------:R1:W-:Y:S04]  /*ab20*/  STL [R1+0x2c4], R11 ;  /* 0x0002c40b01007387 */ /* 0x0003e80000100800 */
[----:B------:R2:W-:Y:S01]  /*ab30*/  STL [R1+0x2b8], R12 ;  /* 0x0002b80c01007387 */ /* 0x0005e20000100800 */
[----:B0-----:R-:W-:Y:S02]  /*ab40*/  IADD3 R145, P2, R13, R246, RZ ;  /* 0x000000f60d917210 */ /* 0x001fe40007f5e0ff */
[----:B-1----:R-:W-:-:S03]  /*ab50*/  SHF.R.S32.HI R11, RZ, 0x1f, R19 ;  /* 0x0000001fff0b7819 */ /* 0x002fc60000011413 */
[----:B------:R-:W-:Y:S01]  /*ab60*/  STL [R1+0x2cc], R145 ;  /* 0x0002cc9101007387 */ /* 0x000fe20000100800 */
[----:B--2---:R-:W-:Y:S01]  /*ab70*/  IMAD.X R12, R3, 0x1, R247, P3 ;  /* 0x00000001030c7824 */ /* 0x004fe200018e06f7 */
[----:B------:R-:W-:Y:S01]  /*ab80*/  IADD3 R3, P3, R13, R248, RZ ;  /* 0x000000f80d037210 */ /* 0x000fe20007f7e0ff */
[----:B------:R-:W-:-:S03]  /*ab90*/  IMAD.X R13, R4, 0x1, R245, P2 ;  /* 0x00000001040d7824 */ /* 0x000fc600010e06f5 */
[----:B------:R0:W-:Y:S04]  /*aba0*/  STL [R1+0x2c0], R12 ;  /* 0x0002c00c01007387 */ /* 0x0001e80000100800 */
[----:B------:R1:W-:Y:S04]  /*abb0*/  STL [R1+0x2d4], R3 ;  /* 0x0002d40301007387 */ /* 0x0003e80000100800 */
[----:B------:R2:W-:Y:S01]  /*abc0*/  STL [R1+0x2c8], R13 ;  /* 0x0002c80d01007387 */ /* 0x0005e20000100800 */
[----:B0-----:R-:W-:Y:S02]  /*abd0*/  IADD3 R12, P2, R14, R246, RZ ;  /* 0x000000f60e0c7210 */ /* 0x001fe40007f5e0ff */
[----:B-1----:R-:W-:-:S03]  /*abe0*/  SHF.R.S32.HI R3, RZ, 0x1f, R20 ;  /* 0x0000001fff037819 */ /* 0x002fc60000011414 */
[----:B------:R0:W-:Y:S01]  /*abf0*/  STL [R1+0x2dc], R12 ;  /* 0x0002dc0c01007387 */ /* 0x0001e20000100800 */
[----:B--2---:R-:W-:Y:S01]  /*ac00*/  IMAD.X R13, R4, 0x1, R247, P3 ;  /* 0x00000001040d7824 */ /* 0x004fe200018e06f7 */
[----:B------:R-:W-:-:S04]  /*ac10*/  IADD3 R4, P3, R14, R248, RZ ;  /* 0x000000f80e047210 */ /* 0x000fc80007f7e0ff */
[----:B------:R1:W-:Y:S01]  /*ac20*/  STL [R1+0x2d0], R13 ;  /* 0x0002d00d01007387 */ /* 0x0003e20000100800 */
[----:B0-----:R-:W-:-:S03]  /*ac30*/  IMAD.X R12, R5, 0x1, R245, P2 ;  /* 0x00000001050c7824 */ /* 0x001fc600010e06f5 */
[----:B------:R0:W-:Y:S04]  /*ac40*/  STL [R1+0x2e4], R4 ;  /* 0x0002e40401007387 */ /* 0x0001e80000100800 */
[----:B------:R2:W-:Y:S01]  /*ac50*/  STL [R1+0x2d8], R12 ;  /* 0x0002d80c01007387 */ /* 0x0005e20000100800 */
[----:B-1----:R-:W-:Y:S02]  /*ac60*/  IADD3 R13, P2, R15, R246, RZ ;  /* 0x000000f60f0d7210 */ /* 0x002fe40007f5e0ff */
[----:B0-----:R-:W-:-:S03]  /*ac70*/  SHF.R.S32.HI R4, RZ, 0x1f, R21 ;  /* 0x0000001fff047819 */ /* 0x001fc60000011415 */
        /* <DEDUP_REMOVED lines=92> */
[----:B------:R-:W-:Y:S02]  /*b240*/  IADD3 R8, P3, R117, R248, RZ ;  /* 0x000000f875087210 */ /* 0x000fe40007f7e0ff */
[----:B------:R-:W-:Y:S02]  /*b250*/  CS2R R116, SRZ ;  /* 0x0000000000747805 */ /* 0x000fe4000001ff00 */
        /* <DEDUP_REMOVED lines=325> */
[----:B------:R0:W-:Y:S01]  /*c6b0*/  STL [R1+0x5b4], R10 ;  /* 0x0005b40a01007387 */ /* 0x0001e20000100800 */
[----:B------:R-:W-:-:S03]  /*c6c0*/  IMAD.X R11, R11, 0x1, R247, P3 ;  /* 0x000000010b0b7824 */ /* 0x000fc600018e06f7 */
[----:B------:R2:W-:Y:S01]  /*c6d0*/  STL [R1+0x5a8], R13 ;  /* 0x0005a80d01007387 */ /* 0x0005e20000100800 */
[----:B-1----:R-:W-:Y:S02]  /*c6e0*/  IADD3 R12, P2, R157, R246, RZ ;  /* 0x000000f69d0c7210 */ /* 0x002fe40007f5e0ff */
[----:B0-----:R-:W-:-:S03]  /*c6f0*/  SHF.R.S32.HI R10, RZ, 0x1f, R164 ;  /* 0x0000001fff0a7819 */ /* 0x001fc600000114a4 */
[----:B------:R0:W-:Y:S01]  /*c700*/  STL [R1+0x5bc], R12 ;  /* 0x0005bc0c01007387 */ /* 0x0001e20000100800 */
[----:B--2---:R-:W-:-:S03]  /*c710*/  IADD3 R13, P3, R157, R248, RZ ;  /* 0x000000f89d0d7210 */ /* 0x004fc60007f7e0ff */
[----:B------:R1:W-:Y:S04]  /*c720*/  STL [R1+0x5b0], R11 ;  /* 0x0005b00b01007387 */ /* 0x0003e80000100800 */
[----:B------:R-:W-:Y:S01]  /*c730*/  STL [R1+0x5c4], R13 ;  /* 0x0005c40d01007387 */ /* 0x000fe20000100800 */
[C---:B0-----:R-:W-:Y:S02]  /*c740*/  IMAD.X R12, R3.reuse, 0x1, R245, P2 ;  /* 0x00000001030c7824 */ /* 0x041fe400010e06f5 */
[----:B------:R-:W-:Y:S01]  /*c750*/  IMAD.X R3, R3, 0x1, R247, P3 ;  /* 0x0000000103037824 */ /* 0x000fe200018e06f7 */
[C---:B-1----:R-:W-:Y:S02]  /*c760*/  IADD3 R11, P2, R159.reuse, R246, RZ ;  /* 0x000000f69f0b7210 */ /* 0x042fe40007f5e0ff */
[----:B------:R0:W-:Y:S04]  /*c770*/  STL [R1+0x5b8], R12 ;  /* 0x0005b80c01007387 */ /* 0x0001e80000100800 */
[----:B------:R1:W-:Y:S04]  /*c780*/  STL [R1+0x5cc], R11 ;  /* 0x0005cc0b01007387 */ /* 0x0003e80000100800 */
[----:B------:R2:W-:Y:S01]  /*c790*/  STL [R1+0x5c0], R3 ;  /* 0x0005c00301007387 */ /* 0x0005e20000100800 */
[----:B0-----:R-:W-:Y:S01]  /*c7a0*/  IADD3 R12, P3, R159, R248, RZ ;  /* 0x000000f89f0c7210 */ /* 0x001fe20007f7e0ff */
[----:B-1----:R-:W-:-:S04]  /*c7b0*/  IMAD.X R11, R4, 0x1, R245, P2 ;  /* 0x00000001040b7824 */ /* 0x002fc800010e06f5 */
[----:B------:R-:W-:Y:S01]  /*c7c0*/  STL [R1+0x5d4], R12 ;  /* 0x0005d40c01007387 */ /* 0x000fe20000100800 */
[----:B------:R-:W-:Y:S01]  /*c7d0*/  IMAD.X R4, R4, 0x1, R247, P3 ;  /* 0x0000000104047824 */ /* 0x000fe200018e06f7 */
[C---:B--2---:R-:W-:Y:S02]  /*c7e0*/  IADD3 R3, P2, R160.reuse, R246, RZ ;  /* 0x000000f6a0037210 */ /* 0x044fe40007f5e0ff */
[----:B------:R0:W-:Y:S04]  /*c7f0*/  STL [R1+0x5c8], R11 ;  /* 0x0005c80b01007387 */ /* 0x0001e80000100800 */
[----:B------:R1:W-:Y:S04]  /*c800*/  STL [R1+0x5dc], R3 ;  /* 0x0005dc0301007387 */ /* 0x0003e80000100800 */
[----:B------:R2:W-:Y:S01]  /*c810*/  STL [R1+0x5d0], R4 ;  /* 0x0005d00401007387 */ /* 0x0005e20000100800 */
[----:B0-----:R-:W-:Y:S01]  /*c820*/  IADD3 R11, P3, R160, R248, RZ ;  /* 0x000000f8a00b7210 */ /* 0x001fe20007f7e0ff */
[----:B-1----:R-:W-:-:S04]  /*c830*/  IMAD.X R3, R5, 0x1, R245, P2 ;  /* 0x0000000105037824 */ /* 0x002fc800010e06f5 */
[----:B------:R-:W-:Y:S01]  /*c840*/  STL [R1+0x5e4], R11 ;  /* 0x0005e40b01007387 */ /* 0x000fe20000100800 */
[----:B--2---:R-:W-:-:S03]  /*c850*/  IADD3 R4, P2, R161, R246, RZ ;  /* 0x000000f6a1047210 */ /* 0x004fc60007f5e0ff */
[----:B------:R0:W-:Y:S04]  /*c860*/  STL [R1+0x5d8], R3 ;  /* 0x0005d80301007387 */ /* 0x0001e80000100800 */
[----:B------:R1:W-:Y:S01]  /*c870*/  STL [R1+0x5ec], R4 ;  /* 0x0005ec0401007387 */ /* 0x0003e20000100800 */
[----:B0-----:R-:W-:Y:S01]  /*c880*/  IMAD.X R3, R5, 0x1, R247, P3 ;  /* 0x0000000105037824 */ /* 0x001fe200018e06f7 */
[----:B------:R-:W-:Y:S01]  /*c890*/  IADD3 R5, P3, R161, R248, RZ ;  /* 0x000000f8a1057210 */ /* 0x000fe20007f7e0ff */
[----:B-1----:R-:W-:-:S03]  /*c8a0*/  IMAD.X R4, R6, 0x1, R245, P2 ;  /* 0x0000000106047824 */ /* 0x002fc600010e06f5 */
[----:B------:R0:W-:Y:S04]  /*c8b0*/  STL [R1+0x5e0], R3 ;  /* 0x0005e00301007387 */ /* 0x0001e80000100800 */
[----:B------:R1:W-:Y:S04]  /*c8c0*/  STL [R1+0x5f4], R5 ;  /* 0x0005f40501007387 */ /* 0x0003e80000100800 */
[----:B------:R-:W-:Y:S01]  /*c8d0*/  STL [R1+0x5e8], R4 ;  /* 0x0005e80401007387 */ /* 0x000fe20000100800 */
[----:B0-----:R-:W-:Y:S01]  /*c8e0*/  IADD3 R3, P2, R162, R246, RZ ;  /* 0x000000f6a2037210 */ /* 0x001fe20007f5e0ff */
[----:B-1----:R-:W-:-:S04]  /*c8f0*/  IMAD.U32 R5, RZ, RZ, UR9 ;  /* 0x00000009ff057e24 */ /* 0x002fc8000f8e00ff */
[----:B------:R0:W-:Y:S02]  /*c900*/  STL [R1+0x5fc], R3 ;  /* 0x0005fc0301007387 */ /* 0x0001e40000100800 */
[----:B0-----:R-:W-:Y:S01]  /*c910*/  IMAD.X R3, R6, 0x1, R247, P3 ;  /* 0x0000000106037824 */ /* 0x001fe200018e06f7 */
[----:B------:R-:W-:-:S04]  /*c920*/  IADD3 R4, P3, R162, R248, RZ ;  /* 0x000000f8a2047210 */ /* 0x000fc80007f7e0ff */
[----:B------:R0:W-:Y:S04]  /*c930*/  STL [R1+0x5f0], R3 ;  /* 0x0005f00301007387 */ /* 0x0001e80000100800 */
[----:B------:R1:W-:Y:S01]  /*c940*/  STL [R1+0x604], R4 ;  /* 0x0006040401007387 */ /* 0x0003e20000100800 */
[----:B0-----:R-:W-:Y:S01]  /*c950*/  IMAD.X R3, R8, 0x1, R245, P2 ;  /* 0x0000000108037824 */ /* 0x001fe200010e06f5 */
[----:B-1----:R-:W-:-:S04]  /*c960*/  IADD3 R4, P2, R163, R246, RZ ;  /* 0x000000f6a3047210 */ /* 0x002fc80007f5e0ff */
        /* <DEDUP_REMOVED lines=14> */
[C---:B0-----:R-:W-:Y:S02]  /*ca50*/  IMAD.X R3, R165.reuse, 0x1, R245, P0 ;  /* 0x00000001a5037824 */ /* 0x041fe400000e06f5 */
[----:B-1----:R-:W-:-:S03]  /*ca60*/  IMAD.X R4, R165, 0x1, R247, P1 ;  /* 0x00000001a5047824 */ /* 0x002fc600008e06f7 */
[----:B------:R0:W-:Y:S04]  /*ca70*/  STL [R1+0x238], R3 ;  /* 0x0002380301007387 */ /* 0x0001e80000100800 */
[----:B------:R1:W-:Y:S01]  /*ca80*/  STL [R1+0x240], R4 ;  /* 0x0002400401007387 */ /* 0x0003e20000100800 */
[----:B0-----:R-:W-:Y:S02]  /*ca90*/  IMAD.X R3, R10, 0x1, R245, P2 ;  /* 0x000000010a037824 */ /* 0x001fe400010e06f5 */
[----:B-1----:R-:W-:-:S03]  /*caa0*/  IMAD.U32 R4, RZ, RZ, UR8 ;  /* 0x00000008ff047e24 */ /* 0x002fc6000f8e00ff */
[----:B------:R0:W-:Y:S01]  /*cab0*/  STL [R1+0x618], R3 ;  /* 0x0006180301007387 */ /* 0x0001e20000100800 */
[----:B------:R-:W-:-:S03]  /*cac0*/  UIADD3.64 UR8, UR8, 0x400, URZ ;  /* 0x0000040008087897 */ /* 0x000fc6000fffe03f */
[----:B------:R1:W-:Y:S01]  /*cad0*/  STL.64 [R1+0x220], R4 ;  /* 0x0002200401007387 */ /* 0x0003e20000100a00 */
[----:B0-----:R-:W-:-:S05]  /*cae0*/  IMAD.X R3, R10, 0x1, R247, P3 ;  /* 0x000000010a037824 */ /* 0x001fca00018e06f7 */
[----:B------:R0:W-:Y:S01]  /*caf0*/  STL [R1+0x620], R3 ;  /* 0x0006200301007387 */ /* 0x0001e20000100800 */
[----:B-1----:R-:W-:Y:S02]  /*cb00*/  IMAD.U32 R4, RZ, RZ, UR12 ;  /* 0x0000000cff047e24 */ /* 0x002fe4000f8e00ff */
[----:B------:R-:W-:-:S05]  /*cb10*/  IMAD.U32 R5, RZ, RZ, UR13 ;  /* 0x0000000dff057e24 */ /* 0x000fca000f8e00ff */
[----:B------:R1:W-:Y:S01]  /*cb20*/  STL.64 [R1+0x230], R4 ;  /* 0x0002300401007387 */ /* 0x0003e20000100a00 */
[C---:B0-----:R-:W-:Y:S02]  /*cb30*/  LOP3.LUT R3, R2.reuse, 0x10, RZ, 0x3c, !PT ;  /* 0x0000001002037812 */ /* 0x041fe400078e3cff */
[C---:B------:R-:W-:Y:S02]  /*cb40*/  LOP3.LUT R3, R2.reuse, 0x40, RZ, 0x3c, !PT ;  /* 0x0000004002037812 */ /* 0x040fe400078e3cff */
[----:B------:R-:W-:Y:S02]  /*cb50*/  LOP3.LUT R3, R2, 0x70, RZ, 0x3c, !PT ;  /* 0x0000007002037812 */ /* 0x000fe400078e3cff */
[----:B------:R-:W-:Y:S01]  /*cb60*/  LOP3.LUT R3, R7, 0x8, RZ, 0xfc, !PT ;  /* 0x0000000807037812 */ /* 0x000fe200078efcff */
[----:B-1----:R-:W-:Y:S02]  /*cb70*/  IMAD.U32 R4, RZ, RZ, UR8 ;  /* 0x00000008ff047e24 */ /* 0x002fe4000f8e00ff */
[----:B------:R-:W-:-:S05]  /*cb80*/  IMAD.U32 R5, RZ, RZ, UR9 ;  /* 0x00000009ff057e24 */ /* 0x000fca000f8e00ff */
[----:B------:R0:W-:Y:S02]  /*cb90*/  STL.64 [R1+0x228], R4 ;  /* 0x0002280401007387 */ /* 0x0001e40000100a00 */
[C---:B0-----:R-:W-:Y:S02]  /*cba0*/  LOP3.LUT R5, R2.reuse, 0x20, RZ, 0x3c, !PT ;  /* 0x0000002002057812 */ /* 0x041fe400078e3cff */
[C---:B------:R-:W-:Y:S02]  /*cbb0*/  LOP3.LUT R4, R2.reuse, 0x30, RZ, 0x3c, !PT ;  /* 0x0000003002047812 */ /* 0x040fe400078e3cff */
[C---:B------:R-:W-:Y:S02]  /*cbc0*/  LOP3.LUT R5, R2.reuse, 0x50, RZ, 0x3c, !PT ;  /* 0x0000005002057812 */ /* 0x040fe400078e3cff */
[----:B------:R-:W-:Y:S02]  /*cbd0*/  LOP3.LUT R4, R2, 0x60, RZ, 0x3c, !PT ;  /* 0x0000006002047812 */ /* 0x000fe400078e3cff */
[----:B------:R-:W-:-:S02]  /*cbe0*/  LOP3.LUT R5, R0, 0x20, RZ, 0x3c, !PT ;  /* 0x0000002000057812 */ /* 0x000fc400078e3cff */
[----:B------:R-:W-:-:S07]  /*cbf0*/  LOP3.LUT R4, R244, 0x1, RZ, 0x3c, !PT ;  /* 0x00000001f4047812 */ /* 0x000fce00078e3cff */
.L_x_1:
[----:B------:R-:W2:Y:S04]  /*cc00*/  LDL R10, [R1+0x23c] ;  /* 0x00023c00010a7983 */ /* 0x000ea80000100800 */
[----:B------:R-:W3:Y:S04]  /*cc10*/  LDL R19, [R1+0x244] ;  /* 0x0002440001137983 */ /* 0x000ee80000100800 */
[----:B------:R-:W4:Y:S04]  /*cc20*/  LDL R12, [R1+0x238] ;  /* 0x00023800010c7983 */ /* 0x000f280000100800 */
[----:B------:R-:W3:Y:S04]  /*cc30*/  LDL R21, [R1+0x24c] ;  /* 0x00024c0001157983 */ /* 0x000ee80000100800 */
[----:B------:R-:W3:Y:S04]  /*cc40*/  LDL R18, [R1+0x240] ;  /* 0x0002400001127983 */ /* 0x000ee80000100800 */
[----:B------:R-:W3:Y:S04]  /*cc50*/  LDL R17, [R1+0x254] ;  /* 0x0002540001117983 */ /* 0x000ee80000100800 */
[----:B------:R-:W3:Y:S04]  /*cc60*/  LDL R16, [R1+0x248] ;  /* 0x0002480001107983 */ /* 0x000ee80000100800 */
[----:B------:R-:W3:Y:S04]  /*cc70*/  LDL R22, [R1+0x25c] ;  /* 0x00025c0001167983 */ /* 0x000ee80000100800 */
[----:B-1----:R-:W3:Y:S04]  /*cc80*/  LDL R6, [R1+0x250] ;  /* 0x0002500001067983 */ /* 0x002ee80000100800 */
[----:B------:R-:W3:Y:S04]  /*cc90*/  LDL R3, [R1+0x264] ;  /* 0x0002640001037983 */ /* 0x000ee80000100800 */
[----:B------:R-:W3:Y:S01]  /*cca0*/  LDL R15, [R1+0x258] ;  /* 0x00025800010f7983 */ /* 0x000ee20000100800 */
[----:B------:R-:W-:-:S02]  /*ccb0*/  USHF.R.S32.HI UR8, URZ, 0x1f, UR5 ;  /* 0x0000001f3f087899 */ /* 0x000fc40008011405 */
[----:B-----5:R-:W-:Y:S01]  /*ccc0*/  IADD3 R4, P0, R246, UR5, RZ ;  /* 0x00000005f6047c10 */ /* 0x020fe2000ff1e0ff */
[----:B------:R0:W-:Y:S01]  /*ccd0*/  STL.64 [R1+0xed8], R150 ;  /* 0x000ed89601007387 */ /* 0x0001e20000100a00 */
[----:B------:R-:W-:Y:S02]  /*cce0*/  IADD3 R8, P1, R248, UR5, RZ ;  /* 0x00000005f8087c10 */ /* 0x000fe4000ff3e0ff */
[----:B------:R-:W-:Y:S01]  /*ccf0*/  IADD3.X R5, R245, UR8, RZ, P0, !PT ;  /* 0x00000008f5057c10 */ /* 0x000fe200087fe4ff */
[----:B------:R1:W-:Y:S04]  /*cd00*/  STL.64 [R1+0xed0], R148 ;  /* 0x000ed09401007387 */ /* 0x0003e80000100a00 */
[----:B------:R1:W-:Y:S04]  /*cd10*/  STL.64 [R1+0xec8], R146 ;  /* 0x000ec89201007387 */ /* 0x0003e80000100a00 */
[----:B------:R-:W-:Y:S01]  /*cd20*/  STL.64 [R1+0xec0], R144 ;  /* 0x000ec09001007387 */ /* 0x000fe20000100a00 */
[----:B------:R-:W-:Y:S01]  /*cd30*/  UMOV UR11, 0x40000040 ;  /* 0x40000040000b7882 */ /* 0x000fe20000000000 */
[----:B0-----:R-:W-:-:S02]  /*cd40*/  MOV R150, UR59 ;  /* 0x0000003b00967c02 */ /* 0x001fc40008000f00 */
[----:B------:R-:W-:Y:S01]  /*cd50*/  STL.64 [R1+0xeb8], R142 ;  /* 0x000eb88e01007387 */ /* 0x000fe20000100a00 */
[----:B------:R-:W-:Y:S02]  /*cd60*/  IADD3.X R9, R247, UR8, RZ, P1, !PT ;  /* 0x00000008f7097c10 */ /* 0x000fe40008ffe4ff */
[----:B-1----:R-:W-:Y:S01]  /*cd70*/  MOV R148, UR55 ;  /* 0x0000003700947c02 */ /* 0x002fe20008000f00 */
[----:B------:R-:W-:Y:S01]  /*cd80*/  STL.64 [R1+0xeb0], R140 ;  /* 0x000eb08c01007387 */ /* 0x000fe20000100a00 */
[----:B------:R-:W-:Y:S02]  /*cd90*/  MOV R146, UR51 ;  /* 0x0000003300927c02 */ /* 0x000fe40008000f00 */
[----:B------:R-:W-:Y:S01]  /*cda0*/  MOV R147, UR50 ;  /* 0x0000003200937c02 */ /* 0x000fe20008000f00 */
[----:B------:R-:W-:Y:S01]  /*cdb0*/  STL.64 [R1+0xea8], R138 ;  /* 0x000ea88a01007387 */ /* 0x000fe20000100a00 */
[----:B------:R-:W-:Y:S02]  /*cdc0*/  MOV R149, UR54 ;  /* 0x0000003600957c02 */ /* 0x000fe40008000f00 */
[----:B------:R-:W-:Y:S01]  /*cdd0*/  MOV R151, UR58 ;  /* 0x0000003a00977c02 */ /* 0x000fe20008000f00 */
[----:B------:R-:W-:Y:S04]  /*cde0*/  STL.64 [R1+0xea0], R136 ;  /* 0x000ea08801007387 */ /* 0x000fe80000100a00 */
        /* <DEDUP_REMOVED lines=49> */
[----:B------:R0:W-:Y:S04]  /*d100*/  STL.64 [R1+0xd10], R36 ;  /* 0x000d102401007387 */ /* 0x0001e80000100a00 */
[----:B------:R-:W-:Y:S04]  /*d110*/  STL.64 [R1+0xd08], R34 ;  /* 0x000d082201007387 */ /* 0x000fe80000100a00 */
[----:B------:R1:W-:Y:S04]  /*d120*/  STL.64 [R1+0xd00], R32 ;  /* 0x000d002001007387 */ /* 0x0003e80000100a00 */
[----:B------:R1:W-:Y:S04]  /*d130*/  STL.64 [R1+0xcf8], R30 ;  /* 0x000cf81e01007387 */ /* 0x0003e80000100a00 */
[----:B------:R1:W-:Y:S04]  /*d140*/  STL.64 [R1+0xcf0], R28 ;  /* 0x000cf01c01007387 */ /* 0x0003e80000100a00 */
[----:B------:R1:W-:Y:S04]  /*d150*/  STL.64 [R1+0xce8], R26 ;  /* 0x000ce81a01007387 */ /* 0x0003e80000100a00 */
[----:B------:R1:W-:Y:S04]  /*d160*/  STL.64 [R1+0xce0], R24 ;  /* 0x000ce01801007387 */ /* 0x0003e80000100a00 */
[----:B------:R-:W-:Y:S01]  /*d170*/  STL [R1+0xa64], R246 ;  /* 0x000a64f601007387 */ /* 0x000fe20000100800 */
[----:B--2---:R-:W-:-:S03]  /*d180*/  IADD3 R10, P0, R10, UR5, RZ ;  /* 0x000000050a0a7c10 */ /* 0x004fc6000ff1e0ff */
[----:B------:R-:W-:Y:S04]  /*d190*/  STL [R1+0xa68], R248 ;  /* 0x000a68f801007387 */ /* 0x000fe80000100800 */
[----:B------:R-:W-:Y:S04]  /*d1a0*/  STL [R1+0xa6c], R245 ;  /* 0x000a6cf501007387 */ /* 0x000fe80000100800 */
[----:B------:R-:W2:Y:S04]  /*d1b0*/  LDL R14, [R1+0x26c] ;  /* 0x00026c00010e7983 */ /* 0x000ea80000100800 */
[----:B------:R-:W2:Y:S04]  /*d1c0*/  LDL R20, [R1+0x260] ;  /* 0x0002600001147983 */ /* 0x000ea80000100800 */
[----:B------:R-:W2:Y:S01]  /*d1d0*/  LDL R13, [R1+0x274] ;  /* 0x00027400010d7983 */ /* 0x000ea20000100800 */
[----:B----4-:R-:W-:-:S03]  /*d1e0*/  IADD3.X R11, R12, UR8, RZ, P0, !PT ;  /* 0x000000080c0b7c10 */ /* 0x010fc600087fe4ff */
[----:B0-----:R3:W4:Y:S04]  /*d1f0*/  LDG.E.U8 R36, desc[UR6][R4.64] ;  /* 0x0000000604247981 */ /* 0x001728000c1e1100 */
[----:B------:R-:W-:Y:S04]  /*d200*/  STL [R1+0xa70], R247 ;  /* 0x000a70f701007387 */ /* 0x000fe80000100800 */
[----:B------:R-:W4:Y:S01]  /*d210*/  LDL R12, [R1+0x27c] ;  /* 0x00027c00010c7983 */ /* 0x000f220000100800 */
[----:B---3--:R-:W-:-:S03]  /*d220*/  IADD3 R4, P1, R19, UR5, RZ ;  /* 0x0000000513047c10 */ /* 0x008fc6000ff3e0ff */
[----:B------:R-:W3:Y:S01]  /*d230*/  LDL R19, [R1+0x268] ;  /* 0x0002680001137983 */ /* 0x000ee20000100800 */
[----:B------:R-:W-:-:S03]  /*d240*/  IADD3.X R5, R18, UR8, RZ, P1, !PT ;  /* 0x0000000812057c10 */ /* 0x000fc60008ffe4ff */
[----:B-1----:R0:W4:Y:S04]  /*d250*/  LDG.E.U8 R33, desc[UR6][R8.64] ;  /* 0x0000000608217981 */ /* 0x002128000c1e1100 */
[----:B------:R-:W4:Y:S04]  /*d260*/  LDL R18, [R1+0x284] ;  /* 0x0002840001127983 */ /* 0x000f280000100800 */
[----:B------:R1:W4:Y:S01]  /*d270*/  LDG.E.U8 R35, desc[UR6][R10.64] ;  /* 0x000000060a237981 */ /* 0x000322000c1e1100 */
[----:B0-----:R-:W-:-:S03]  /*d280*/  IADD3 R8, P0, R21, UR5, RZ ;  /* 0x0000000515087c10 */ /* 0x001fc6000ff1e0ff */
[----:B------:R-:W4:Y:S01]  /*d290*/  LDL R21, [R1+0x270] ;  /* 0x0002700001157983 */ /* 0x000f220000100800 */
[----:B------:R-:W-:-:S03]  /*d2a0*/  IADD3.X R9, R16, UR8, RZ, P0, !PT ;  /* 0x0000000810097c10 */ /* 0x000fc600087fe4ff */
[----:B------:R0:W4:Y:S01]  /*d2b0*/  LDG.E.U8 R34, desc[UR6][R4.64] ;  /* 0x0000000604227981 */ /* 0x000122000c1e1100 */
[----:B-1----:R-:W-:-:S03]  /*d2c0*/  IADD3 R10, P1, R17, UR5, RZ ;  /* 0x00000005110a7c10 */ /* 0x002fc6000ff3e0ff */
[----:B------:R-:W4:Y:S01]  /*d2d0*/  LDL R17, [R1+0x278] ;  /* 0x0002780001117983 */ /* 0x000f220000100800 */
[----:B------:R-:W-:-:S03]  /*d2e0*/  IADD3.X R11, R6, UR8, RZ, P1, !PT ;  /* 0x00000008060b7c10 */ /* 0x000fc60008ffe4ff */
[----:B------:R-:W4:Y:S01]  /*d2f0*/  LDL R16, [R1+0x28c] ;  /* 0x00028c0001107983 */ /* 0x000f220000100800 */
[----:B0-----:R-:W-:-:S03]  /*d300*/  IADD3 R4, P0, R22, UR5, RZ ;  /* 0x0000000516047c10 */ /* 0x001fc6000ff1e0ff */
[----:B------:R-:W4:Y:S04]  /*d310*/  LDL R22, [R1+0x280] ;  /* 0x0002800001167983 */ /* 0x000f280000100800 */
[----:B------:R-:W4:Y:S04]  /*d320*/  LDL R6, [R1+0x294] ;  /* 0x0002940001067983 */ /* 0x000f280000100800 */
[----:B------:R0:W4:Y:S04]  /*d330*/  LDG.E.U8 R32, desc[UR6][R8.64] ;  /* 0x0000000608207981 */ /* 0x000128000c1e1100 */
[----:B------:R2:W4:Y:S04]  /*d340*/  LDG.E.U8 R31, desc[UR6][R10.64] ;  /* 0x000000060a1f7981 */ /* 0x000528000c1e1100 */
[----:B------:R-:W4:Y:S01]  /*d350*/  LDL R23, [R1+0x4cc] ;  /* 0x0004cc0001177983 */ /* 0x000f220000100800 */
[----:B0-----:R-:W-:-:S03]  /*d360*/  IADD3 R8, P1, R3, UR5, RZ ;  /* 0x0000000503087c10 */ /* 0x001fc6000ff3e0ff */
[----:B------:R-:W4:Y:S01]  /*d370*/  LDL R3, [R1+0x288] ;  /* 0x0002880001037983 */ /* 0x000f220000100800 */
[----:B------:R-:W-:-:S03]  /*d380*/  IADD3.X R5, R15, UR8, RZ, P0, !PT ;  /* 0x000000080f057c10 */ /* 0x000fc600087fe4ff */
[----:B------:R-:W4:Y:S04]  /*d390*/  LDL R15, [R1+0x29c] ;  /* 0x00029c00010f7983 */ /* 0x000f280000100800 */
[----:B------:R0:W4:Y:S04]  /*d3a0*/  LDG.E.U8 R30, desc[UR6][R4.64] ;  /* 0x00000006041e7981 */ /* 0x000128000c1e1100 */
[----:B------:R-:W4:Y:S04]  /*d3b0*/  LDL R37, [R1+0x518] ;  /* 0x0005180001257983 */ /* 0x000f280000100800 */
        /* <DEDUP_REMOVED lines=9> */
[----:B------:R-:W4:Y:S01]  /*d450*/  LDL R40, [R1+0x614] ;  /* 0x0006140001287983 */ /* 0x000f220000100800 */
[----:B--2---:R-:W-:-:S03]  /*d460*/  IADD3 R10, P0, R14, UR5, RZ ;  /* 0x000000050e0a7c10 */ /* 0x004fc6000ff1e0ff */
[----:B------:R-:W2:Y:S01]  /*d470*/  LDL R14, [R1+0x290] ;  /* 0x00029000010e7983 */ /* 0x000ea20000100800 */
[----:B------:R-:W-:-:S03]  /*d480*/  IADD3.X R9, R20, UR8, RZ, P1, !PT ;  /* 0x0000000814097c10 */ /* 0x000fc60008ffe4ff */
[----:B------:R-:W2:Y:S01]  /*d490*/  LDL R20, [R1+0x2a4] ;  /* 0x0002a40001147983 */ /* 0x000ea20000100800 */
[----:B0-----:R-:W-:-:S03]  /*d4a0*/  IADD3 R4, P1, R13, UR5, RZ ;  /* 0x000000050d047c10 */ /* 0x001fc6000ff3e0ff */
[----:B------:R-:W2:Y:S04]  /*d4b0*/  LDL R13, [R1+0x298] ;  /* 0x00029800010d7983 */ /* 0x000ea80000100800 */
[----:B------:R4:W2:Y:S01]  /*d4c0*/  LDG.E.U8 R29, desc[UR6][R8.64] ;  /* 0x00000006081d7981 */ /* 0x0008a2000c1e1100 */
[----:B---3--:R-:W-:-:S03]  /*d4d0*/  IADD3.X R11, R19, UR8, RZ, P0, !PT ;  /* 0x00000008130b7c10 */ /* 0x008fc600087fe4ff */
[----:B------:R-:W3:Y:S01]  /*d4e0*/  LDL R19, [R1+0x2ac] ;  /* 0x0002ac0001137983 */ /* 0x000ee20000100800 */
[----:B----4-:R-:W-:-:S03]  /*d4f0*/  IADD3 R8, P0, R12, UR5, RZ ;  /* 0x000000050c087c10 */ /* 0x010fc6000ff1e0ff */
[----:B------:R-:W4:Y:S04]  /*d500*/  LDL R12, [R1+0x2a0] ;  /* 0x0002a000010c7983 */ /* 0x000f280000100800 */
[----:B------:R0:W4:Y:S01]  /*d510*/  LDG.E.U8 R28, desc[UR6][R10.64] ;  /* 0x000000060a1c7981 */ /* 0x000122000c1e1100 */
[----:B------:R-:W-:-:S03]  /*d520*/  IADD3.X R5, R21, UR8, RZ, P1, !PT ;  /* 0x0000000815057c10 */ /* 0x000fc60008ffe4ff */
[----:B------:R-:W4:Y:S01]  /*d530*/  LDL R21, [R1+0x2b4] ;  /* 0x0002b40001157983 */ /* 0x000f220000100800 */
[----:B0-----:R-:W-:-:S03]  /*d540*/  IADD3 R10, P1, R18, UR5, RZ ;  /* 0x00000005120a7c10 */ /* 0x001fc6000ff3e0ff */
[----:B------:R-:W4:Y:S01]  /*d550*/  LDL R18, [R1+0x2a8] ;  /* 0x0002a80001127983 */ /* 0x000f220000100800 */
[----:B------:R-:W-:-:S03]  /*d560*/  IADD3.X R9, R17, UR8, RZ, P0, !PT ;  /* 0x0000000811097c10 */ /* 0x000fc600087fe4ff */
[----:B------:R-:W4:Y:S04]  /*d570*/  LDL R17, [R1+0x2bc] ;  /* 0x0002bc0001117983 */ /* 0x000f280000100800 */
[----:B------:R0:W4:Y:S01]  /*d580*/  LDG.E.U8 R27, desc[UR6][R4.64] ;  /* 0x00000006041b7981 */ /* 0x000122000c1e1100 */
[----:B------:R-:W-:-:S03]  /*d590*/  IADD3.X R11, R22, UR8, RZ, P1, !PT ;  /* 0x00000008160b7c10 */ /* 0x000fc60008ffe4ff */
[----:B------:R1:W4:Y:S04]  /*d5a0*/  LDG.E.U8 R26, desc[UR6][R8.64] ;  /* 0x00000006081a7981 */ /* 0x000328000c1e1100 */
[----:B------:R-:W4:Y:S01]  /*d5b0*/  LDL R22, [R1+0x2c4] ;  /* 0x0002c40001167983 */ /* 0x000f220000100800 */
[----:B0-----:R-:W-:-:S03]  /*d5c0*/  IADD3 R4, P0, R16, UR5, RZ ;  /* 0x0000000510047c10 */ /* 0x001fc6000ff1e0ff */
[----:B------:R-:W4:Y:S01]  /*d5d0*/  LDL R16, [R1+0x2b0] ;  /* 0x0002b00001107983 */ /* 0x000f220000100800 */
[----:B-1----:R-:W-:-:S03]  /*d5e0*/  IADD3 R8, P1, R6, UR5, RZ ;  /* 0x0000000506087c10 */ /* 0x002fc6000ff3e0ff */
[----:B------:R-:W4:Y:S04]  /*d5f0*/  LDL R6, [R1+0x2b8] ;  /* 0x0002b80001067983 */ /* 0x000f280000100800 */
[----:B------:R0:W4:Y:S01]  /*d600*/  LDG.E.U8 R25, desc[UR6][R10.64] ;  /* 0x000000060a197981 */ /* 0x000122000c1e1100 */
[----:B------:R-:W-:-:S03]  /*d610*/  IADD3.X R5, R3, UR8, RZ, P0, !PT ;  /* 0x0000000803057c10 */ /* 0x000fc600087fe4ff */
[----:B------:R-:W4:Y:S04]  /*d620*/  LDL R3, [R1+0x2cc] ;  /* 0x0002cc0001037983 */ /* 0x000f280000100800 */
[----:B------:R1:W4:Y:S01]  /*d630*/  LDG.E.U8 R24, desc[UR6][R4.64] ;  /* 0x0000000604187981 */ /* 0x000322000c1e1100 */
[----:B0-----:R-:W-:-:S03]  /*d640*/  IADD3 R10, P0, R15, UR5, RZ ;  /* 0x000000050f0a7c10 */ /* 0x001fc6000ff1e0ff */
[----:B------:R-:W4:Y:S01]  /*d650*/  LDL R15, [R1+0x2c0] ;  /* 0x0002c000010f7983 */ /* 0x000f220000100800 */
[----:B--2---:R-:W-:-:S03]  /*d660*/  IADD3.X R9, R14, UR8, RZ, P1, !PT ;  /* 0x000000080e097c10 */ /* 0x004fc60008ffe4ff */
[----:B------:R-:W2:Y:S01]  /*d670*/  LDL R14, [R1+0x2d4] ;  /* 0x0002d400010e7983 */ /* 0x000ea20000100800 */
[----:B-1----:R-:W-:-:S03]  /*d680*/  IADD3 R4, P1, R20, UR5, RZ ;  /* 0x0000000514047c10 */ /* 0x002fc6000ff3e0ff */
[----:B------:R-:W2:Y:S01]  /*d690*/  LDL R20, [R1+0x2c8] ;  /* 0x0002c80001147983 */ /* 0x000ea20000100800 */
[----:B------:R-:W-:-:S03]  /*d6a0*/  IADD3.X R11, R13, UR8, RZ, P0, !PT ;  /* 0x000000080d0b7c10 */ /* 0x000fc600087fe4ff */
[----:B------:R-:W2:Y:S04]  /*d6b0*/  LDL R13, [R1+0x2dc] ;  /* 0x0002dc00010d7983 */ /* 0x000ea80000100800 */
[----:B------:R3:W2:Y:S04]  /*d6c0*/  LDG.E.U8 R252, desc[UR6][R8.64] ;  /* 0x0000000608fc7981 */ /* 0x0006a8000c1e1100 */
[----:B------:R0:W2:Y:S01]  /*d6d0*/  LDG.E.U8 R251, desc[UR6][R10.64] ;  /* 0x000000060afb7981 */ /* 0x0000a2000c1e1100 */
[----:B---3--:R-:W-:-:S03]  /*d6e0*/  IADD3 R8, P0, R19, UR5, RZ ;  /* 0x0000000513087c10 */ /* 0x008fc6000ff1e0ff */
[----:B------:R-:W3:Y:S01]  /*d6f0*/  LDL R19, [R1+0x2d0] ;  /* 0x0002d00001137983 */ /* 0x000ee20000100800 */
[----:B----4-:R-:W-:-:S03]  /*d700*/  IADD3.X R5, R12, UR8, RZ, P1, !PT ;  /* 0x000000080c057c10 */ /* 0x010fc60008ffe4ff */
[----:B------:R-:W4:Y:S04]  /*d710*/  LDL R12, [R1+0x2e4] ;  /* 0x0002e400010c7983 */ /* 0x000f280000100800 */
[----:B------:R1:W4:Y:S01]  /*d720*/  LDG.E.U8 R250, desc[UR6][R4.64] ;  /* 0x0000000604fa7981 */ /* 0x000322000c1e1100 */
[----:B0-----:R-:W-:-:S03]  /*d730*/  IADD3 R10, P1, R21, UR5, RZ ;  /* 0x00000005150a7c10 */ /* 0x001fc6000ff3e0ff */
[----:B------:R-:W4:Y:S01]  /*d740*/  LDL R21, [R1+0x2d8] ;  /* 0x0002d80001157983 */ /* 0x000f220000100800 */
[----:B------:R-:W-:-:S03]  /*d750*/  IADD3.X R9, R18, UR8, RZ, P0, !PT ;  /* 0x0000000812097c10 */ /* 0x000fc600087fe4ff */
[----:B------:R-:W4:Y:S01]  /*d760*/  LDL R18, [R1+0x2ec] ;  /* 0x0002ec0001127983 */ /* 0x000f220000100800 */
[----:B-1----:R-:W-:-:S03]  /*d770*/  IADD3 R4, P0, R17, UR5, RZ ;  /* 0x0000000511047c10 */ /* 0x002fc6000ff1e0ff */
[----:B------:R-:W4:Y:S04]  /*d780*/  LDL R17, [R1+0x2e0] ;  /* 0x0002e00001117983 */ /* 0x000f280000100800 */
[----:B------:R0:W4:Y:S01]  /*d790*/  LDG.E.U8 R249, desc[UR6][R8.64] ;  /* 0x0000000608f97981 */ /* 0x000122000c1e1100 */
[----:B------:R-:W-:-:S03]  /*d7a0*/  IADD3.X R11, R16, UR8, RZ, P1, !PT ;  /* 0x00000008100b7c10 */ /* 0x000fc60008ffe4ff */
[----:B------:R-:W4:Y:S01]  /*d7b0*/  LDL R16, [R1+0x2f4] ;  /* 0x0002f40001107983 */ /* 0x000f220000100800 */
[----:B0-----:R-:W-:Y:S02]  /*d7c0*/  IADD3 R8, P1, R22, UR5, RZ ;  /* 0x0000000516087c10 */ /* 0x001fe4000ff3e0ff */
[----:B------:R-:W-:Y:S01]  /*d7d0*/  IADD3.X R5, R6, UR8, RZ, P0, !PT ;  /* 0x0000000806057c10 */ /* 0x000fe200087fe4ff */
[----:B------:R-:W4:Y:S04]  /*d7e0*/  LDL R22, [R1+0x2e8] ;  /* 0x0002e80001167983 */ /* 0x000f280000100800 */
[----:B------:R-:W4:Y:S04]  /*d7f0*/  LDL R6, [R1+0x2fc] ;  /* 0x0002fc0001067983 */ /* 0x000f280000100800 */
[----:B------:R0:W4:Y:S04]  /*d800*/  LDG.E.U8 R243, desc[UR6][R10.64] ;  /* 0x000000060af37981 */ /* 0x000128000c1e1100 */
[----:B------:R2:W4:Y:S01]  /*d810*/  LDG.E.U8 R242, desc[UR6][R4.64] ;  /* 0x0000000604f27981 */ /* 0x000522000c1e1100 */
[----:B0-----:R-:W-:-:S03]  /*d820*/  IADD3 R10, P0, R3, UR5, RZ ;  /* 0x00000005030a7c10 */ /* 0x001fc6000ff1e0ff */
[----:B------:R-:W4:Y:S01]  /*d830*/  LDL R3, [R1+0x2f0] ;  /* 0x0002f00001037983 */ /* 0x000f220000100800 */
[----:B------:R-:W-:-:S03]  /*d840*/  IADD3.X R9, R15, UR8, RZ, P1, !PT ;  /* 0x000000080f097c10 */ /* 0x000fc60008ffe4ff */
[----:B------:R-:W4:Y:S04]  /*d850*/  LDL R15, [R1+0x304] ;  /* 0x00030400010f7983 */ /* 0x000f280000100800 */
[----:B------:R0:W4:Y:S01]  /*d860*/  LDG.E.U8 R241, desc[UR6][R8.64] ;  /* 0x0000000608f17981 */ /* 0x000122000c1e1100 */
        /* <DEDUP_REMOVED lines=18> */
[----:B------:R0:W4:Y:S04]  /*d990*/  LDG.E.U8 R238, desc[UR6][R8.64] ;  /* 0x0000000608ee7981 */ /* 0x000128000c1e1100 */
        /* <DEDUP_REMOVED lines=10> */
[----:B0-----:R-:W-:-:S03]  /*da40*/  IADD3 R4, P1, R15, UR5, RZ ;  /* 0x000000050f047c10 */ /* 0x001fc6000ff3e0ff */
[----:B------:R-:W4:Y:S04]  /*da50*/  LDL R15, [R1+0x328] ;  /* 0x00032800010f7983 */ /* 0x000f280000100800 */
[----:B------:R0:W4:Y:S01]  /*da60*/  LDG.E.U8 R235, desc[UR6][R8.64] ;  /* 0x0000000608eb7981 */ /* 0x000122000c1e1100 */
[----:B--2---:R-:W-:-:S03]  /*da70*/  IADD3.X R11, R14, UR8, RZ, P0, !PT ;  /* 0x000000080e0b7c10 */ /* 0x004fc600087fe4ff */
[----:B------:R-:W2:Y:S01]  /*da80*/  LDL R14, [R1+0x33c] ;  /* 0x00033c00010e7983 */ /* 0x000ea20000100800 */
[----:B0-----:R-:W-:-:S03]  /*da90*/  IADD3 R8, P0, R20, UR5, RZ ;  /* 0x0000000514087c10 */ /* 0x001fc6000ff1e0ff */
        /* <DEDUP_REMOVED lines=270> */
[----:B------:R-:W-:-:S03]  /*eb80*/  IADD3.X R5, R18, UR8, RZ, P1, !PT ;  /* 0x0000000812057c10 */ /* 0x000fc60008ffe4ff */
[----:B------:R-:W4:Y:S01]  /*eb90*/  LDL R18, [R1+0x4e8] ;  /* 0x0004e80001127983 */ /* 0x000f220000100800 */
[----:B0-----:R-:W-:Y:S02]  /*eba0*/  IADD3 R8, P0, R21, UR5, RZ ;  /* 0x0000000515087c10 */ /* 0x001fe4000ff1e0ff */
[----:B-1----:R-:W-:Y:S01]  /*ebb0*/  IADD3 R10, P1, R17, UR5, RZ ;  /* 0x00000005110a7c10 */ /* 0x002fe2000ff3e0ff */
[----:B------:R-:W4:Y:S04]  /*ebc0*/  LDL R21, [R1+0x4f4] ;  /* 0x0004f40001157983 */ /* 0x000f280000100800 */
[----:B------:R-:W4:Y:S04]  /*ebd0*/  LDL R17, [R1+0x4fc] ;  /* 0x0004fc0001117983 */ /* 0x000f280000100800 */
[----:B------:R0:W4:Y:S01]  /*ebe0*/  LDG.E.U8 R179, desc[UR6][R4.64] ;  /* 0x0000000604b37981 */ /* 0x000122000c1e1100 */
[----:B------:R-:W-:-:S03]  /*ebf0*/  IADD3.X R9, R16, UR8, RZ, P0, !PT ;  /* 0x0000000810097c10 */ /* 0x000fc600087fe4ff */
[----:B------:R-:W4:Y:S04]  /*ec00*/  LDL R16, [R1+0x4f0] ;  /* 0x0004f00001107983 */ /* 0x000f280000100800 */
[----:B------:R1:W4:Y:S01]  /*ec10*/  LDG.E.U8 R178, desc[UR6][R8.64] ;  /* 0x0000000608b27981 */ /* 0x000322000c1e1100 */
[----:B------:R-:W-:-:S03]  /*ec20*/  IADD3.X R11, R6, UR8, RZ, P1, !PT ;  /* 0x00000008060b7c10 */ /* 0x000fc60008ffe4ff */
[----:B------:R-:W4:Y:S01]  /*ec30*/  LDL R6, [R1+0x504] ;  /* 0x0005040001067983 */ /* 0x000f220000100800 */
[----:B0-----:R-:W-:-:S03]  /*ec40*/  IADD3 R4, P0, R23, UR5, RZ ;  /* 0x0000000517047c10 */ /* 0x001fc6000ff1e0ff */
[----:B------:R2:W4:Y:S04]  /*ec50*/  LDG.E.U8 R177, desc[UR6][R10.64] ;  /* 0x000000060ab17981 */ /* 0x000528000c1e1100 */
[----:B------:R-:W4:Y:S01]  /*ec60*/  LDL R23, [R1+0x534] ;  /* 0x0005340001177983 */ /* 0x000f220000100800 */
[----:B-1----:R-:W-:-:S03]  /*ec70*/  IADD3 R8, P1, R3, UR5, RZ ;  /* 0x0000000503087c10 */ /* 0x002fc6000ff3e0ff */
        /* <DEDUP_REMOVED lines=9> */
[----:B------:R-:W2:Y:S01]  /*ed10*/  LDL R13, [R1+0x508] ;  /* 0x00050800010d7983 */ /* 0x000ea20000100800 */
[----:B------:R-:W-:-:S03]  /*ed20*/  IADD3.X R11, R22, UR8, RZ, P0, !PT ;  /* 0x00000008160b7c10 */ /* 0x000fc600087fe4ff */
[----:B------:R4:W2:Y:S04]  /*ed30*/  LDG.E.U8 R175, desc[UR6][R8.64] ;  /* 0x0000000608af7981 */ /* 0x0008a8000c1e1100 */
[----:B------:R0:W2:Y:S04]  /*ed40*/  LDG.E.U8 R174, desc[UR6][R10.64] ;  /* 0x000000060aae7981 */ /* 0x0000a8000c1e1100 */
[----:B------:R-:W2:Y:S01]  /*ed50*/  LDL R22, [R1+0x53c] ;  /* 0x00053c0001167983 */ /* 0x000ea20000100800 */
        /* <DEDUP_REMOVED lines=8> */
[----:B------:R0:W4:Y:S01]  /*ede0*/  LDG.E.U8 R172, desc[UR6][R8.64] ;  /* 0x0000000608ac7981 */ /* 0x000122000c1e1100 */
[----:B-1----:R-:W-:-:S03]  /*edf0*/  IADD3 R4, P0, R17, UR5, RZ ;  /* 0x0000000511047c10 */ /* 0x002fc6000ff1e0ff */
[----:B------:R-:W4:Y:S04]  /*ee00*/  LDL R17, [R1+0x52c] ;  /* 0x00052c0001117983 */ /* 0x000f280000100800 */
[----:B------:R-:W4:Y:S01]  /*ee10*/  LDL R21, [R1+0x54c] ;  /* 0x00054c0001157983 */ /* 0x000f220000100800 */
[----:B------:R-:W-:-:S03]  /*ee20*/  IADD3.X R11, R16, UR8, RZ, P1, !PT ;  /* 0x00000008100b7c10 */ /* 0x000fc60008ffe4ff */
        /* <DEDUP_REMOVED lines=17> */
[----:B---3--:R-:W-:-:S03]  /*ef40*/  IADD3.X R5, R19, UR8, RZ, P1, !PT ;  /* 0x0000000813057c10 */ /* 0x008fc60008ffe4ff */
[----:B------:R-:W3:Y:S01]  /*ef50*/  LDL R19, [R1+0x55c] ;  /* 0x00055c0001137983 */ /* 0x000ee20000100800 */
[----:B----4-:R-:W-:-:S03]  /*ef60*/  IADD3 R8, P0, R12, UR5, RZ ;  /* 0x000000050c087c10 */ /* 0x010fc6000ff1e0ff */
[----:B------:R-:W4:Y:S01]  /*ef70*/  LDL R12, [R1+0x554] ;  /* 0x00055400010c7983 */ /* 0x000f220000100800 */
[----:B------:R-:W-:-:S03]  /*ef80*/  IADD3.X R9, R37, UR8, RZ, P0, !PT ;  /* 0x0000000825097c10 */ /* 0x000fc600087fe4ff */
[----:B------:R1:W4:Y:S04]  /*ef90*/  LDG.E.U8 R167, desc[UR6][R4.64] ;  /* 0x0000000604a77981 */ /* 0x000328000c1e1100 */
[----:B------:R1:W4:Y:S04]  /*efa0*/  LDG.E.U8 R166, desc[UR6][R8.64] ;  /* 0x0000000608a67981 */ /* 0x000328000c1e1100 */
[----:B------:R-:W4:Y:S01]  /*efb0*/  LDL R37, [R1+0x578] ;  /* 0x0005780001257983 */ /* 0x000f220000100800 */
[----:B0-----:R-:W-:-:S03]  /*efc0*/  IADD3 R10, P1, R18, UR5, RZ ;  /* 0x00000005120a7c10 */ /* 0x001fc6000ff3e0ff */
[----:B------:R-:W4:Y:S01]  /*efd0*/  LDL R18, [R1+0x550] ;  /* 0x0005500001127983 */ /* 0x000f220000100800 */
[----:B-1----:R-:W-:-:S03]  /*efe0*/  IADD3 R4, P0, R17, UR5, RZ ;  /* 0x0000000511047c10 */ /* 0x002fc6000ff1e0ff */
[----:B------:R-:W4:Y:S01]  /*eff0*/  LDL R17, [R1+0x564] ;  /* 0x0005640001117983 */ /* 0x000f220000100800 */
[----:B------:R-:W-:Y:S02]  /*f000*/  IADD3.X R11, R16, UR8, RZ, P1, !PT ;  /* 0x00000008100b7c10 */ /* 0x000fe40008ffe4ff */
[----:B------:R-:W-:Y:S01]  /*f010*/  IADD3 R8, P1, R23, UR5, RZ ;  /* 0x0000000517087c10 */ /* 0x000fe2000ff3e0ff */
[----:B------:R-:W4:Y:S04]  /*f020*/  LDL R16, [R1+0x558] ;  /* 0x0005580001107983 */ /* 0x000f280000100800 */
[----:B------:R-:W4:Y:S01]  /*f030*/  LDG.E.U8 R165, desc[UR6][R10.64] ;  /* 0x000000060aa57981 */ /* 0x000f22000c1e1100 */
[----:B------:R-:W-:-:S03]  /*f040*/  IADD3.X R5, R6, UR8, RZ, P0, !PT ;  /* 0x0000000806057c10 */ /* 0x000fc600087fe4ff */
[----:B------:R-:W4:Y:S04]  /*f050*/  LDL R6, [R1+0x560] ;  /* 0x0005600001067983 */ /* 0x000f280000100800 */
[----:B------:R0:W4:Y:S04]  /*f060*/  LDG.E.U8 R164, desc[UR6][R4.64] ;  /* 0x0000000604a47981 */ /* 0x000128000c1e1100 */
[----:B------:R-:W4:Y:S01]  /*f070*/  LDL R23, [R1+0x584] ;  /* 0x0005840001177983 */ /* 0x000f220000100800 */
[----:B------:R-:W-:-:S03]  /*f080*/  IADD3.X R9, R3, UR8, RZ, P1, !PT ;  /* 0x0000000803097c10 */ /* 0x000fc60008ffe4ff */
[----:B------:R-:W4:Y:S01]  /*f090*/  LDL R3, [R1+0x56c] ;  /* 0x00056c0001037983 */ /* 0x000f220000100800 */
[----:B0-----:R-:W-:-:S03]  /*f0a0*/  IADD3 R4, P1, R15, UR5, RZ ;  /* 0x000000050f047c10 */ /* 0x001fc6000ff3e0ff */
[----:B------:R-:W4:Y:S01]  /*f0b0*/  LDL R15, [R1+0x574] ;  /* 0x00057400010f7983 */ /* 0x000f220000100800 */
[----:B------:R-:W-:-:S03]  /*f0c0*/  IADD3 R10, P0, R22, UR5, RZ ;  /* 0x00000005160a7c10 */ /* 0x000fc6000ff1e0ff */
[----:B------:R-:W4:Y:S04]  /*f0d0*/  LDL R22, [R1+0x580] ;  /* 0x0005800001167983 */ /* 0x000f280000100800 */
[----:B------:R0:W4:Y:S01]  /*f0e0*/  LDG.E.U8 R163, desc[UR6][R8.64] ;  /* 0x0000000608a37981 */ /* 0x000122000c1e1100 */
[----:B--2---:R-:W-:-:S03]  /*f0f0*/  IADD3.X R11, R14, UR8, RZ, P0, !PT ;  /* 0x000000080e0b7c10 */ /* 0x004fc600087fe4ff */
[----:B------:R-:W2:Y:S01]  /*f100*/  LDL R14, [R1+0x568] ;  /* 0x00056800010e7983 */ /* 0x000ea20000100800 */
[----:B0-----:R-:W-:-:S03]  /*f110*/  IADD3 R8, P0, R21, UR5, RZ ;  /* 0x0000000515087c10 */ /* 0x001fc6000ff1e0ff */
[----:B------:R-:W2:Y:S01]  /*f120*/  LDL R21, [R1+0x58c] ;  /* 0x00058c0001157983 */ /* 0x000ea20000100800 */
[----:B------:R-:W-:Y:S02]  /*f130*/  IADD3.X R9, R20, UR8, RZ, P0, !PT ;  /* 0x0000000814097c10 */ /* 0x000fe400087fe4ff */
[----:B------:R-:W-:Y:S01]  /*f140*/  IADD3.X R5, R13, UR8, RZ, P1, !PT ;  /* 0x000000080d057c10 */ /* 0x000fe20008ffe4ff */
[----:B------:R-:W2:Y:S04]  /*f150*/  LDL R20, [R1+0x588] ;  /* 0x0005880001147983 */ /* 0x000ea80000100800 */
[----:B------:R3:W2:Y:S04]  /*f160*/  LDG.E.U8 R161, desc[UR6][R4.64] ;  /* 0x0000000604a17981 */ /* 0x0006a8000c1e1100 */
[----:B------:R0:W2:Y:S04]  /*f170*/  LDG.E.U8 R162, desc[UR6][R10.64] ;  /* 0x000000060aa27981 */ /* 0x0000a8000c1e1100 */
[----:B------:R1:W2:Y:S01]  /*f180*/  LDG.E.U8 R160, desc[UR6][R8.64] ;  /* 0x0000000608a07981 */ /* 0x0002a2000c1e1100 */
[----:B---3--:R-:W-:-:S03]  /*f190*/  IADD3 R4, P0, R19, UR5, RZ ;  /* 0x0000000513047c10 */ /* 0x008fc6000ff1e0ff */
[----:B------:R-:W3:Y:S01]  /*f1a0*/  LDL R19, [R1+0x594] ;  /* 0x0005940001137983 */ /* 0x000ee20000100800 */
[----:B----4-:R-:W-:-:S04]  /*f1b0*/  IADD3 R12, P1, R12, UR5, RZ ;  /* 0x000000050c0c7c10 */ /* 0x010fc8000ff3e0ff */
[----:B------:R-:W-:Y:S02]  /*f1c0*/  IADD3.X R13, R18, UR8, RZ, P1, !PT ;  /* 0x00000008120d7c10 */ /* 0x000fe40008ffe4ff */
[----:B------:R-:W4:Y:S04]  /*f1d0*/  LDL R18, [R1+0x590] ;  /* 0x0005900001127983 */ /* 0x000f280000100800 */
[----:B------:R-:W4:Y:S01]  /*f1e0*/  LDG.E.U8 R159, desc[UR6][R12.64] ;  /* 0x000000060c9f7981 */ /* 0x000f22000c1e1100 */
[----:B0-----:R-:W-:-:S03]  /*f1f0*/  IADD3 R10, P1, R17, UR5, RZ ;  /* 0x00000005110a7c10 */ /* 0x001fc6000ff3e0ff */
[----:B------:R-:W4:Y:S04]  /*f200*/  LDL R17, [R1+0x59c] ;  /* 0x00059c0001117983 */ /* 0x000f280000100800 */
[----:B------:R-:W4:Y:S04]  /*f210*/  LDL R13, [R1+0x5b4] ;  /* 0x0005b400010d7983 */ /* 0x000f280000100800 */
[----:B------:R-:W4:Y:S01]  /*f220*/  LDL R12, [R1+0x5b0] ;  /* 0x0005b000010c7983 */ /* 0x000f220000100800 */
[----:B------:R-:W-:-:S03]  /*f230*/  IADD3.X R5, R16, UR8, RZ, P0, !PT ;  /* 0x0000000810057c10 */ /* 0x000fc600087fe4ff */
[----:B------:R-:W4:Y:S04]  /*f240*/  LDL R16, [R1+0x5a4] ;  /* 0x0005a40001107983 */ /* 0x000f280000100800 */
[----:B------:R0:W4:Y:S01]  /*f250*/  LDG.E.U8 R158, desc[UR6][R4.64] ;  /* 0x00000006049e7981 */ /* 0x000122000c1e1100 */
[----:B------:R-:W-:-:S03]  /*f260*/  IADD3.X R11, R6, UR8, RZ, P1, !PT ;  /* 0x00000008060b7c10 */ /* 0x000fc60008ffe4ff */
[----:B------:R-:W4:Y:S04]  /*f270*/  LDL R6, [R1+0x598] ;  /* 0x0005980001067983 */ /* 0x000f280000100800 */
[----:B------:R-:W4:Y:S01]  /*f280*/  LDG.E.U8 R157, desc[UR6][R10.64] ;  /* 0x000000060a9d7981 */ /* 0x000f22000c1e1100 */
[----:B-1----:R-:W-:-:S03]  /*f290*/  IADD3 R8, P0, R3, UR5, RZ ;  /* 0x0000000503087c10 */ /* 0x002fc6000ff1e0ff */
[----:B------:R-:W4:Y:S01]  /*f2a0*/  LDL R3, [R1+0x5a0] ;  /* 0x0005a00001037983 */ /* 0x000f220000100800 */
[----:B0-----:R-:W-:-:S03]  /*f2b0*/  IADD3 R4, P1, R15, UR5, RZ ;  /* 0x000000050f047c10 */ /* 0x001fc6000ff3e0ff */
[----:B------:R-:W4:Y:S01]  /*f2c0*/  LDL R15, [R1+0x5ac] ;  /* 0x0005ac00010f7983 */ /* 0x000f220000100800 */
[----:B------:R-:W-:-:S03]  /*f2d0*/  IADD3.X R5, R39, UR8, RZ, P1, !PT ;  /* 0x0000000827057c10 */ /* 0x000fc60008ffe4ff */
[----:B------:R-:W4:Y:S04]  /*f2e0*/  LDL R11, [R1+0x5bc] ;  /* 0x0005bc00010b7983 */ /* 0x000f280000100800 */
[----:B------:R0:W4:Y:S04]  /*f2f0*/  LDG.E.U8 R155, desc[UR6][R4.64] ;  /* 0x00000006049b7981 */ /* 0x000128000c1e1100 */
[----:B------:R-:W4:Y:S04]  /*f300*/  LDL R10, [R1+0x5b8] ;  /* 0x0005b800010a7983 */ /* 0x000f280000100800 */
[----:B------:R-:W4:Y:S01]  /*f310*/  LDL R39, [R1+0x61c] ;  /* 0x00061c0001277983 */ /* 0x000f220000100800 */
[----:B--2---:R-:W-:-:S03]  /*f320*/  IADD3.X R9, R14, UR8, RZ, P0, !PT ;  /* 0x000000080e097c10 */ /* 0x004fc600087fe4ff */
[----:B------:R-:W2:Y:S01]  /*f330*/  LDL R14, [R1+0x5a8] ;  /* 0x0005a800010e7983 */ /* 0x000ea20000100800 */
[----:B0-----:R-:W-:-:S03]  /*f340*/  IADD3 R4, P0, R38, UR5, RZ ;  /* 0x0000000526047c10 */ /* 0x001fc6000ff1e0ff */
[----:B------:R-:W2:Y:S01]  /*f350*/  LDG.E.U8 R156, desc[UR6][R8.64] ;  /* 0x00000006089c7981 */ /* 0x000ea2000c1e1100 */
[----:B------:R-:W-:-:S03]  /*f360*/  IADD3.X R5, R37, UR8, RZ, P0, !PT ;  /* 0x0000000825057c10 */ /* 0x000fc600087fe4ff */
[----:B------:R-:W2:Y:S04]  /*f370*/  LDL R37, [R1+0x5d4] ;  /* 0x0005d40001257983 */ /* 0x000ea80000100800 */
[----:B------:R0:W2:Y:S04]  /*f380*/  LDG.E.U8 R154, desc[UR6][R4.64] ;  /* 0x00000006049a7981 */ /* 0x0000a8000c1e1100 */
[----:B------:R-:W2:Y:S04]  /*f390*/  LDL R9, [R1+0x5c4] ;  /* 0x0005c40001097983 */ /* 0x000ea80000100800 */
[----:B------:R-:W2:Y:S01]  /*f3a0*/  LDL R8, [R1+0x5c0] ;  /* 0x0005c00001087983 */ /* 0x000ea20000100800 */
[----:B0-----:R-:W-:-:S03]  /*f3b0*/  IADD3 R4, P0, R23, UR5, RZ ;  /* 0x0000000517047c10 */ /* 0x001fc6000ff1e0ff */
[----:B------:R-:W2:Y:S01]  /*f3c0*/  LDL R38, [R1+0x624] ;  /* 0x0006240001267983 */ /* 0x000ea20000100800 */
[----:B------:R-:W-:-:S05]  /*f3d0*/  IADD3.X R5, R22, UR8, RZ, P0, !PT ;  /* 0x0000000816057c10 */ /* 0x000fca00087fe4ff */
[----:B------:R0:W2:Y:S02]  /*f3e0*/  LDG.E.U8 R153, desc[UR6][R4.64] ;  /* 0x0000000604997981 */ /* 0x0000a4000c1e1100 */
[----:B0-----:R-:W-:-:S04]  /*f3f0*/  IADD3 R4, P0, R21, UR5, RZ ;  /* 0x0000000515047c10 */ /* 0x001fc8000ff1e0ff */
[----:B------:R-:W-:-:S05]  /*f400*/  IADD3.X R5, R20, UR8, RZ, P0, !PT ;  /* 0x0000000814057c10 */ /* 0x000fca00087fe4ff */
[----:B------:R3:W2:Y:S02]  /*f410*/  LDG.E.U8 R152, desc[UR6][R4.64] ;  /* 0x0000000604987981 */ /* 0x0006a4000c1e1100 */
[----:B---3--:R-:W-:-:S04]  /*f420*/  IADD3 R4, P0, R19, UR5, RZ ;  /* 0x0000000513047c10 */ /* 0x008fc8000ff1e0ff */
[----:B----4-:R-:W-:-:S05]  /*f430*/  IADD3.X R5, R18, UR8, RZ, P0, !PT ;  /* 0x0000000812057c10 */ /* 0x010fca00087fe4ff */
[----:B------:R0:W3:Y:S02]  /*f440*/  LDG.E.U8 R23, desc[UR6][R4.64] ;  /* 0x0000000604177981 */ /* 0x0000e4000c1e1100 */
[----:B0-----:R-:W-:-:S04]  /*f450*/  IADD3 R4, P0, R17, UR5, RZ ;  /* 0x0000000511047c10 */ /* 0x001fc8000ff1e0ff */
[----:B------:R-:W-:Y:S02]  /*f460*/  IADD3.X R5, R6, UR8, RZ, P0, !PT ;  /* 0x0000000806057c10 */ /* 0x000fe400087fe4ff */
[----:B------:R-:W4:Y:S04]  /*f470*/  LDL R6, [R1+0x5cc] ;  /* 0x0005cc0001067983 */ /* 0x000f280000100800 */
[----:B------:R0:W3:Y:S02]  /*f480*/  LDG.E.U8 R22, desc[UR6][R4.64] ;  /* 0x0000000604167981 */ /* 0x0000e4000c1e1100 */
[----:B0-----:R-:W-:-:S04]  /*f490*/  IADD3 R4, P0, R16, UR5, RZ ;  /* 0x0000000510047c10 */ /* 0x001fc8000ff1e0ff */
[----:B------:R-:W-:Y:S02]  /*f4a0*/  IADD3.X R5, R3, UR8, RZ, P0, !PT ;  /* 0x0000000803057c10 */ /* 0x000fe400087fe4ff */
[----:B------:R-:W3:Y:S04]  /*f4b0*/  LDL R3, [R1+0x5c8] ;  /* 0x0005c80001037983 */ /* 0x000ee80000100800 */
[----:B------:R0:W3:Y:S02]  /*f4c0*/  LDG.E.U8 R21, desc[UR6][R4.64] ;  /* 0x0000000604157981 */ /* 0x0000e4000c1e1100 */
[----:B0-----:R-:W-:Y:S02]  /*f4d0*/  IADD3 R4, P0, R15, UR5, RZ ;  /* 0x000000050f047c10 */ /* 0x001fe4000ff1e0ff */
[----:B------:R-:W3:Y:S02]  /*f4e0*/  LDL R15, [R1+0x5d0] ;  /* 0x0005d000010f7983 */ /* 0x000ee40000100800 */
[----:B--2---:R-:W-:-:S02]  /*f4f0*/  IADD3.X R5, R14, UR8, RZ, P0, !PT ;  /* 0x000000080e057c10 */ /* 0x004fc400087fe4ff */
[----:B------:R-:W2:Y:S04]  /*f500*/  LDL R14, [R1+0x5d8] ;  /* 0x0005d800010e7983 */ /* 0x000ea80000100800 */
[----:B------:R0:W2:Y:S02]  /*f510*/  LDG.E.U8 R20, desc[UR6][R4.64] ;  /* 0x0000000604147981 */ /* 0x0000a4000c1e1100 */
[----:B0-----:R-:W-:Y:S02]  /*f520*/  IADD3 R4, P0, R13, UR5, RZ ;  /* 0x000000050d047c10 */ /* 0x001fe4000ff1e0ff */
[----:B------:R-:W2:Y:S02]  /*f530*/  LDL R13, [R1+0x5e0] ;  /* 0x0005e000010d7983 */ /* 0x000ea40000100800 */
[----:B------:R-:W-:-:S02]  /*f540*/  IADD3.X R5, R12, UR8, RZ, P0, !PT ;  /* 0x000000080c057c10 */ /* 0x000fc400087fe4ff */
        /* <DEDUP_REMOVED lines=12> */
[----:B----4-:R-:W-:Y:S02]  /*f610*/  IADD3 R4, P0, R6, UR5, RZ ;  /* 0x0000000506047c10 */ /* 0x010fe4000ff1e0ff */
[----:B------:R-:W4:Y:S02]  /*f620*/  LDL R6, [R1+0x610] ;  /* 0x0006100001067983 */ /* 0x000f240000100800 */
[----:B---3--:R-:W-:-:S02]  /*f630*/  IADD3.X R5, R3, UR8, RZ, P0, !PT ;  /* 0x0000000803057c10 */ /* 0x008fc400087fe4ff */
[----:B------:R-:W3:Y:S04]  /*f640*/  LDL R3, [R1+0x618] ;  /* 0x0006180001037983 */ /* 0x000ee80000100800 */
[----:B------:R0:W3:Y:S02]  /*f650*/  LDG.E.U8 R16, desc[UR6][R4.64] ;  /* 0x0000000604107981 */ /* 0x0000e4000c1e1100 */
[----:B0-----:R-:W-:Y:S02]  /*f660*/  IADD3 R4, P0, R37, UR5, RZ ;  /* 0x0000000525047c10 */ /* 0x001fe4000ff1e0ff */
[----:B------:R-:W3:Y:S02]  /*f670*/  LDL R37, [R1+0x620] ;  /* 0x0006200001257983 */ /* 0x000ee40000100800 */
[----:B------:R-:W-:-:S05]  /*f680*/  IADD3.X R5, R15, UR8, RZ, P0, !PT ;  /* 0x000000080f057c10 */ /* 0x000fca00087fe4ff */
[----:B------:R0:W3:Y:S02]  /*f690*/  LDG.E.U8 R15, desc[UR6][R4.64] ;  /* 0x00000006040f7981 */ /* 0x0000e4000c1e1100 */
[----:B0-----:R-:W-:-:S04]  /*f6a0*/  IADD3 R4, P0, R47, UR5, RZ ;  /* 0x000000052f047c10 */ /* 0x001fc8000ff1e0ff */
[----:B--2---:R-:W-:-:S05]  /*f6b0*/  IADD3.X R5, R14, UR8, RZ, P0, !PT ;  /* 0x000000080e057c10 */ /* 0x004fca00087fe4ff */
[----:B------:R0:W2:Y:S02]  /*f6c0*/  LDG.E.U8 R14, desc[UR6][R4.64] ;  /* 0x00000006040e7981 */ /* 0x0000a4000c1e1100 */
[----:B0-----:R-:W-:-:S04]  /*f6d0*/  IADD3 R4, P0, R46, UR5, RZ ;  /* 0x000000052e047c10 */ /* 0x001fc8000ff1e0ff */
[----:B------:R-:W-:-:S05]  /*f6e0*/  IADD3.X R5, R13, UR8, RZ, P0, !PT ;  /* 0x000000080d057c10 */ /* 0x000fca00087fe4ff */
        /* <DEDUP_REMOVED lines=17> */
[----:B----4-:R-:W-:-:S05]  /*f800*/  IADD3.X R5, R6, UR8, RZ, P0, !PT ;  /* 0x0000000806057c10 */ /* 0x010fca00087fe4ff */
[----:B------:R0:W4:Y:S02]  /*f810*/  LDG.E.U8 R6, desc[UR6][R4.64] ;  /* 0x0000000604067981 */ /* 0x000124000c1e1100 */
[----:B0-----:R-:W-:-:S04]  /*f820*/  IADD3 R4, P0, R39, UR5, RZ ;  /* 0x0000000527047c10 */ /* 0x001fc8000ff1e0ff */
[----:B---3--:R-:W-:-:S05]  /*f830*/  IADD3.X R5, R3, UR8, RZ, P0, !PT ;  /* 0x0000000803057c10 */ /* 0x008fca00087fe4ff */
[----:B------:R0:W3:Y:S02]  /*f840*/  LDG.E.U8 R3, desc[UR6][R4.64] ;  /* 0x0000000604037981 */ /* 0x0000e4000c1e1100 */
[----:B0-----:R-:W-:-:S04]  /*f850*/  IADD3 R4, P0, R38, UR5, RZ ;  /* 0x0000000526047c10 */ /* 0x001fc8000ff1e0ff */
[----:B------:R-:W-:-:S05]  /*f860*/  IADD3.X R5, R37, UR8, RZ, P0, !PT ;  /* 0x0000000825057c10 */ /* 0x000fca00087fe4ff */
[----:B------:R0:W3:Y:S01]  /*f870*/  LDG.E.U8 R4, desc[UR6][R4.64] ;  /* 0x0000000604047981 */ /* 0x0000e2000c1e1100 */
[----:B------:R-:W1:Y:S01]  /*f880*/  S2R R144, SR_TID.X ;  /* 0x0000000000907919 */ /* 0x000e620000002100 */
[----:B------:R-:W-:Y:S06]  /*f890*/  BAR.SYNC.DEFER_BLOCKING 0x0 ;  /* 0x0000000000007b1d */ /* 0x000fec0000010000 */
[----:B------:R0:W-:Y:S04]  /*f8a0*/  STS.U8 [R2+UR60+0x14000], R33 ;  /* 0x0140002102007988 */ /* 0x0001e8000800003c */
[----:B------:R-:W-:Y:S01]  /*f8b0*/  STS.U8 [R2+UR60+0x10000], R36 ;  /* 0x0100002402007988 */ /* 0x000fe2000800003c */
[----:B0-----:R-:W-:-:S03]  /*f8c0*/  LOP3.LUT R33, R2, 0x10, RZ, 0x3c, !PT ;  /* 0x0000001002217812 */ /* 0x001fc600078e3cff */
[----:B------:R-:W-:Y:S01]  /*f8d0*/  STS.U8 [R2+UR60+0x10400], R249 ;  /* 0x010400f902007988 */ /* 0x000fe2000800003c */
[----:B-1----:R-:W-:-:S03]  /*f8e0*/  LOP3.LUT R145, R144, 0x7f, RZ, 0xc0, !PT ;  /* 0x0000007f90917812 */ /* 0x002fc600078ec0ff */
[----:B------:R-:W-:Y:S01]  /*f8f0*/  STS.U8 [R2+UR60+0x14400], R243 ;  /* 0x014400f302007988 */ /* 0x000fe2000800003c */
[----:B------:R-:W-:-:S03]  /*f900*/  LOP3.LUT R5, R144, 0x80, RZ, 0xc0, !PT ;  /* 0x0000008090057812 */ /* 0x000fc600078ec0ff */
        /* <DEDUP_REMOVED lines=14> */
[----:B------:R-:W-:Y:S01]  /*f9f0*/  STS.U8 [R33+UR60+0x10480], R242 ;  /* 0x010480f221007988 */ /* 0x000fe2000800003c */
[----:B------:R-:W-:-:S03]  /*fa00*/  IMAD R5, R5, 0x40, R145 ;  /* 0x0000004005057824 */ /* 0x000fc600078e0291 */
[----:B------:R-:W-:Y:S04]  /*fa10*/  STS.U8 [R33+UR60+0x14480], R241 ;  /* 0x014480f121007988 */ /* 0x000fe8000800003c */
[----:B------:R-:W-:Y:S04]  /*fa20*/  STS.U8 [R33+UR60+0x10880], R226 ;  /* 0x010880e221007988 */ /* 0x000fe8000800003c */
[----:B------:R-:W-:Y:S04]  /*fa30*/  STS.U8 [R33+UR60+0x14880], R225 ;  /* 0x014880e121007988 */ /* 0x000fe8000800003c */
[----:B------:R-:W-:Y:S04]  /*fa40*/  STS.U8 [R33+UR60+0x10c80], R210 ;  /* 0x010c80d221007988 */ /* 0x000fe8000800003c */
        /* <DEDUP_REMOVED lines=10> */
[----:B------:R0:W-:Y:S04]  /*faf0*/  STL [R1+0xc78], R2 ;  /* 0x000c780201007387 */ /* 0x0001e80000100800 */
[----:B------:R-:W-:Y:S04]  /*fb00*/  STS.U8 [R5+UR60+0x10100], R32 ;  /* 0x0101002005007988 */ /* 0x000fe8000800003c */
[----:B------:R-:W-:Y:S01]  /*fb10*/  STS.U8 [R5+UR60+0x14100], R31 ;  /* 0x0141001f05007988 */ /* 0x000fe2000800003c */
[----:B0-----:R-:W-:-:S03]  /*fb20*/  LOP3.LUT R2, R144, 0x80, RZ, 0xc0, !PT ;  /* 0x0000008090027812 */ /* 0x001fc600078ec0ff */
[----:B------:R-:W-:Y:S04]  /*fb30*/  STS.U8 [R5+UR60+0x10500], R240 ;  /* 0x010500f005007988 */ /* 0x000fe8000800003c */
[----:B------:R-:W-:Y:S01]  /*fb40*/  STS.U8 [R5+UR60+0x14500], R239 ;  /* 0x014500ef05007988 */ /* 0x000fe2000800003c */
[----:B------:R-:W-:-:S03]  /*fb50*/  IMAD R2, R2, 0x40, R145 ;  /* 0x0000004002027824 */ /* 0x000fc600078e0291 */
        /* <DEDUP_REMOVED lines=26> */
[----:B0-----:R-:W-:-:S03]  /*fd00*/  LOP3.LUT R5, R144, 0x80, RZ, 0xc0, !PT ;  /* 0x0000008090057812 */ /* 0x001fc600078ec0ff */
[----:B------:R-:W-:Y:S04]  /*fd10*/  STS.U8 [R2+UR60+0x15980], R157 ;  /* 0x0159809d02007988 */ /* 0x000fe8000800003c */
[----:B--2---:R-:W-:Y:S04]  /*fd20*/  STS.U8 [R2+UR60+0x11d80], R14 ;  /* 0x011d800e02007988 */ /* 0x004fe8000800003c */
[----:B------:R0:W-:Y:S01]  /*fd30*/  STS.U8 [R2+UR60+0x15d80], R13 ;  /* 0x015d800d02007988 */ /* 0x0001e2000800003c */
[----:B------:R-:W-:Y:S01]  /*fd40*/  IMAD R5, R5, 0x40, R145 ;  /* 0x0000004005057824 */ /* 0x000fe200078e0291 */
[----:B0-----:R-:W-:-:S05]  /*fd50*/  LOP3.LUT R2, R144, 0x80, RZ, 0xc0, !PT ;  /* 0x0000008090027812 */ /* 0x001fca00078ec0ff */
[----:B------:R-:W-:Y:S02]  /*fd60*/  IMAD R2, R2, 0x40, R145 ;  /* 0x0000004002027824 */ /* 0x000fe400078e0291 */
[----:B------:R-:W0:Y:S01]  /*fd70*/  S2R R145, SR_TID.X ;  /* 0x0000000000917919 */ /* 0x000e220000002100 */
[----:B------:R-:W-:-:S05]  /*fd80*/  LOP3.LUT R5, R5, 0x40, RZ, 0x3c, !PT ;  /* 0x0000004005057812 */ /* 0x000fca00078e3cff */
        /* <DEDUP_REMOVED lines=14> */
[----:B------:R-:W-:Y:S01]  /*fe70*/  STS.U8 [R5+UR60+0x15a00], R155 ;  /* 0x015a009b05007988 */ /* 0x000fe2000800003c */
[----:B------:R-:W-:-:S03]  /*fe80*/  LOP3.LUT R144, R144, 0x7f, RZ, 0xc0, !PT ;  /* 0x0000007f90907812 */ /* 0x000fc600078ec0ff */
[----:B------:R-:W-:Y:S01]  /*fe90*/  STS.U8 [R5+UR60+0x11e00], R12 ;  /* 0x011e000c05007988 */ /* 0x000fe2000800003c */
[----:B0-----:R-:W-:-:S03]  /*fea0*/  LOP3.LUT R13, R145, 0x80, RZ, 0xc0, !PT ;  /* 0x00000080910d7812 */ /* 0x001fc600078ec0ff */
        /* <DEDUP_REMOVED lines=52> */
[----:B---3--:R0:W-:Y:S04]  /*101f0*/  STS.U8 [R2+UR60+0x11f80], R3 ;  /* 0x011f800302007988 */ /* 0x0081e8000800003c */
[----:B------:R1:W-:Y:S01]  /*10200*/  STS.U8 [R2+UR60+0x15f80], R4 ;  /* 0x015f800402007988 */ /* 0x0003e2000800003c */
[----:B------:R2:W-:Y:S06]  /*10210*/  MEMBAR.ALL.CTA ;  /* 0x0000000000007992 */ /* 0x0005ec0000008000 */
[----:B--2---:R-:W2:Y:S01]  /*10220*/  FENCE.VIEW.ASYNC.S ;  /* 0x00000000000073c6 */ /* 0x004ea20000000000 */
[----:B------:R-:W-:Y:S01]  /*10230*/  SHF.R.U32.HI R5, RZ, 0x5, R145 ;  /* 0x00000005ff057819 */ /* 0x000fe20000011691 */
[----:B------:R-:W-:-:S02]  /*10240*/  UIADD3.64 UR50, UR14, 0x2, URZ ;  /* 0x000000020e327897 */ /* 0x000fc4000fffe03f */
[----:B0-----:R-:W3:Y:S01]  /*10250*/  LDL.LU R3, [R1+0x20c] ;  /* 0x00020c0001037983 */ /* 0x001ee20000300800 */
[----:B------:R-:W-:-:S03]  /*10260*/  R2UR UR9, R5 ;  /* 0x00000000050972ca */ /* 0x000fc600000e0000 */
[----:B-1----:R-:W4:Y:S04]  /*10270*/  LDL.LU R2, [R1+0x208] ;  /* 0x0002080001027983 */ /* 0x002f280000300800 */
[----:B------:R-:W4:Y:S01]  /*10280*/  LDL.64 R8, [R1+0x220] ;  /* 0x0002200001087983 */ /* 0x000f220000100a00 */
[----:B------:R-:W-:Y:S02]  /*10290*/  UIADD3.64 UR54, UR14, 0x4, URZ ;  /* 0x000000040e367897 */ /* 0x000fe4000fffe03f */
[----:B------:R-:W-:Y:S01]  /*102a0*/  UIADD3.64 UR58, UR14, 0x1fe, URZ ;  /* 0x000001fe0e3a7897 */ /* 0x000fe2000fffe03f */
[----:B------:R-:W4:Y:S01]  /*102b0*/  LDL R18, [R1+0x634] ;  /* 0x0006340001127983 */ /* 0x000f220000100800 */
[----:B--2---:R-:W-:Y:S01]  /*102c0*/  BAR.SYNC.DEFER_BLOCKING 0x0 ;  /* 0x0000000000007b1d */ /* 0x004fe20000010000 */
[----:B------:R-:W-:-:S04]  /*102d0*/  USHF.L.U32 UR8, UR9, 0x7, URZ ;  /* 0x0000000709087899 */ /* 0x000fc8000800063f */
[----:B------:R-:W-:Y:S01]  /*102e0*/  ULOP3.LUT UR8, UR8, 0x200, URZ, 0xc0, !UPT ;  /* 0x0000020008087892 */ /* 0x000fe2000f8ec03f */
[----:B------:R-:W-:Y:S01]  /*102f0*/  MOV R248, UR23 ;  /* 0x0000001700f87c02 */ /* 0x000fe20008000f00 */
[----:B------:R-:W2:Y:S02]  /*10300*/  LDL R19, [R1+0x62c] ;  /* 0x00062c0001137983 */ /* 0x000ea40000100800 */
[----:B------:R-:W-:Y:S01]  /*10310*/  ULEA.HI UR8, UR60, UR8, URZ, 0x1c ;  /* 0x000000083c087291 */ /* 0x000fe2000f8fe03f */
[----:B------:R-:W-:Y:S01]  /*10320*/  MOV R246, UR22 ;  /* 0x0000001600f67c02 */ /* 0x000fe20008000f00 */
[----:B------:R-:W2:Y:S02]  /*10330*/  LDL R17, [R1+0x63c] ;  /* 0x00063c0001117983 */ /* 0x000ea40000100800 */
[----:B------:R-:W-:Y:S01]  /*10340*/  ULOP3.LUT UR8, UR8, 0x3fff, URZ, 0xc0, !UPT ;  /* 0x00003fff08087892 */ /* 0x000fe2000f8ec03f */
[----:B------:R-:W-:Y:S01]  /*10350*/  UMOV UR9, 0x40000040 ;  /* 0x4000004000097882 */ /* 0x000fe20000000000 */
[----:B------:R-:W2:Y:S04]  /*10360*/  LDL R16, [R1+0x644] ;  /* 0x0006440001107983 */ /* 0x000ea80000100800 */
[----:B------:R-:W2:Y:S01]  /*10370*/  LDL R15, [R1+0x64c] ;  /* 0x00064c00010f7983 */ /* 0x000ea20000100800 */
[----:B------:R-:W-:-:S03]  /*10380*/  WARPGROUP.ARRIVE ;  /* 0x00000000000079c5 */ /* 0x000fc60000000000 */
[----:B------:R-:W2:Y:S04]  /*10390*/  LDL R14, [R1+0x628] ;  /* 0x00062800010e7983 */ /* 0x000ea80000100800 */
[----:B------:R-:W2:Y:S01]  /*103a0*/  LDL R13, [R1+0x654] ;  /* 0x00065400010d7983 */ /* 0x000ea20000100800 */
[----:B------:R-:W-:Y:S01]  /*103b0*/  QGMMA.64x64x32.F32.E4M3.E4M3 R152, gdesc[UR8], RZ, !UPT, gsb0 ;  /* 0x00e00000089879f3 */ /* 0x000fe2000c0008ff */
[----:B------:R-:W-:Y:S02]  /*103c0*/  UIADD3 UR12, UP0, UR8, 0x2, URZ ;  /* 0x00000002080c7890 */ /* 0x000fe4000ff1e03f */
[----:B------:R-:W2:Y:S01]  /*103d0*/  LDL R6, [R1+0x65c] ;  /* 0x00065c0001067983 */ /* 0x000ea20000100800 */
[----:B------:R-:W-:Y:S02]  /*103e0*/  UMOV UR8, URZ ;  /* 0x0000003f00087c82 */ /* 0x000fe40008000000 */
[----:B------:R-:W-:Y:S01]  /*103f0*/  UIADD3.X UR13, UR8, 0x40000040, URZ, UP0, !UPT ;  /* 0x40000040080d7890 */ /* 0x000fe200087fe43f */
[----:B------:R-:W-:-:S02]  /*10400*/  WARPGROUP.DEPBAR.LE gsb0, 0x0 ;  /* 0x00008000000079c5 */ /* 0x000fc40000010000 */
[----:B------:R-:W-:-:S06]  /*10410*/  WARPGROUP.ARRIVE ;  /* 0x00000000000079c5 */ /* 0x000fcc0000000000 */
[----:B------:R-:W-:Y:S01]  /*10420*/  QGMMA.64x64x32.F32.E4M3.E4M3 R152, gdesc[UR12], R152, gsb0 ;  /* 0x00e000000c9879f3 */ /* 0x000fe20008000898 */
[----:B------:R-:W-:Y:S02]  /*10430*/  UIADD3.64 UR48, UR12, 0x2, URZ ;  /* 0x000000020c307897 */ /* 0x000fe4000fffe03f */
[----:B------:R-:W-:Y:S02]  /*10440*/  WARPGROUP.DEPBAR.LE gsb0, 0x0 ;  /* 0x00008000000079c5 */ /* 0x000fe40000010000 */
        /* <DEDUP_REMOVED lines=14> */
[----:B---3--:R-:W-:Y:S02]  /*10530*/  R2UR UR16, R3 ;  /* 0x00000000031072ca */ /* 0x008fe400000e0000 */
[----:B------:R-:W3:Y:S01]  /*10540*/  LDL R3, [R1+0x630] ;  /* 0x0006300001037983 */ /* 0x000ee20000100800 */
[----:B------:R-:W-:Y:S01]  /*10550*/  UIADD3.64 UR20, UR12, 0x402, URZ ;  /* 0x000004020c147897 */ /* 0x000fe2000fffe03f */
[----:B----4-:R-:W-:Y:S02]  /*10560*/  R2UR UR17, R2 ;  /* 0x00000000021172ca */ /* 0x010fe400000e0000 */
[----:B------:R-:W-:Y:S04]  /*10570*/  STL [R1+0xc7c], R248 ;  /* 0x000c7cf801007387 */ /* 0x000fe80000100800 */
[----:B------:R-:W-:Y:S04]  /*10580*/  STL [R1+0xc80], R246 ;  /* 0x000c80f601007387 */ /* 0x000fe80000100800 */
        /* <DEDUP_REMOVED lines=12> */
[----:B------:R-:W-:-:S02]  /*10650*/  USHF.R.S32.HI UR8, URZ, 0x1f, UR4 ;  /* 0x0000001f3f087899 */ /* 0x000fc40008011404 */
[----:B------:R-:W-:Y:S02]  /*10660*/  IADD3 R184, P2, R18, UR4, RZ ;  /* 0x0000000412b87c10 */ /* 0x000fe4000ff5e0ff */
[----:B--2---:R-:W-:Y:S01]  /*10670*/  IADD3 R186, P0, R19, UR4, RZ ;  /* 0x0000000413ba7c10 */ /* 0x004fe2000ff1e0ff */
[----:B------:R-:W2:Y:S01]  /*10680*/  LDL R5, [R1+0x650] ;  /* 0x0006500001057983 */ /* 0x000ea20000100800 */
[----:B------:R-:W-:-:S03]  /*10690*/  IADD3 R22, P4, R17, UR4, RZ ;  /* 0x0000000411167c10 */ /* 0x000fc6000ff9e0ff */
[----:B------:R-:W2:Y:S01]  /*106a0*/  LDL R4, [R1+0x67c] ;  /* 0x00067c0001047983 */ /* 0x000ea20000100800 */
[----:B------:R-:W-:Y:S02]  /*106b0*/  WARPGROUP.DEPBAR.LE gsb0, 0x0 ;  /* 0x00008000000079c5 */ /* 0x000fe40000010000 */
[----:B------:R-:W-:Y:S01]  /*106c0*/  WARPGROUP.ARRIVE ;  /* 0x00000000000079c5 */ /* 0x000fe20000000000 */
[----:B------:R-:W2:Y:S01]  /*106d0*/  LDL R32, [R1+0x694] ;  /* 0x0006940001207983 */ /* 0x000ea20000100800 */
[----:B------:R-:W-:-:S03]  /*106e0*/  IADD3 R20, P1, R16, UR4, RZ ;  /* 0x0000000410147c10 */ /* 0x000fc6000ff3e0ff */
[----:B------:R-:W2:Y:S01]  /*106f0*/  LDL R31, [R1+0x678] ;  /* 0x00067800011f7983 */ /* 0x000ea20000100800 */
[----:B------:R-:W-:Y:S01]  /*10700*/  QGMMA.64x64x32.F32.E4M3.E4M3 R152, gdesc[UR20], R152, gsb0 ;  /* 0x00e00000149879f3 */ /* 0x000fe20008000898 */
[----:B------:R-:W-:Y:S02]  /*10710*/  R2UR UR23, R9 ;  /* 0x00000000091772ca */ /* 0x000fe400000e0000 */
[----:B------:R-:W-:Y:S01]  /*10720*/  R2UR UR22, R8 ;  /* 0x00000000081672ca */ /* 0x000fe200000e0000 */
[----:B------:R-:W2:Y:S04]  /*10730*/  LDL R9, [R1+0x648] ;  /* 0x0006480001097983 */ /* 0x000ea80000100800 */
[----:B------:R-:W2:Y:S01]  /*10740*/  LDL R8, [R1+0x674] ;  /* 0x0006740001087983 */ /* 0x000ea20000100800 */
[----:B------:R-:W-:-:S02]  /*10750*/  IADD3.X R187, R14, UR8, RZ, P0, !PT ;  /* 0x000000080ebb7c10 */ /* 0x000fc400087fe4ff */
[----:B------:R-:W-:Y:S01]  /*10760*/  IADD3 R18, P3, R15, UR4, RZ ;  /* 0x000000040f127c10 */ /* 0x000fe2000ff7e0ff */
[----:B------:R-:W2:Y:S01]  /*10770*/  LDL R30, [R1+0x6a4] ;  /* 0x0006a400011e7983 */ /* 0x000ea20000100800 */
[----:B------:R-:W-:Y:S02]  /*10780*/  IADD3 R16, P0, R13, UR4, RZ ;  /* 0x000000040d107c10 */ /* 0x000fe4000ff1e0ff */
[----:B------:R-:W-:Y:S01]  /*10790*/  MOV R247, UR27 ;  /* 0x0000001b00f77c02 */ /* 0x000fe20008000f00 */
[----:B------:R-:W2:Y:S01]  /*107a0*/  LDL R40, [R1+0x6e4] ;  /* 0x0006e40001287983 */ /* 0x000ea20000100800 */
[----:B------:R-:W-:Y:S02]  /*107b0*/  MOV R245, UR26 ;  /* 0x0000001a00f57c02 */ /* 0x000fe40008000f00 */
[----:B------:R-:W-:Y:S01]  /*107c0*/  R2UR UR58, R151 ;  /* 0x00000000973a72ca */ /* 0x000fe200000e0000 */
[----:B------:R-:W2:Y:S01]  /*107d0*/  LDG.E.U8 R93, desc[UR6][R186.64] ;  /* 0x00000006ba5d7981 */ /* 0x000ea2000c1e1100 */
[----:B---3--:R-:W-:-:S03]  /*107e0*/  IADD3.X R185, R3, UR8, RZ, P2, !PT ;  /* 0x0000000803b97c10 */ /* 0x008fc600097fe4ff */
[----:B------:R-:W3:Y:S01]  /*107f0*/  LDL R3, [R1+0x6ac] ;  /* 0x0006ac0001037983 */ /* 0x000ee20000100800 */
[----:B------:R-:W-:-:S03]  /*10800*/  IADD3 R14, P2, R6, UR4, RZ ;  /* 0x00000004060e7c10 */ /* 0x000fc6000ff5e0ff */
[----:B------:R-:W3:Y:S01]  /*10810*/  LDL R6, [R1+0x688] ;  /* 0x0006880001067983 */ /* 0x000ee20000100800 */
[----:B----4-:R-:W-:Y:S02]  /*10820*/  IADD3.X R23, R2, UR8, RZ, P4, !PT ;  /* 0x0000000802177c10 */ /* 0x010fe4000a7fe4ff */
[----:B------:R-:W-:Y:S01]  /*10830*/  IADD3.X R21, R11, UR8, RZ, P1, !PT ;  /* 0x000000080b157c10 */ /* 0x000fe20008ffe4ff */
[----:B------:R-:W4:Y:S01]  /*10840*/  LDL R2, [R1+0x6b4] ;  /* 0x0006b40001027983 */ /* 0x000f220000100800 */
[----:B------:R-:W-:Y:S02]  /*10850*/  IADD3 R12, P4, R12, UR4, RZ ;  /* 0x000000040c0c7c10 */ /* 0x000fe4000ff9e0ff */
[----:B------:R-:W-:Y:S02]  /*10860*/  IADD3.X R15, R34, UR8, RZ, P2, !PT ;  /* 0x00000008220f7c10 */ /* 0x000fe400097fe4ff */
[----:B--2---:R-:W-:Y:S02]  /*10870*/  IADD3.X R19, R9, UR8, RZ, P3, !PT ;  /* 0x0000000809137c10 */ /* 0x004fe40009ffe4ff */
[----:B------:R-:W-:Y:S01]  /*10880*/  IADD3.X R17, R5, UR8, RZ, P0, !PT ;  /* 0x0000000805117c10 */ /* 0x000fe200087fe4ff */
[----:B------:R-:W0:Y:S01]  /*10890*/  S2R R151, SR_TID.X ;  /* 0x0000000000977919 */ /* 0x000e220000002100 */
[----:B------:R-:W-:-:S02]  /*108a0*/  IADD3 R188, P2, R24, UR4, RZ ;  /* 0x0000000418bc7c10 */ /* 0x000fc4000ff5e0ff */
[----:B------:R-:W-:Y:S01]  /*108b0*/  IADD3 R10, P1, R10, UR4, RZ ;  /* 0x000000040a0a7c10 */ /* 0x000fe2000ff3e0ff */
[----:B------:R-:W2:Y:S01]  /*108c0*/  LDL R24, [R1+0x690] ;  /* 0x0006900001187983 */ /* 0x000ea20000100800 */
[----:B------:R-:W-:Y:S02]  /*108d0*/  IADD3 R8, P3, R8, UR4, RZ ;  /* 0x0000000408087c10 */ /* 0x000fe4000ff7e0ff */
[----:B------:R-:W-:Y:S01]  /*108e0*/  IADD3.X R13, R33, UR8, RZ, P4, !PT ;  /* 0x00000008210d7c10 */ /* 0x000fe2000a7fe4ff */
[----:B------:R-:W2:Y:S01]  /*108f0*/  LDG.E.U8 R92, desc[UR6][R22.64] ;  /* 0x00000006165c7981 */ /* 0x000ea2000c1e1100 */
[----:B------:R-:W-:Y:S02]  /*10900*/  IADD3 R192, P4, R29, UR4, RZ ;  /* 0x000000041dc07c10 */ /* 0x000fe4000ff9e0ff */
[----:B------:R-:W-:Y:S01]  /*10910*/  IADD3.X R11, R28, UR8, RZ, P1, !PT ;  /* 0x000000081c0b7c10 */ /* 0x000fe20008ffe4ff */
[----:B------:R-:W2:Y:S01]  /*10920*/  LDL R29, [R1+0x6bc] ;  /* 0x0006bc00011d7983 */ /* 0x000ea20000100800 */
[----:B------:R-:W-:-:S03]  /*10930*/  IADD3.X R9, R27, UR8, RZ, P3, !PT ;  /* 0x000000081b097c10 */ /* 0x000fc60009ffe4ff */
[----:B------:R-:W2:Y:S01]  /*10940*/  LDL R28, [R1+0x698] ;  /* 0x00069800011c7983 */ /* 0x000ea20000100800 */
[----:B------:R-:W-:-:S03]  /*10950*/  IADD3 R196, P3, R26, UR4, RZ ;  /* 0x000000041ac47c10 */ /* 0x000fc6000ff7e0ff */
[----:B------:R-:W2:Y:S01]  /*10960*/  LDL R27, [R1+0x6c4] ;  /* 0x0006c400011b7983 */ /* 0x000ea20000100800 */
[----:B------:R-:W-:-:S03]  /*10970*/  IADD3.X R189, R25, UR8, RZ, P2, !PT ;  /* 0x0000000819bd7c10 */ /* 0x000fc600097fe4ff */
[----:B------:R-:W2:Y:S04]  /*10980*/  LDL R26, [R1+0x6a0] ;  /* 0x0006a000011a7983 */ /* 0x000ea80000100800 */
[----:B------:R-:W2:Y:S01]  /*10990*/  LDL R25, [R1+0x6a8] ;  /* 0x0006a80001197983 */ /* 0x000ea20000100800 */
[----:B------:R-:W-:Y:S02]  /*109a0*/  IADD3 R4, P0, R4, UR4, RZ ;  /* 0x0000000404047c10 */ /* 0x000fe4000ff1e0ff */
[----:B------:R-:W-:Y:S01]  /*109b0*/  IADD3 R190, P1, R32, UR4, RZ ;  /* 0x0000000420be7c10 */ /* 0x000fe2000ff3e0ff */
[----:B------:R-:W2:Y:S01]  /*109c0*/  LDG.E.U8 R61, desc[UR6][R20.64] ;  /* 0x00000006143d7981 */ /* 0x000ea2000c1e1100 */
[----:B------:R-:W-:-:S03]  /*109d0*/  IADD3.X R5, R31, UR8, RZ, P0, !PT ;  /* 0x000000081f057c10 */ /* 0x000fc600087fe4ff */
[----:B------:R-:W2:Y:S01]  /*109e0*/  LDL R32, [R1+0x6cc] ;  /* 0x0006cc0001207983 */ /* 0x000ea20000100800 */
[----:B------:R-:W-:-:S03]  /*109f0*/  IADD3 R194, P0, R30, UR4, RZ ;  /* 0x000000041ec27c10 */ /* 0x000fc6000ff1e0ff */
[----:B------:R-:W2:Y:S04]  /*10a00*/  LDL R31, [R1+0x6b0] ;  /* 0x0006b000011f7983 */ /* 0x000ea80000100800 */
[----:B------:R-:W2:Y:S04]  /*10a10*/  LDL R30, [R1+0x6dc] ;  /* 0x0006dc00011e7983 */ /* 0x000ea80000100800 */
[----:B------:R-:W2:Y:S04]  /*10a20*/  LDG.E.U8 R59, desc[UR6][R12.64] ;  /* 0x000000060c3b7981 */ /* 0x000ea8000c1e1100 */
[----:B------:R-:W2:Y:S04]  /*10a30*/  LDG.E.U8 R89, desc[UR6][R10.64] ;  /* 0x000000060a597981 */ /* 0x000ea8000c1e1100 */
[----:B------:R1:W2:Y:S04]  /*10a40*/  LDG.E.U8 R91, desc[UR6][R18.64] ;  /* 0x00000006125b7981 */ /* 0x0002a8000c1e1100 */
[----:B------:R-:W2:Y:S04]  /*10a50*/  LDG.E.U8 R58, desc[UR6][R8.64] ;  /* 0x00000006083a7981 */ /* 0x000ea8000c1e1100 */
[----:B------:R-:W2:Y:S04]  /*10a60*/  LDG.E.U8 R88, desc[UR6][R4.64] ;  /* 0x0000000604587981 */ /* 0x000ea8000c1e1100 */
[----:B------:R1:W2:Y:S04]  /*10a70*/  LDG.E.U8 R60, desc[UR6][R16.64] ;  /* 0x00000006103c7981 */ /* 0x0002a8000c1e1100 */
[----:B------:R1:W2:Y:S04]  /*10a80*/  LDG.E.U8 R90, desc[UR6][R14.64] ;  /* 0x000000060e5a7981 */ /* 0x0002a8000c1e1100 */
[----:B------:R1:W2:Y:S04]  /*10a90*/  LDG.E.U8 R62, desc[UR6][R184.64] ;  /* 0x00000006b83e7981 */ /* 0x0002a8000c1e1100 */
[----:B------:R-:W2:Y:S01]  /*10aa0*/  LDG.E.U8 R57, desc[UR6][R188.64] ;  /* 0x00000006bc397981 */ /* 0x000ea2000c1e1100 */
[----:B---3--:R-:W-:-:S03]  /*10ab0*/  IADD3 R200, P2, R3, UR4, RZ ;  /* 0x0000000403c87c10 */ /* 0x008fc6000ff5e0ff */
[----:B------:R-:W3:Y:S01]  /*10ac0*/  LDL R3, [R1+0x6d4] ;  /* 0x0006d40001037983 */ /* 0x000ee20000100800 */
[----:B------:R-:W-:-:S03]  /*10ad0*/  IADD3.X R193, R6, UR8, RZ, P4, !PT ;  /* 0x0000000806c17c10 */ /* 0x000fc6000a7fe4ff */
[----:B------:R-:W3:Y:S04]  /*10ae0*/  LDL R6, [R1+0x6b8] ;  /* 0x0006b80001067983 */ /* 0x000ee80000100800 */
[----:B------:R1:W3:Y:S01]  /*10af0*/  LDG.E.U8 R87, desc[UR6][R192.64] ;  /* 0x00000006c0577981 */ /* 0x0002e2000c1e1100 */
[----:B----4-:R-:W-:-:S03]  /*10b00*/  IADD3 R198, P4, R2, UR4, RZ ;  /* 0x0000000402c67c10 */ /* 0x010fc6000ff9e0ff */
[----:B------:R-:W4:Y:S04]  /*10b10*/  LDL R2, [R1+0x6c0] ;  /* 0x0006c00001027983 */ /* 0x000f280000100800 */
        /* <DEDUP_REMOVED lines=16> */
[----:B--2---:R-:W-:-:S03]  /*10c20*/  IADD3.X R191, R24, UR8, RZ, P1, !PT ;  /* 0x0000000818bf7c10 */ /* 0x004fc60008ffe4ff */
[----:B------:R-:W2:Y:S04]  /*10c30*/  LDL R24, [R1+0x6c8] ;  /* 0x0006c80001187983 */ /* 0x000ea80000100800 */
[----:B------:R-:W2:Y:S01]  /*10c40*/  LDL R5, [R1+0x788] ;  /* 0x0007880001057983 */ /* 0x000ea20000100800 */
[----:B------:R-:W-:-:S03]  /*10c50*/  IADD3 R204, P1, R29, UR4, RZ ;  /* 0x000000041dcc7c10 */ /* 0x000fc6000ff3e0ff */
[----:B------:R-:W2:Y:S01]  /*10c60*/  LDL R29, [R1+0x6f4] ;  /* 0x0006f400011d7983 */ /* 0x000ea20000100800 */
[----:B------:R-:W-:-:S03]  /*10c70*/  IADD3.X R197, R28, UR8, RZ, P3, !PT ;  /* 0x000000081cc57c10 */ /* 0x000fc60009ffe4ff */
[----:B------:R-:W2:Y:S01]  /*10c80*/  LDL R28, [R1+0x6d8] ;  /* 0x0006d800011c7983 */ /* 0x000ea20000100800 */
[----:B------:R-:W-:-:S03]  /*10c90*/  IADD3 R202, P3, R27, UR4, RZ ;  /* 0x000000041bca7c10 */ /* 0x000fc6000ff7e0ff */
[----:B------:R-:W2:Y:S01]  /*10ca0*/  LDL R27, [R1+0x704] ;  /* 0x00070400011b7983 */ /* 0x000ea20000100800 */
[----:B------:R-:W-:-:S03]  /*10cb0*/  IADD3.X R195, R26, UR8, RZ, P0, !PT ;  /* 0x000000081ac37c10 */ /* 0x000fc600087fe4ff */
[----:B------:R-:W2:Y:S01]  /*10cc0*/  LDL R26, [R1+0x6e8] ;  /* 0x0006e800011a7983 */ /* 0x000ea20000100800 */
[----:B------:R-:W-:-:S03]  /*10cd0*/  IADD3.X R201, R25, UR8, RZ, P2, !PT ;  /* 0x0000000819c97c10 */ /* 0x000fc600097fe4ff */
[----:B------:R-:W2:Y:S04]  /*10ce0*/  LDL R25, [R1+0x714] ;  /* 0x0007140001197983 */ /* 0x000ea80000100800 */
[----:B------:R-:W2:Y:S01]  /*10cf0*/  LDL R4, [R1+0x794] ;  /* 0x0007940001047983 */ /* 0x000ea20000100800 */
[----:B------:R-:W-:-:S03]  /*10d00*/  IADD3 R208, P0, R32, UR4, RZ ;  /* 0x0000000420d07c10 */ /* 0x000fc6000ff1e0ff */
[----:B------:R-:W2:Y:S01]  /*10d10*/  LDL R32, [R1+0x700] ;  /* 0x0007000001207983 */ /* 0x000ea20000100800 */
[----:B------:R-:W-:-:S03]  /*10d20*/  IADD3.X R199, R31, UR8, RZ, P4, !PT ;  /* 0x000000081fc77c10 */ /* 0x000fc6000a7fe4ff */
[----:B------:R-:W2:Y:S01]  /*10d30*/  LDL R31, [R1+0x724] ;  /* 0x00072400011f7983 */ /* 0x000ea20000100800 */
[----:B------:R-:W-:-:S03]  /*10d40*/  IADD3 R216, P4, R30, UR4, RZ ;  /* 0x000000041ed87c10 */ /* 0x000fc6000ff9e0ff */
[----:B------:R-:W2:Y:S04]  /*10d50*/  LDL R30, [R1+0x708] ;  /* 0x00070800011e7983 */ /* 0x000ea80000100800 */
[----:B------:R1:W2:Y:S04]  /*10d60*/  LDG.E.U8 R56, desc[UR6][R190.64] ;  /* 0x00000006be387981 */ /* 0x0002a8000c1e1100 */
[----:B------:R1:W2:Y:S04]  /*10d70*/  LDG.E.U8 R54, desc[UR6][R198.64] ;  /* 0x00000006c6367981 */ /* 0x0002a8000c1e1100 */
[----:B------:R1:W2:Y:S04]  /*10d80*/  LDG.E.U8 R86, desc[UR6][R196.64] ;  /* 0x00000006c4567981 */ /* 0x0002a8000c1e1100 */
[----:B------:R1:W2:Y:S04]  /*10d90*/  LDG.E.U8 R85, desc[UR6][R200.64] ;  /* 0x00000006c8557981 */ /* 0x0002a8000c1e1100 */
[----:B------:R1:W2:Y:S04]  /*10da0*/  LDG.E.U8 R55, desc[UR6][R194.64] ;  /* 0x00000006c2377981 */ /* 0x0002a8000c1e1100 */
[----:B------:R-:W2:Y:S04]  /*10db0*/  LDL R96, [R1+0x848] ;  /* 0x0008480001607983 */ /* 0x000ea80000100800 */
[----:B------:R-:W2:Y:S04]  /*10dc0*/  LDL R95, [R1+0x850] ;  /* 0x00085000015f7983 */ /* 0x000ea80000100800 */
[----:B------:R-:W2:Y:S01]  /*10dd0*/  LDL R94, [R1+0x85c] ;  /* 0x00085c00015e7983 */ /* 0x000ea20000100800 */
[----:B------:R-:W-:Y:S01]  /*10de0*/  UIADD3.64 UR24, UR12, 0x404, URZ ;  /* 0x000004040c187897 */ /* 0x000fe2000fffe03f */
[----:B------:R-:W-:-:S02]  /*10df0*/  WARPGROUP.DEPBAR.LE gsb0, 0x0 ;  /* 0x00008000000079c5 */ /* 0x000fc40000010000 */
[----:B------:R-:W-:Y:S01]  /*10e00*/  UIADD3.64 UR28, UR12, 0x7fe, URZ ;  /* 0x000007fe0c1c7897 */ /* 0x000fe2000fffe03f */
[----:B------:R-:W2:Y:S04]  /*10e10*/  LDL R104, [R1+0x970] ;  /* 0x0009700001687983 */ /* 0x000ea80000100800 */
[----:B------:R-:W2:Y:S04]  /*10e20*/  LDL R103, [R1+0x97c] ;  /* 0x00097c0001677983 */ /* 0x000ea80000100800 */
[----:B------:R-:W2:Y:S04]  /*10e30*/  LDL R102, [R1+0x998] ;  /* 0x0009980001667983 */ /* 0x000ea80000100800 */
[----:B------:R-:W2:Y:S04]  /*10e40*/  LDL R101, [R1+0x9a4] ;  /* 0x0009a40001657983 */ /* 0x000ea80000100800 */
[----:B------:R-:W2:Y:S01]  /*10e50*/  LDL R100, [R1+0x9a0] ;  /* 0x0009a00001647983 */ /* 0x000ea20000100800 */
[----:B------:R-:W-:-:S02]  /*10e60*/  UIADD3.64 UR32, UR12, 0x800, URZ ;  /* 0x000008000c207897 */ /* 0x000fc4000fffe03f */
[----:B------:R-:W-:Y:S01]  /*10e70*/  UIADD3.64 UR36, UR12, 0x802, URZ ;  /* 0x000008020c247897 */ /* 0x000fe2000fffe03f */
[----:B------:R-:W2:Y:S01]  /*10e80*/  LDL R99, [R1+0x9b8] ;  /* 0x0009b80001637983 */ /* 0x000ea20000100800 */
[----:B------:R-:W-:Y:S02]  /*10e90*/  UIADD3.64 UR40, UR12, 0x804, URZ ;  /* 0x000008040c287897 */ /* 0x000fe4000fffe03f */
[----:B------:R-:W-:Y:S01]  /*10ea0*/  UIADD3.64 UR44, UR12, 0xbfe, URZ ;  /* 0x00000bfe0c2c7897 */ /* 0x000fe2000fffe03f */
[----:B------:R-:W2:Y:S04]  /*10eb0*/  LDL R98, [R1+0x9c4] ;  /* 0x0009c40001627983 */ /* 0x000ea80000100800 */
[----:B------:R-:W2:Y:S01]  /*10ec0*/  LDL R97, [R1+0x9cc] ;  /* 0x0009cc0001617983 */ /* 0x000ea20000100800 */
[----:B---3--:R-:W-:-:S03]  /*10ed0*/  IADD3 R206, P2, R3, UR4, RZ ;  /* 0x0000000403ce7c10 */ /* 0x008fc6000ff5e0ff */
[----:B------:R-:W3:Y:S01]  /*10ee0*/  LDL R3, [R1+0x6f0] ;  /* 0x0006f00001037983 */ /* 0x000ee20000100800 */
[----:B------:R-:W-:-:S03]  /*10ef0*/  IADD3.X R205, R6, UR8, RZ, P1, !PT ;  /* 0x0000000806cd7c10 */ /* 0x000fc60008ffe4ff */
[----:B------:R-:W3:Y:S01]  /*10f00*/  LDL R6, [R1+0x710] ;  /* 0x0007100001067983 */ /* 0x000ee20000100800 */
[----:B----4-:R-:W-:Y:S02]  /*10f10*/  IADD3.X R203, R2, UR8, RZ, P3, !PT ;  /* 0x0000000802cb7c10 */ /* 0x010fe40009ffe4ff */
[----:B--2---:R-:W-:Y:S01]  /*10f20*/  IADD3.X R209, R24, UR8, RZ, P0, !PT ;  /* 0x0000000818d17c10 */ /* 0x004fe200087fe4ff */
[----:B------:R-:W2:Y:S04]  /*10f30*/  LDL R2, [R1+0x72c] ;  /* 0x00072c0001027983 */ /* 0x000ea80000100800 */
[----:B------:R-:W4:Y:S01]  /*10f40*/  LDL R24, [R1+0x718] ;  /* 0x0007180001187983 */ /* 0x000f220000100800 */
[----:B------:R-:W-:Y:S02]  /*10f50*/  IADD3 R220, P3, R39, UR4, RZ ;  /* 0x0000000427dc7c10 */ /* 0x000fe4000ff7e0ff */
[----:B------:R-:W-:-:S02]  /*10f60*/  IADD3 R218, P0, R29, UR4, RZ ;  /* 0x000000041dda7c10 */ /* 0x000fc4000ff1e0ff */
[----:B------:R-:W-:Y:S01]  /*10f70*/  IADD3.X R217, R28, UR8, RZ, P4, !PT ;  /* 0x000000081cd97c10 */ /* 0x000fe2000a7fe4ff */
[----:B------:R-:W4:Y:S01]  /*10f80*/  LDL R29, [R1+0x720] ;  /* 0x00072000011d7983 */ /* 0x000f220000100800 */
[----:B------:R-:W-:-:S03]  /*10f90*/  IADD3 R224, P4, R27, UR4, RZ ;  /* 0x000000041be07c10 */ /* 0x000fc6000ff9e0ff */
[----:B------:R-:W4:Y:S04]  /*10fa0*/  LDL R28, [R1+0x728] ;  /* 0x00072800011c7983 */ /* 0x000f280000100800 */
[----:B------:R-:W4:Y:S01]  /*10fb0*/  LDL R27, [R1+0x734] ;  /* 0x00073400011b7983 */ /* 0x000f220000100800 */
[----:B------:R-:W-:-:S03]  /*10fc0*/  IADD3.X R221, R26, UR8, RZ, P3, !PT ;  /* 0x000000081add7c10 */ /* 0x000fc60009ffe4ff */
[----:B------:R-:W4:Y:S01]  /*10fd0*/  LDL R26, [R1+0x730] ;  /* 0x00073000011a7983 */ /* 0x000f220000100800 */
[----:B------:R-:W-:-:S03]  /*10fe0*/  IADD3 R230, P3, R25, UR4, RZ ;  /* 0x0000000419e67c10 */ /* 0x000fc6000ff7e0ff */
[----:B------:R-:W4:Y:S01]  /*10ff0*/  LDL R25, [R1+0x73c] ;  /* 0x00073c0001197983 */ /* 0x000f220000100800 */
[----:B------:R-:W-:Y:S02]  /*11000*/  IADD3.X R207, R38, UR8, RZ, P2, !PT ;  /* 0x0000000826cf7c10 */ /* 0x000fe400097fe4ff */
[----:B------:R-:W-:Y:S01]  /*11010*/  IADD3 R226, P2, R37, UR4, RZ ;  /* 0x0000000425e27c10 */ /* 0x000fe2000ff5e0ff */
[----:B------:R-:W4:Y:S01]  /*11020*/  LDG.E.U8 R81, desc[UR6][R220.64] ;  /* 0x00000006dc517981 */ /* 0x000f22000c1e1100 */
[----:B------:R-:W-:Y:S02]  /*11030*/  IADD3 R214, P1, R40, UR4, RZ ;  /* 0x0000000428d67c10 */ /* 0x000fe4000ff3e0ff */
[----:B------:R-:W-:Y:S01]  /*11040*/  IADD3.X R227, R33, UR8, RZ, P2, !PT ;  /* 0x0000000821e37c10 */ /* 0x000fe200097fe4ff */
[----:B------:R-:W4:Y:S01]  /*11050*/  LDG.E.U8 R82, desc[UR6][R216.64] ;  /* 0x00000006d8527981 */ /* 0x000f22000c1e1100 */
[----:B------:R-:W-:-:S03]  /*11060*/  IADD3.X R215, R36, UR8, RZ, P1, !PT ;  /* 0x0000000824d77c10 */ /* 0x000fc60008ffe4ff */
[----:B------:R-:W4:Y:S01]  /*11070*/  LDL R33, [R1+0x744] ;  /* 0x0007440001217983 */ /* 0x000f220000100800 */
[----:B------:R-:W-:Y:S02]  /*11080*/  IADD3.X R225, R32, UR8, RZ, P4, !PT ;  /* 0x0000000820e17c10 */ /* 0x000fe4000a7fe4ff */
[----:B------:R-:W-:Y:S01]  /*11090*/  IADD3 R232, P1, R35, UR4, RZ ;  /* 0x0000000423e87c10 */ /* 0x000fe2000ff3e0ff */
[----:B------:R-:W4:Y:S01]  /*110a0*/  LDL R32, [R1+0x740] ;  /* 0x0007400001207983 */ /* 0x000f220000100800 */
[----:B------:R-:W-:-:S03]  /*110b0*/  IADD3 R236, P4, R31, UR4, RZ ;  /* 0x000000041fec7c10 */ /* 0x000fc6000ff9e0ff */
[----:B------:R-:W4:Y:S01]  /*110c0*/  LDL R31, [R1+0x74c] ;  /* 0x00074c00011f7983 */ /* 0x000f220000100800 */
[----:B------:R-:W-:-:S03]  /*110d0*/  IADD3.X R233, R30, UR8, RZ, P1, !PT ;  /* 0x000000081ee97c10 */ /* 0x000fc60008ffe4ff */
[----:B------:R-:W4:Y:S04]  /*110e0*/  LDL R30, [R1+0x748] ;  /* 0x00074800011e7983 */ /* 0x000f280000100800 */
[----:B------:R-:W4:Y:S04]  /*110f0*/  LDG.E.U8 R79, desc[UR6][R232.64] ;  /* 0x00000006e84f7981 */ /* 0x000f28000c1e1100 */
[----:B------:R-:W4:Y:S04]  /*11100*/  LDG.E.U8 R80, desc[UR6][R226.64] ;  /* 0x00000006e2507981 */ /* 0x000f28000c1e1100 */
[----:B------:R-:W4:Y:S04]  /*11110*/  LDG.E.U8 R49, desc[UR6][R224.64] ;  /* 0x00000006e0317981 */ /* 0x000f28000c1e1100 */
[----:B------:R-:W4:Y:S01]  /*11120*/  LDG.E.U8 R51, desc[UR6][R214.64] ;  /* 0x00000006d6337981 */ /* 0x000f22000c1e1100 */
[----:B------:R-:W-:-:S03]  /*11130*/  WARPGROUP.ARRIVE ;  /* 0x00000000000079c5 */ /* 0x000fc60000000000 */
[----:B------:R-:W4:Y:S03]  /*11140*/  LDG.E.U8 R83, desc[UR6][R208.64] ;  /* 0x00000006d0537981 */ /* 0x000f26000c1e1100 */
[----:B------:R-:W-:Y:S01]  /*11150*/  QGMMA.64x64x32.F32.E4M3.E4M3 R152, gdesc[UR24], R152, gsb0 ;  /* 0x00e00000189879f3 */ /* 0x000fe20008000898 */
[----:B------:R-:W-:Y:S02]  /*11160*/  R2UR UR51, R146 ;  /* 0x00000000923372ca */ /* 0x000fe400000e0000 */
[----:B------:R-:W-:Y:S01]  /*11170*/  R2UR UR50, R147 ;  /* 0x00000000933272ca */ /* 0x000fe200000e0000 */
[----:B------:R-:W-:Y:S01]  /*11180*/  UIADD3.64 UR48, UR12, 0xc00, URZ ;  /* 0x00000c000c307897 */ /* 0x000fe2000fffe03f */
[----:B------:R-:W-:Y:S02]  /*11190*/  R2UR UR55, R148 ;  /* 0x00000000943772ca */ /* 0x000fe400000e0000 */
[----:B------:R-:W-:Y:S01]  /*111a0*/  R2UR UR54, R149 ;  /* 0x00000000953672ca */ /* 0x000fe200000e0000 */
[----:B------:R-:W-:Y:S01]  /*111b0*/  UIADD3.64 UR52, UR12, 0xc02, URZ ;  /* 0x00000c020c347897 */ /* 0x000fe2000fffe03f */
[----:B------:R-:W-:Y:S01]  /*111c0*/  R2UR UR59, R150 ;  /* 0x00000000963b72ca */ /* 0x000fe200000e0000 */
[----:B------:R-:W-:Y:S01]  /*111d0*/  UIADD3.64 UR56, UR12, 0xc04, URZ ;  /* 0x00000c040c387897 */ /* 0x000fe2000fffe03f */
[----:B------:R-:W4:Y:S04]  /*111e0*/  LDG.E.U8 R52, desc[UR6][R206.64] ;  /* 0x00000006ce347981 */ /* 0x000f28000c1e1100 */
[----:B------:R-:W4:Y:S04]  /*111f0*/  LDG.E.U8 R84, desc[UR6][R204.64] ;  /* 0x00000006cc547981 */ /* 0x000f28000c1e1100 */
[----:B------:R-:W4:Y:S01]  /*11200*/  LDG.E.U8 R53, desc[UR6][R202.64] ;  /* 0x00000006ca357981 */ /* 0x000f22000c1e1100 */
[----:B---3--:R-:W-:-:S02]  /*11210*/  IADD3.X R219, R3, UR8, RZ, P0, !PT ;  /* 0x0000000803db7c10 */ /* 0x008fc400087fe4ff */
[----:B------:R-:W-:Y:S02]  /*11220*/  IADD3 R238, P0, R34, UR4, RZ ;  /* 0x0000000422ee7c10 */ /* 0x000fe4000ff1e0ff */
[----:B------:R-:W3:Y:S01]  /*11230*/  LDL R34, [R1+0x738] ;  /* 0x0007380001227983 */ /* 0x000ee20000100800 */
[----:B------:R-:W-:Y:S01]  /*11240*/  IADD3.X R231, R6, UR8, RZ, P3, !PT ;  /* 0x0000000806e77c10 */ /* 0x000fe20009ffe4ff */
[----:B0-----:R-:W-:Y:S02]  /*11250*/  IMAD.SHL.U32 R3, R151, 0x2, RZ ;  /* 0x0000000297037824 */ /* 0x001fe400078e00ff */
[----:B------:R-:W3:Y:S03]  /*11260*/  LDG.E.U8 R50, desc[UR6][R218.64] ;  /* 0x00000006da327981 */ /* 0x000ee6000c1e1100 */
[----:B------:R-:W-:Y:S01]  /*11270*/  LOP3.LUT R3, R3, 0x6, RZ, 0xc0, !PT ;  /* 0x0000000603037812 */ /* 0x000fe200078ec0ff */
[----:B------:R-:W3:Y:S03]  /*11280*/  LDG.E.U8 R48, desc[UR6][R230.64] ;  /* 0x00000006e6307981 */ /* 0x000ee6000c1e1100 */
[----:B------:R-:W-:-:S04]  /*11290*/  IADD3 R3, P2, R3, UR16, RZ ;  /* 0x0000001003037c10 */ /* 0x000fc8000ff5e0ff */
[----:B------:R-:W-:Y:S02]  /*112a0*/  IADD3 R6, P1, R3, 0x9, RZ ;  /* 0x0000000903067810 */ /* 0x000fe40007f3e0ff */
[----:B--2---:R-:W-:Y:S02]  /*112b0*/  IADD3 R240, P3, R2, UR4, RZ ;  /* 0x0000000402f07c10 */ /* 0x004fe4000ff7e0ff */
[----:B----4-:R-:W-:Y:S02]  /*112c0*/  IADD3.X R239, R24, UR8, RZ, P0, !PT ;  /* 0x0000000818ef7c10 */ /* 0x010fe400087fe4ff */
[----:B------:R-:W2:Y:S01]  /*112d0*/  LDL R24, [R1+0x754] ;  /* 0x0007540001187983 */ /* 0x000ea20000100800 */
[----:B------:R-:W-:-:S03]  /*112e0*/  IADD3.X R237, R29, UR8, RZ, P4, !PT ;  /* 0x000000081ded7c10 */ /* 0x000fc6000a7fe4ff */
[----:B------:R-:W4:Y:S01]  /*112f0*/  LDG.E.U8 R78, desc[UR6][R238.64] ;  /* 0x00000006ee4e7981 */ /* 0x000f22000c1e1100 */
[----:B------:R-:W-:-:S03]  /*11300*/  IADD3.X R241, R28, UR8, RZ, P3, !PT ;  /* 0x000000081cf17c10 */ /* 0x000fc60009ffe4ff */
[----:B------:R-:W4:Y:S01]  /*11310*/  LDL R29, [R1+0x750] ;  /* 0x00075000011d7983 */ /* 0x000f220000100800 */
[----:B------:R-:W-:-:S03]  /*11320*/  IADD3 R242, P3, R27, UR4, RZ ;  /* 0x000000041bf27c10 */ /* 0x000fc6000ff7e0ff */
[----:B------:R-:W4:Y:S01]  /*11330*/  LDL R28, [R1+0x75c] ;  /* 0x00075c00011c7983 */ /* 0x000f220000100800 */
[----:B------:R-:W-:-:S03]  /*11340*/  IADD3.X R243, R26, UR8, RZ, P3, !PT ;  /* 0x000000081af37c10 */ /* 0x000fc60009ffe4ff */
[----:B------:R-:W4:Y:S04]  /*11350*/  LDL R27, [R1+0x758] ;  /* 0x00075800011b7983 */ /* 0x000f280000100800 */
[----:B------:R-:W1:Y:S01]  /*11360*/  LDL R26, [R1+0x764] ;  /* 0x00076400011a7983 */ /* 0x000e620000100800 */
[----:B------:R-:W-:Y:S02]  /*11370*/  IADD3 R234, P3, R25, UR4, RZ ;  /* 0x0000000419ea7c10 */ /* 0x000fe4000ff7e0ff */
[----:B------:R-:W-:Y:S01]  /*11380*/  LOP3.LUT R2, R7, 0x8, RZ, 0xfc, !PT ;  /* 0x0000000807027812 */ /* 0x000fe200078efcff */
[----:B------:R-:W4:Y:S01]  /*11390*/  LDL R25, [R1+0x760] ;  /* 0x0007600001197983 */ /* 0x000f220000100800 */
[C---:B------:R-:W-:Y:S02]  /*113a0*/  ISETP.GT.U32.AND P4, PT, R6.reuse, R7, PT ;  /* 0x000000070600720c */ /* 0x040fe40003f84070 */
[----:B------:R-:W-:Y:S01]  /*113b0*/  ISETP.GT.U32.AND P0, PT, R6, R2, PT ;  /* 0x000000020600720c */ /* 0x000fe20003f04070 */
[----:B------:R-:W4:Y:S04]  /*113c0*/  LDG.E.U8 R46, desc[UR6][R242.64] ;  /* 0x00000006f22e7981 */ /* 0x000f28000c1e1100 */
[----:B------:R-:W4:Y:S04]  /*113d0*/  LDL R6, [R1+0x768] ;  /* 0x0007680001067983 */ /* 0x000f280000100800 */
[----:B------:R-:W4:Y:S04]  /*113e0*/  LDG.E.U8 R77, desc[UR6][R240.64] ;  /* 0x00000006f04d7981 */ /* 0x000f28000c1e1100 */
[----:B------:R-:W4:Y:S01]  /*113f0*/  LDG.E.U8 R47, desc[UR6][R236.64] ;  /* 0x00000006ec2f7981 */ /* 0x000f22000c1e1100 */
[----:B---3--:R-:W-:-:S02]  /*11400*/  IADD3.X R235, R34, UR8, RZ, P3, !PT ;  /* 0x0000000822eb7c10 */ /* 0x008fc40009ffe4ff */
[----:B------:R-:W-:Y:S02]  /*11410*/  IADD3 R228, P3, R33, UR4, RZ ;  /* 0x0000000421e47c10 */ /* 0x000fe4000ff7e0ff */
[----:B------:R-:W3:Y:S02]  /*11420*/  LDL R33, [R1+0x7b0] ;  /* 0x0007b00001217983 */ /* 0x000ee40000100800 */
[----:B------:R-:W-:Y:S02]  /*11430*/  IADD3.X R229, R32, UR8, RZ, P3, !PT ;  /* 0x0000000820e57c10 */ /* 0x000fe40009ffe4ff */
[----:B------:R-:W-:Y:S01]  /*11440*/  IADD3 R222, P3, R31, UR4, RZ ;  /* 0x000000041fde7c10 */ /* 0x000fe2000ff7e0ff */
[----:B------:R-:W3:Y:S03]  /*11450*/  LDL R32, [R1+0x7b8] ;  /* 0x0007b80001207983 */ /* 0x000ee60000100800 */
[----:B------:R-:W-:Y:S01]  /*11460*/  IADD3.X R223, R30, UR8, RZ, P3, !PT ;  /* 0x000000081edf7c10 */ /* 0x000fe20009ffe4ff */
[----:B------:R-:W3:Y:S04]  /*11470*/  LDL R31, [R1+0x7c4] ;  /* 0x0007c400011f7983 */ /* 0x000ee80000100800 */
[----:B------:R-:W3:Y:S04]  /*11480*/  LDL R30, [R1+0x7cc] ;  /* 0x0007cc00011e7983 */ /* 0x000ee80000100800 */
[----:B------:R-:W3:Y:S04]  /*11490*/  LDG.E.U8 R76, desc[UR6][R234.64] ;  /* 0x00000006ea4c7981 */ /* 0x000ee8000c1e1100 */
[----:B------:R-:W3:Y:S04]  /*114a0*/  LDG.E.U8 R45, desc[UR6][R228.64] ;  /* 0x00000006e42d7981 */ /* 0x000ee8000c1e1100 */
[----:B------:R-:W3:Y:S01]  /*114b0*/  LDG.E.U8 R75, desc[UR6][R222.64] ;  /* 0x00000006de4b7981 */ /* 0x000ee2000c1e1100 */
[----:B--2---:R-:W-:-:S03]  /*114c0*/  IADD3 R212, P3, R24, UR4, RZ ;  /* 0x0000000418d47c10 */ /* 0x004fc6000ff7e0ff */
[----:B------:R-:W2:Y:S01]  /*114d0*/  LDL R24, [R1+0x778] ;  /* 0x0007780001187983 */ /* 0x000ea20000100800 */
[----:B----4-:R-:W-:-:S03]  /*114e0*/  IADD3.X R213, R29, UR8, RZ, P3, !PT ;  /* 0x000000081dd57c10 */ /* 0x010fc60009ffe4ff */
[----:B------:R-:W4:Y:S01]  /*114f0*/  LDL R29, [R1+0x7a0] ;  /* 0x0007a000011d7983 */ /* 0x000f220000100800 */
[----:B------:R-:W-:-:S03]  /*11500*/  IADD3 R210, P3, R28, UR4, RZ ;  /* 0x000000041cd27c10 */ /* 0x000fc6000ff7e0ff */
[----:B------:R-:W3:Y:S01]  /*11510*/  LDL R28, [R1+0x7c8] ;  /* 0x0007c800011c7983 */ /* 0x000ee20000100800 */
[----:B------:R-:W-:-:S03]  /*11520*/  IADD3.X R211, R27, UR8, RZ, P3, !PT ;  /* 0x000000081bd37c10 */ /* 0x000fc60009ffe4ff */
[----:B------:R-:W3:Y:S01]  /*11530*/  LDL R27, [R1+0x7ac] ;  /* 0x0007ac00011b7983 */ /* 0x000ee20000100800 */
[----:B-1----:R-:W-:-:S03]  /*11540*/  IADD3 R18, P3, R26, UR4, RZ ;  /* 0x000000041a127c10 */ /* 0x002fc6000ff7e0ff */
[----:B------:R-:W3:Y:S01]  /*11550*/  LDL R26, [R1+0x7a8] ;  /* 0x0007a800011a7983 */ /* 0x000ee20000100800 */
[----:B------:R-:W-:Y:S02]  /*11560*/  IADD3.X R19, R25, UR8, RZ, P3, !PT ;  /* 0x0000000819137c10 */ /* 0x000fe40009ffe4ff */
[----:B------:R-:W-:Y:S01]  /*11570*/  IADD3 R16, P3, R22, UR4, RZ ;  /* 0x0000000416107c10 */ /* 0x000fe2000ff7e0ff */
[----:B------:R-:W3:Y:S04]  /*11580*/  LDL R25, [R1+0x7b4] ;  /* 0x0007b40001197983 */ /* 0x000ee80000100800 */
[----:B------:R-:W4:Y:S01]  /*11590*/  LDL R22, [R1+0x790] ;  /* 0x0007900001167983 */ /* 0x000f220000100800 */
[----:B------:R-:W-:-:S03]  /*115a0*/  IADD3.X R17, R6, UR8, RZ, P3, !PT ;  /* 0x0000000806117c10 */ /* 0x000fc60009ffe4ff */
[----:B------:R-:W3:Y:S01]  /*115b0*/  LDL R6, [R1+0x79c] ;  /* 0x00079c0001067983 */ /* 0x000ee20000100800 */
[----:B------:R-:W-:-:S03]  /*115c0*/  IADD3 R14, P3, R21, UR4, RZ ;  /* 0x00000004150e7c10 */ /* 0x000fc6000ff7e0ff */
[----:B------:R-:W3:Y:S01]  /*115d0*/  LDL R21, [R1+0x798] ;  /* 0x0007980001157983 */ /* 0x000ee20000100800 */
[----:B------:R-:W-:-:S03]  /*115e0*/  IADD3.X R15, R20, UR8, RZ, P3, !PT ;  /* 0x00000008140f7c10 */ /* 0x000fc60009ffe4ff */
[----:B------:R-:W3:Y:S01]  /*115f0*/  LDL R20, [R1+0x7a4] ;  /* 0x0007a40001147983 */ /* 0x000ee20000100800 */
[----:B------:R-:W-:-:S03]  /*11600*/  IADD3 R12, P3, R12, UR4, RZ ;  /* 0x000000040c0c7c10 */ /* 0x000fc6000ff7e0ff */
[----:B------:R-:W3:Y:S04]  /*11610*/  LDG.E.U8 R43, desc[UR6][R18.64] ;  /* 0x00000006122b7981 */ /* 0x000ee8000c1e1100 */
[----:B------:R-:W3:Y:S04]  /*11620*/  LDG.E.U8 R73, desc[UR6][R16.64] ;  /* 0x0000000610497981 */ /* 0x000ee8000c1e1100 */
[----:B------:R0:W3:Y:S04]  /*11630*/  LDG.E.U8 R42, desc[UR6][R14.64] ;  /* 0x000000060e2a7981 */ /* 0x0000e8000c1e1100 */
[----:B------:R-:W3:Y:S04]  /*11640*/  LDL R19, [R1+0x814] ;  /* 0x0008140001137983 */ /* 0x000ee80000100800 */
[----:B------:R-:W3:Y:S04]  /*11650*/  LDL R18, [R1+0x810] ;  /* 0x0008100001127983 */ /* 0x000ee80000100800 */
[----:B------:R-:W3:Y:S04]  /*11660*/  LDL R17, [R1+0x81c] ;  /* 0x00081c0001117983 */ /* 0x000ee80000100800 */
[----:B------:R-:W3:Y:S04]  /*11670*/  LDL R16, [R1+0x824] ;  /* 0x0008240001107983 */ /* 0x000ee80000100800 */
[----:B------:R-:W3:Y:S01]  /*11680*/  LDG.E.U8 R44, desc[UR6][R212.64] ;  /* 0x00000006d42c7981 */ /* 0x000ee2000c1e1100 */
[----:B------:R-:W-:-:S03]  /*11690*/  WARPGROUP.DEPBAR.LE gsb0, 0x0 ;  /* 0x00008000000079c5 */ /* 0x000fc60000010000 */
[----:B------:R-:W3:Y:S01]  /*116a0*/  LDG.E.U8 R74, desc[UR6][R210.64] ;  /* 0x00000006d24a7981 */ /* 0x000ee2000c1e1100 */
[----:B--2---:R-:W-:Y:S02]  /*116b0*/  IADD3.X R13, R24, UR8, RZ, P3, !PT ;  /* 0x00000008180d7c10 */ /* 0x004fe40009ffe4ff */
[----:B------:R-:W-:Y:S01]  /*116c0*/  IADD3 R10, P3, R10, UR4, RZ ;  /* 0x000000040a0a7c10 */ /* 0x000fe2000ff7e0ff */
[----:B------:R-:W2:Y:S03]  /*116d0*/  LDL R24, [R1+0x7bc] ;  /* 0x0007bc0001187983 */ /* 0x000ea60000100800 */
[----:B------:R-:W-:Y:S01]  /*116e0*/  IADD3.X R11, R23, UR8, RZ, P3, !PT ;  /* 0x00000008170b7c10 */ /* 0x000fe20009ffe4ff */
[----:B------:R1:W2:Y:S01]  /*116f0*/  LDG.E.U8 R72, desc[UR6][R12.64] ;  /* 0x000000060c487981 */ /* 0x0002a2000c1e1100 */
[----:B------:R-:W-:-:S03]  /*11700*/  IADD3 R8, P3, R8, UR4, RZ ;  /* 0x0000000408087c10 */ /* 0x000fc6000ff7e0ff */
[----:B------:R1:W2:Y:S01]  /*11710*/  LDG.E.U8 R41, desc[UR6][R10.64] ;  /* 0x000000060a297981 */ /* 0x0002a2000c1e1100 */
[----:B------:R-:W-:Y:S02]  /*11720*/  IADD3.X R9, R5, UR8, RZ, P3, !PT ;  /* 0x0000000805097c10 */ /* 0x000fe40009ffe4ff */
[----:B------:R-:W-:-:S03]  /*11730*/  IADD3 R4, P3, R4, UR4, RZ ;  /* 0x0000000404047c10 */ /* 0x000fc6000ff7e0ff */
[----:B------:R1:W2:Y:S01]  /*11740*/  LDG.E.U8 R71, desc[UR6][R8.64] ;  /* 0x0000000608477981 */ /* 0x0002a2000c1e1100 */
[----:B----4-:R-:W-:Y:S02]  /*11750*/  IADD3.X R5, R22, UR8, RZ, P3, !PT ;  /* 0x0000000816057c10 */ /* 0x010fe40009ffe4ff */
[----:B---3--:R-:W-:-:S03]  /*11760*/  IADD3 R22, P3, R6, UR4, RZ ;  /* 0x0000000406167c10 */ /* 0x008fc6000ff7e0ff */
[----:B------:R3:W4:Y:S04]  /*11770*/  LDG.E.U8 R40, desc[UR6][R4.64] ;  /* 0x0000000604287981 */ /* 0x000728000c1e1100 */
[----:B------:R-:W3:Y:S01]  /*11780*/  LDL R6, [R1+0x7c0] ;  /* 0x0007c00001067983 */ /* 0x000ee20000100800 */
[----:B------:R-:W-:Y:S02]  /*11790*/  IADD3.X R23, R21, UR8, RZ, P3, !PT ;  /* 0x0000000815177c10 */ /* 0x000fe40009ffe4ff */
[----:B------:R-:W-:-:S03]  /*117a0*/  IADD3 R20, P3, R20, UR4, RZ ;  /* 0x0000000414147c10 */ /* 0x000fc6000ff7e0ff */
[----:B------:R-:W4:Y:S01]  /*117b0*/  LDG.E.U8 R70, desc[UR6][R22.64] ;  /* 0x0000000616467981 */ /* 0x000f22000c1e1100 */
[----:B------:R-:W-:Y:S02]  /*117c0*/  IADD3.X R21, R29, UR8, RZ, P3, !PT ;  /* 0x000000081d157c10 */ /* 0x000fe40009ffe4ff */
[----:B------:R-:W-:Y:S01]  /*117d0*/  IADD3 R186, P3, R27, UR4, RZ ;  /* 0x000000041bba7c10 */ /* 0x000fe2000ff7e0ff */
[----:B------:R-:W4:Y:S03]  /*117e0*/  LDL R29, [R1+0x7d4] ;  /* 0x0007d400011d7983 */ /* 0x000f260000100800 */
[----:B------:R-:W-:Y:S01]  /*117f0*/  IADD3.X R187, R26, UR8, RZ, P3, !PT ;  /* 0x000000081abb7c10 */ /* 0x000fe20009ffe4ff */
[----:B------:R-:W4:Y:S01]  /*11800*/  LDL R27, [R1+0x7d0] ;  /* 0x0007d000011b7983 */ /* 0x000f220000100800 */
[----:B------:R-:W-:-:S03]  /*11810*/  IADD3 R184, P3, R25, UR4, RZ ;  /* 0x0000000419b87c10 */ /* 0x000fc6000ff7e0ff */
[----:B------:R-:W4:Y:S01]  /*11820*/  LDL R26, [R1+0x7dc] ;  /* 0x0007dc00011a7983 */ /* 0x000f220000100800 */
[----:B------:R-:W-:-:S03]  /*11830*/  IADD3.X R185, R33, UR8, RZ, P3, !PT ;  /* 0x0000000821b97c10 */ /* 0x000fc60009ffe4ff */
[----:B------:R-:W4:Y:S04]  /*11840*/  LDL R25, [R1+0x7d8] ;  /* 0x0007d80001197983 */ /* 0x000f280000100800 */
[----:B------:R-:W4:Y:S04]  /*11850*/  LDL R33, [R1+0x7e4] ;  /* 0x0007e40001217983 */ /* 0x000f280000100800 */
[----:B------:R-:W4:Y:S04]  /*11860*/  LDL R23, [R1+0x844] ;  /* 0x0008440001177983 */ /* 0x000f280000100800 */
[----:B------:R-:W4:Y:S04]  /*11870*/  LDL R22, [R1+0x840] ;  /* 0x0008400001167983 */ /* 0x000f280000100800 */
[----:B------:R1:W4:Y:S01]  /*11880*/  LDG.E.U8 R39, desc[UR6][R20.64] ;  /* 0x0000000614277981 */ /* 0x000322000c1e1100 */
[----:B------:R-:W-:-:S03]  /*11890*/  WARPGROUP.ARRIVE ;  /* 0x00000000000079c5 */ /* 0x000fc60000000000 */
[----:B------:R-:W4:Y:S03]  /*118a0*/  LDG.E.U8 R69, desc[UR6][R186.64] ;  /* 0x00000006ba457981 */ /* 0x000f26000c1e1100 */
[----:B------:R-:W-:Y:S01]  /*118b0*/  QGMMA.64x64x32.F32.E4M3.E4M3 R152, gdesc[UR28], R152, gsb0 ;  /* 0x00e000001c9879f3 */ /* 0x000fe20008000898 */
[----:B------:R-:W4:Y:S01]  /*118c0*/  LDG.E.U8 R38, desc[UR6][R184.64] ;  /* 0x00000006b8267981 */ /* 0x000f22000c1e1100 */
[----:B--2---:R-:W-:-:S03]  /*118d0*/  IADD3 R192, P3, R24, UR4, RZ ;  /* 0x0000000418c07c10 */ /* 0x004fc6000ff7e0ff */
[----:B------:R-:W2:Y:S01]  /*118e0*/  LDL R24, [R1+0x7e0] ;  /* 0x0007e00001187983 */ /* 0x000ea20000100800 */
[----:B------:R-:W-:-:S03]  /*118f0*/  IADD3.X R193, R32, UR8, RZ, P3, !PT ;  /* 0x0000000820c17c10 */ /* 0x000fc60009ffe4ff */
[----:B------:R-:W2:Y:S01]  /*11900*/  LDL R32, [R1+0x7ec] ;  /* 0x0007ec0001207983 */ /* 0x000ea20000100800 */
[----:B------:R-:W-:-:S03]  /*11910*/  IADD3 R190, P3, R31, UR4, RZ ;  /* 0x000000041fbe7c10 */ /* 0x000fc6000ff7e0ff */
[----:B------:R-:W2:Y:S01]  /*11920*/  LDL R31, [R1+0x7e8] ;  /* 0x0007e800011f7983 */ /* 0x000ea20000100800 */
[----:B------:R-:W-:-:S03]  /*11930*/  WARPGROUP.DEPBAR.LE gsb0, 0x0 ;  /* 0x00008000000079c5 */ /* 0x000fc60000010000 */
[----:B------:R-:W2:Y:S01]  /*11940*/  LDG.E.U8 R68, desc[UR6][R192.64] ;  /* 0x00000006c0447981 */ /* 0x000ea2000c1e1100 */
[----:B---3--:R-:W-:-:S03]  /*11950*/  IADD3.X R191, R6, UR8, RZ, P3, !PT ;  /* 0x0000000806bf7c10 */ /* 0x008fc60009ffe4ff */
[----:B------:R-:W0:Y:S01]  /*11960*/  LDL R6, [R1+0x7f4] ;  /* 0x0007f40001067983 */ /* 0x000e220000100800 */
[----:B------:R-:W-:-:S03]  /*11970*/  IADD3 R198, P3, R30, UR4, RZ ;  /* 0x000000041ec67c10 */ /* 0x000fc6000ff7e0ff */
[----:B------:R-:W3:Y:S01]  /*11980*/  LDL R30, [R1+0x7f0] ;  /* 0x0007f000011e7983 */ /* 0x000ee20000100800 */
[----:B------:R-:W-:-:S03]  /*11990*/  IADD3.X R199, R28, UR8, RZ, P3, !PT ;  /* 0x000000081cc77c10 */ /* 0x000fc60009ffe4ff */
[----:B------:R-:W1:Y:S01]  /*119a0*/  LDL R28, [R1+0x7fc] ;  /* 0x0007fc00011c7983 */ /* 0x000e620000100800 */
[----:B----4-:R-:W-:-:S03]  /*119b0*/  IADD3 R196, P3, R29, UR4, RZ ;  /* 0x000000041dc47c10 */ /* 0x010fc6000ff7e0ff */
[----:B------:R-:W4:Y:S01]  /*119c0*/  LDL R29, [R1+0x7f8] ;  /* 0x0007f800011d7983 */ /* 0x000f220000100800 */
[----:B------:R-:W-:-:S03]  /*119d0*/  IADD3.X R197, R27, UR8, RZ, P3, !PT ;  /* 0x000000081bc57c10 */ /* 0x000fc60009ffe4ff */
[----:B------:R-:W4:Y:S01]  /*119e0*/  LDL R27, [R1+0x804] ;  /* 0x00080400011b7983 */ /* 0x000f220000100800 */
[----:B------:R-:W-:-:S03]  /*119f0*/  IADD3 R200, P3, R26, UR4, RZ ;  /* 0x000000041ac87c10 */ /* 0x000fc6000ff7e0ff */
[----:B------:R-:W4:Y:S01]  /*11a00*/  LDL R26, [R1+0x800] ;  /* 0x00080000011a7983 */ /* 0x000f220000100800 */
[----:B------:R-:W-:Y:S02]  /*11a10*/  IADD3.X R201, R25, UR8, RZ, P3, !PT ;  /* 0x0000000819c97c10 */ /* 0x000fe40009ffe4ff */
[----:B------:R-:W-:Y:S01]  /*11a20*/  IADD3 R194, P3, R33, UR4, RZ ;  /* 0x0000000421c27c10 */ /* 0x000fe2000ff7e0ff */
[----:B------:R-:W4:Y:S04]  /*11a30*/  LDL R25, [R1+0x80c] ;  /* 0x00080c0001197983 */ /* 0x000f280000100800 */
[----:B------:R-:W4:Y:S01]  /*11a40*/  LDL R33, [R1+0x864] ;  /* 0x0008640001217983 */ /* 0x000f220000100800 */
[----:B------:R-:W-:-:S03]  /*11a50*/  WARPGROUP.ARRIVE ;  /* 0x00000000000079c5 */ /* 0x000fc60000000000 */
[----:B------:R-:W4:Y:S03]  /*11a60*/  LDG.E.U8 R37, desc[UR6][R190.64] ;  /* 0x00000006be257981 */ /* 0x000f26000c1e1100 */
[----:B------:R-:W-:Y:S01]  /*11a70*/  QGMMA.64x64x32.F32.E4M3.E4M3 R152, gdesc[UR32], R152, gsb0 ;  /* 0x00e00000209879f3 */ /* 0x000fe20008000898 */
[----:B------:R-:W4:Y:S04]  /*11a80*/  LDG.E.U8 R67, desc[UR6][R198.64] ;  /* 0x00000006c6437981 */ /* 0x000f28000c1e1100 */
[----:B------:R-:W4:Y:S04]  /*11a90*/  LDG.E.U8 R36, desc[UR6][R196.64] ;  /* 0x00000006c4247981 */ /* 0x000f28000c1e1100 */
[----:B------:R-:W4:Y:S01]  /*11aa0*/  LDG.E.U8 R66, desc[UR6][R200.64] ;  /* 0x00000006c8427981 */ /* 0x000f22000c1e1100 */
[----:B--2---:R-:W-:-:S03]  /*11ab0*/  IADD3.X R195, R24, UR8, RZ, P3, !PT ;  /* 0x0000000818c37c10 */ /* 0x004fc60009ffe4ff */
[----:B------:R-:W2:Y:S01]  /*11ac0*/  LDL R24, [R1+0x808] ;  /* 0x0008080001187983 */ /* 0x000ea20000100800 */
[----:B------:R-:W-:Y:S01]  /*11ad0*/  IADD3 R188, P3, R32, UR4, RZ ;  /* 0x0000000420bc7c10 */ /* 0x000fe2000ff7e0ff */
[----:B------:R-:W-:Y:S02]  /*11ae0*/  WARPGROUP.DEPBAR.LE gsb0, 0x0 ;  /* 0x00008000000079c5 */ /* 0x000fe40000010000 */
[----:B------:R-:W2:Y:S01]  /*11af0*/  LDG.E.U8 R35, desc[UR6][R194.64] ;  /* 0x00000006c2237981 */ /* 0x000ea2000c1e1100 */
[----:B------:R-:W-:Y:S01]  /*11b00*/  IADD3.X R189, R31, UR8, RZ, P3, !PT ;  /* 0x000000081fbd7c10 */ /* 0x000fe20009ffe4ff */
[----:B------:R-:W-:-:S04]  /*11b10*/  WARPGROUP.ARRIVE ;  /* 0x00000000000079c5 */ /* 0x000fc80000000000 */
[----:B------:R-:W2:Y:S02]  /*11b20*/  LDG.E.U8 R65, desc[UR6][R188.64] ;  /* 0x00000006bc417981 */ /* 0x000ea4000c1e1100 */
[----:B------:R-:W-:Y:S01]  /*11b30*/  QGMMA.64x64x32.F32.E4M3.E4M3 R152, gdesc[UR36], R152, gsb0 ;  /* 0x00e00000249879f3 */ /* 0x000fe20008000898 */
[----:B0-----:R-:W-:Y:S02]  /*11b40*/  IADD3 R14, P3, R6, UR4, RZ ;  /* 0x00000004060e7c10 */ /* 0x001fe4000ff7e0ff */
[----:B------:R-:W2:Y:S02]  /*11b50*/  LDL R6, [R1+0x818] ;  /* 0x0008180001067983 */ /* 0x000ea40000100800 */
[----:B---3--:R-:W-:Y:S02]  /*11b60*/  IADD3.X R15, R30, UR8, RZ, P3, !PT ;  /* 0x000000081e0f7c10 */ /* 0x008fe40009ffe4ff */
[----:B------:R-:W3:Y:S01]  /*11b70*/  LDL R30, [R1+0x820] ;  /* 0x00082000011e7983 */ /* 0x000ee20000100800 */
[----:B-1----:R-:W-:-:S03]  /*11b80*/  IADD3 R12, P3, R28, UR4, RZ ;  /* 0x000000041c0c7c10 */ /* 0x002fc6000ff7e0ff */
[----:B------:R-:W3:Y:S01]  /*11b90*/  LDL R28, [R1+0x82c] ;  /* 0x00082c00011c7983 */ /* 0x000ee20000100800 */
[----:B----4-:R-:W-:-:S03]  /*11ba0*/  IADD3.X R13, R29, UR8, RZ, P3, !PT ;  /* 0x000000081d0d7c10 */ /* 0x010fc60009ffe4ff */
[----:B------:R-:W4:Y:S01]  /*11bb0*/  LDL R29, [R1+0x828] ;  /* 0x00082800011d7983 */ /* 0x000f220000100800 */
[----:B------:R-:W-:-:S03]  /*11bc0*/  IADD3 R10, P3, R27, UR4, RZ ;  /* 0x000000041b0a7c10 */ /* 0x000fc6000ff7e0ff */
[----:B------:R-:W4:Y:S01]  /*11bd0*/  LDL R27, [R1+0x834] ;  /* 0x00083400011b7983 */ /* 0x000f220000100800 */
[----:B------:R-:W-:-:S03]  /*11be0*/  IADD3.X R11, R26, UR8, RZ, P3, !PT ;  /* 0x000000081a0b7c10 */ /* 0x000fc60009ffe4ff */
[----:B------:R-:W4:Y:S01]  /*11bf0*/  LDL R26, [R1+0x830] ;  /* 0x00083000011a7983 */ /* 0x000f220000100800 */
[----:B------:R-:W-:-:S03]  /*11c00*/  IADD3 R8, P3, R25, UR4, RZ ;  /* 0x0000000419087c10 */ /* 0x000fc6000ff7e0ff */
[----:B------:R0:W4:Y:S04]  /*11c10*/  LDG.E.U8 R34, desc[UR6][R14.64] ;  /* 0x000000060e227981 */ /* 0x000128000c1e1100 */
[----:B------:R-:W4:Y:S04]  /*11c20*/  LDL R25, [R1+0x83c] ;  /* 0x00083c0001197983 */ /* 0x000f280000100800 */
[----:B------:R1:W4:Y:S04]  /*11c30*/  LDG.E.U8 R64, desc[UR6][R12.64] ;  /* 0x000000060c407981 */ /* 0x000328000c1e1100 */
[----:B------:R-:W4:Y:S01]  /*11c40*/  LDG.E.U8 R32, desc[UR6][R10.64] ;  /* 0x000000060a207981 */ /* 0x000f22000c1e1100 */
[----:B--2---:R-:W-:-:S02]  /*11c50*/  IADD3.X R9, R24, UR8, RZ, P3, !PT ;  /* 0x0000000818097c10 */ /* 0x004fc40009ffe4ff */
[----:B------:R-:W-:Y:S01]  /*11c60*/  IADD3 R4, P3, R19, UR4, RZ ;  /* 0x0000000413047c10 */ /* 0x000fe2000ff7e0ff */
[----:B------:R-:W2:Y:S03]  /*11c70*/  LDL R24, [R1+0x838] ;  /* 0x0008380001187983 */ /* 0x000ea60000100800 */
[----:B------:R-:W-:Y:S01]  /*11c80*/  IADD3.X R5, R18, UR8, RZ, P3, !PT ;  /* 0x0000000812057c10 */ /* 0x000fe20009ffe4ff */
[----:B------:R-:W2:Y:S01]  /*11c90*/  LDG.E.U8 R63, desc[UR6][R8.64] ;  /* 0x00000006083f7981 */ /* 0x000ea2000c1e1100 */
[----:B------:R-:W-:-:S03]  /*11ca0*/  IADD3 R18, P3, R17, UR4, RZ ;  /* 0x0000000411127c10 */ /* 0x000fc6000ff7e0ff */
[----:B------:R2:W2:Y:S01]  /*11cb0*/  LDG.E.U8 R31, desc[UR6][R4.64] ;  /* 0x00000006041f7981 */ /* 0x0004a2000c1e1100 */
[----:B------:R-:W-:-:S03]  /*11cc0*/  IADD3.X R19, R6, UR8, RZ, P3, !PT ;  /* 0x0000000806137c10 */ /* 0x000fc60009ffe4ff */
[----:B------:R-:W2:Y:S01]  /*11cd0*/  LDL R6, [R1+0x84c] ;  /* 0x00084c0001067983 */ /* 0x000ea20000100800 */
[----:B------:R-:W-:-:S03]  /*11ce0*/  IADD3 R16, P3, R16, UR4, RZ ;  /* 0x0000000410107c10 */ /* 0x000fc6000ff7e0ff */
[----:B------:R-:W2:Y:S01]  /*11cf0*/  LDG.E.U8 R252, desc[UR6][R18.64] ;  /* 0x0000000612fc7981 */ /* 0x000ea2000c1e1100 */
[----:B---3--:R-:W-:Y:S02]  /*11d00*/  IADD3.X R17, R30, UR8, RZ, P3, !PT ;  /* 0x000000081e117c10 */ /* 0x008fe40009ffe4ff */
[----:B------:R-:W-:Y:S02]  /*11d10*/  IADD3 R20, P3, R28, UR4, RZ ;  /* 0x000000041c147c10 */ /* 0x000fe4000ff7e0ff */
[----:B------:R-:W3:Y:S02]  /*11d20*/  LDL R28, [R1+0x854] ;  /* 0x00085400011c7983 */ /* 0x000ee40000100800 */
[----:B----4-:R-:W-:Y:S02]  /*11d30*/  IADD3.X R21, R29, UR8, RZ, P3, !PT ;  /* 0x000000081d157c10 */ /* 0x010fe40009ffe4ff */
[----:B------:R-:W4:Y:S01]  /*11d40*/  LDG.E.U8 R30, desc[UR6][R16.64] ;  /* 0x00000006101e7981 */ /* 0x000f22000c1e1100 */
[----:B0-----:R-:W-:-:S03]  /*11d50*/  IADD3 R14, P3, R27, UR4, RZ ;  /* 0x000000041b0e7c10 */ /* 0x001fc6000ff7e0ff */
[----:B------:R-:W4:Y:S01]  /*11d60*/  LDL R27, [R1+0x858] ;  /* 0x00085800011b7983 */ /* 0x000f220000100800 */
[----:B------:R-:W-:-:S03]  /*11d70*/  IADD3.X R15, R26, UR8, RZ, P3, !PT ;  /* 0x000000081a0f7c10 */ /* 0x000fc60009ffe4ff */
[----:B------:R-:W4:Y:S04]  /*11d80*/  LDL R26, [R1+0x860] ;  /* 0x00086000011a7983 */ /* 0x000f280000100800 */
[----:B------:R-:W4:Y:S01]  /*11d90*/  LDG.E.U8 R249, desc[UR6][R20.64] ;  /* 0x0000000614f97981 */ /* 0x000f22000c1e1100 */
[----:B-1----:R-:W-:-:S03]  /*11da0*/  IADD3 R12, P3, R25, UR4, RZ ;  /* 0x00000004190c7c10 */ /* 0x002fc6000ff7e0ff */
[----:B------:R-:W4:Y:S04]  /*11db0*/  LDL R25, [R1+0x86c] ;  /* 0x00086c0001197983 */ /* 0x000f280000100800 */
[----:B------:R-:W4:Y:S04]  /*11dc0*/  LDL R16, [R1+0x884] ;  /* 0x0008840001107983 */ /* 0x000f280000100800 */
[----:B------:R-:W4:Y:S04]  /*11dd0*/  LDL R20, [R1+0x878] ;  /* 0x0008780001147983 */ /* 0x000f280000100800 */
[----:B------:R-:W4:Y:S04]  /*11de0*/  LDL R19, [R1+0x880] ;  /* 0x0008800001137983 */ /* 0x000f280000100800 */
[----:B------:R-:W4:Y:S04]  /*11df0*/  LDL R18, [R1+0x88c] ;  /* 0x00088c0001127983 */ /* 0x000f280000100800 */
[----:B------:R-:W4:Y:S04]  /*11e00*/  LDG.E.U8 R29, desc[UR6][R14.64] ;  /* 0x000000060e1d7981 */ /* 0x000f28000c1e1100 */
[----:B------:R-:W4:Y:S04]  /*11e10*/  LDL R17, [R1+0x894] ;  /* 0x0008940001117983 */ /* 0x000f280000100800 */
[----:B------:R-:W4:Y:S04]  /*11e20*/  LDL R21, [R1+0x924] ;  /* 0x0009240001157983 */ /* 0x000f280000100800 */
[----:B------:R-:W4:Y:S04]  /*11e30*/  LDL R15, [R1+0x888] ;  /* 0x00088800010f7983 */ /* 0x000f280000100800 */
[----:B------:R-:W4:Y:S01]  /*11e40*/  LDL R14, [R1+0x890] ;  /* 0x00089000010e7983 */ /* 0x000f220000100800 */
[----:B--2---:R-:W-:-:S03]  /*11e50*/  IADD3.X R13, R24, UR8, RZ, P3, !PT ;  /* 0x00000008180d7c10 */ /* 0x004fc60009ffe4ff */
[----:B------:R-:W2:Y:S01]  /*11e60*/  LDL R24, [R1+0x868] ;  /* 0x0008680001187983 */ /* 0x000ea20000100800 */
[----:B------:R-:W-:-:S03]  /*11e70*/  IADD3 R4, P3, R23, UR4, RZ ;  /* 0x0000000417047c10 */ /* 0x000fc6000ff7e0ff */
[----:B------:R-:W2:Y:S01]  /*11e80*/  LDL R23, [R1+0x874] ;  /* 0x0008740001177983 */ /* 0x000ea20000100800 */
[----:B------:R-:W-:-:S03]  /*11e90*/  IADD3.X R5, R22, UR8, RZ, P3, !PT ;  /* 0x0000000816057c10 */ /* 0x000fc60009ffe4ff */
[----:B------:R-:W2:Y:S04]  /*11ea0*/  LDL R22, [R1+0x87c] ;  /* 0x00087c0001167983 */ /* 0x000ea80000100800 */
[----:B------:R-:W2:Y:S04]  /*11eb0*/  LDG.E.U8 R242, desc[UR6][R12.64] ;  /* 0x000000060cf27981 */ /* 0x000ea8000c1e1100 */
[----:B------:R-:W2:Y:S04]  /*11ec0*/  LDL R13, [R1+0x89c] ;  /* 0x00089c00010d7983 */ /* 0x000ea80000100800 */
[----:B------:R-:W2:Y:S01]  /*11ed0*/  LDL R12, [R1+0x898] ;  /* 0x00089800010c7983 */ /* 0x000ea20000100800 */
[----:B------:R-:W-:-:S03]  /*11ee0*/  IADD3 R10, P3, R6, UR4, RZ ;  /* 0x00000004060a7c10 */ /* 0x000fc6000ff7e0ff */
[----:B------:R-:W2:Y:S01]  /*11ef0*/  LDL R6, [R1+0x870] ;  /* 0x0008700001067983 */ /* 0x000ea20000100800 */
[----:B------:R-:W-:Y:S01]  /*11f00*/  IADD3.X R11, R96, UR8, RZ, P3, !PT ;  /* 0x00000008600b7c10 */ /* 0x000fe20009ffe4ff */
[----:B------:R-:W-:Y:S02]  /*11f10*/  WARPGROUP.DEPBAR.LE gsb0, 0x0 ;  /* 0x00008000000079c5 */ /* 0x000fe40000010000 */
[----:B------:R-:W2:Y:S01]  /*11f20*/  LDL R96, [R1+0x9c8] ;  /* 0x0009c80001607983 */ /* 0x000ea20000100800 */
[----:B---3--:R-:W-:-:S03]  /*11f30*/  IADD3 R8, P3, R28, UR4, RZ ;  /* 0x000000041c087c10 */ /* 0x008fc6000ff7e0ff */
[----:B------:R0:W3:Y:S01]  /*11f40*/  LDG.E.U8 R28, desc[UR6][R4.64] ;  /* 0x00000006041c7981 */ /* 0x0000e2000c1e1100 */
[----:B------:R-:W-:-:S03]  /*11f50*/  IADD3.X R9, R95, UR8, RZ, P3, !PT ;  /* 0x000000085f097c10 */ /* 0x000fc60009ffe4ff */
[----:B------:R-:W3:Y:S04]  /*11f60*/  LDG.E.U8 R240, desc[UR6][R10.64] ;  /* 0x000000060af07981 */ /* 0x000ee8000c1e1100 */
[----:B------:R-:W3:Y:S01]  /*11f70*/  LDL R95, [R1+0x9ac] ;  /* 0x0009ac00015f7983 */ /* 0x000ee20000100800 */
[----:B0-----:R-:W-:-:S03]  /*11f80*/  IADD3 R4, P3, R94, UR4, RZ ;  /* 0x000000045e047c10 */ /* 0x001fc6000ff7e0ff */
[----:B------:R-:W3:Y:S01]  /*11f90*/  LDL R94, [R1+0x9a8] ;  /* 0x0009a800015e7983 */ /* 0x000ee20000100800 */
[----:B----4-:R-:W-:-:S03]  /*11fa0*/  IADD3.X R5, R27, UR8, RZ, P3, !PT ;  /* 0x000000081b057c10 */ /* 0x010fc60009ffe4ff */
[----:B------:R0:W4:Y:S04]  /*11fb0*/  LDG.E.U8 R27, desc[UR6][R8.64] ;  /* 0x00000006081b7981 */ /* 0x000128000c1e1100 */
[----:B------:R1:W4:Y:S04]  /*11fc0*/  LDG.E.U8 R238, desc[UR6][R4.64] ;  /* 0x0000000604ee7981 */ /* 0x000328000c1e1100 */
[----:B------:R-:W3:Y:S01]  /*11fd0*/  LDL R11, [R1+0x8a4] ;  /* 0x0008a400010b7983 */ /* 0x000ee20000100800 */
[----:B0-----:R-:W-:-:S03]  /*11fe0*/  IADD3 R8, P3, R33, UR4, RZ ;  /* 0x0000000421087c10 */ /* 0x001fc6000ff7e0ff */
[----:B------:R-:W4:Y:S01]  /*11ff0*/  LDL R10, [R1+0x8ac] ;  /* 0x0008ac00010a7983 */ /* 0x000f220000100800 */
[----:B------:R-:W-:Y:S02]  /*12000*/  IADD3.X R9, R26, UR8, RZ, P3, !PT ;  /* 0x000000081a097c10 */ /* 0x000fe40009ffe4ff */
[----:B-1----:R-:W-:Y:S01]  /*12010*/  IADD3 R4, P3, R25, UR4, RZ ;  /* 0x0000000419047c10 */ /* 0x002fe2000ff7e0ff */
[----:B------:R-:W4:Y:S04]  /*12020*/  LDL R33, [R1+0x914] ;  /* 0x0009140001217983 */ /* 0x000f280000100800 */
[----:B------:R-:W4:Y:S04]  /*12030*/  LDG.E.U8 R26, desc[UR6][R8.64] ;  /* 0x00000006081a7981 */ /* 0x000f28000c1e1100 */
[----:B------:R-:W4:Y:S04]  /*12040*/  LDL R9, [R1+0x8a8] ;  /* 0x0008a80001097983 */ /* 0x000f280000100800 */
[----:B------:R-:W4:Y:S01]  /*12050*/  LDL R8, [R1+0x8b0] ;  /* 0x0008b00001087983 */ /* 0x000f220000100800 */
[----:B--2---:R-:W-:-:S05]  /*12060*/  IADD3.X R5, R24, UR8, RZ, P3, !PT ;  /* 0x0000000818057c10 */ /* 0x004fca0009ffe4ff */
[----:B------:R0:W2:Y:S02]  /*12070*/  LDG.E.U8 R236, desc[UR6][R4.64] ;  /* 0x0000000604ec7981 */ /* 0x0000a4000c1e1100 */
[----:B0-----:R-:W-:Y:S02]  /*12080*/  IADD3 R4, P3, R23, UR4, RZ ;  /* 0x0000000417047c10 */ /* 0x001fe4000ff7e0ff */
[----:B------:R-:W2:Y:S02]  /*12090*/  LDL R23, [R1+0x91c] ;  /* 0x00091c0001177983 */ /* 0x000ea40000100800 */
[----:B------:R-:W-:Y:S02]  /*120a0*/  IADD3.X R5, R6, UR8, RZ, P3, !PT ;  /* 0x0000000806057c10 */ /* 0x000fe40009ffe4ff */
[----:B------:R-:W4:Y:S04]  /*120b0*/  LDL R6, [R1+0x8a0] ;  /* 0x0008a00001067983 */ /* 0x000f280000100800 */
[----:B------:R0:W2:Y:S02]  /*120c0*/  LDG.E.U8 R25, desc[UR6][R4.64] ;  /* 0x0000000604197981 */ /* 0x0000a4000c1e1100 */
[----:B0-----:R-:W-:-:S02]  /*120d0*/  IADD3 R4, P3, R22, UR4, RZ ;  /* 0x0000000416047c10 */ /* 0x001fc4000ff7e0ff */
[----:B------:R-:W2:Y:S02]  /*120e0*/  LDL R22, [R1+0x918] ;  /* 0x0009180001167983 */ /* 0x000ea40000100800 */
[----:B------:R-:W-:Y:S02]  /*120f0*/  IADD3.X R5, R20, UR8, RZ, P3, !PT ;  /* 0x0000000814057c10 */ /* 0x000fe40009ffe4ff */
[----:B------:R-:W2:Y:S04]  /*12100*/  LDL R20, [R1+0x8b8] ;  /* 0x0008b80001147983 */ /* 0x000ea80000100800 */
        /* <DEDUP_REMOVED lines=21> */
[----:B---3--:R-:W-:-:S02]  /*12260*/  IADD3 R4, P3, R11, UR4, RZ ;  /* 0x000000040b047c10 */ /* 0x008fc4000ff7e0ff */
[----:B------:R-:W3:Y:S02]  /*12270*/  LDL R11, [R1+0x8d0] ;  /* 0x0008d000010b7983 */ /* 0x000ee40000100800 */
[----:B----4-:R-:W-:Y:S02]  /*12280*/  IADD3.X R5, R6, UR8, RZ, P3, !PT ;  /* 0x0000000806057c10 */ /* 0x010fe40009ffe4ff */
[----:B------:R-:W4:Y:S04]  /*12290*/  LDL R6, [R1+0x8d8] ;  /* 0x0008d80001067983 */ /* 0x000f280000100800 */
[----:B------:R0:W4:Y:S02]  /*122a0*/  LDG.E.U8 R250, desc[UR6][R4.64] ;  /* 0x0000000604fa7981 */ /* 0x000124000c1e1100 */
[----:B0-----:R-:W-:-:S02]  /*122b0*/  IADD3 R4, P3, R10, UR4, RZ ;  /* 0x000000040a047c10 */ /* 0x001fc4000ff7e0ff */
[----:B------:R-:W4:Y:S02]  /*122c0*/  LDL R10, [R1+0x8e4] ;  /* 0x0008e400010a7983 */ /* 0x000f240000100800 */
[----:B------:R-:W-:Y:S02]  /*122d0*/  IADD3.X R5, R9, UR8, RZ, P3, !PT ;  /* 0x0000000809057c10 */ /* 0x000fe40009ffe4ff */
[----:B------:R-:W4:Y:S04]  /*122e0*/  LDL R9, [R1+0x8e0] ;  /* 0x0008e00001097983 */ /* 0x000f280000100800 */
[----:B------:R2:W4:Y:S02]  /*122f0*/  LDG.E.U8 R227, desc[UR6][R4.64] ;  /* 0x0000000604e37981 */ /* 0x000524000c1e1100 */
[----:B--2---:R-:W-:-:S02]  /*12300*/  IADD3 R4, P3, R16, UR4, RZ ;  /* 0x0000000410047c10 */ /* 0x004fc4000ff7e0ff */
        /* <DEDUP_REMOVED lines=21> */
[----:B---3--:R-:W-:Y:S02]  /*12460*/  IADD3.X R5, R11, UR8, RZ, P3, !PT ;  /* 0x000000080b057c10 */ /* 0x008fe40009ffe4ff */
[----:B------:R-:W3:Y:S04]  /*12470*/  LDL R11, [R1+0x904] ;  /* 0x00090400010b7983 */ /* 0x000ee80000100800 */
[----:B------:R0:W3:Y:S02]  /*12480*/  LDG.E.U8 R239, desc[UR6][R4.64] ;  /* 0x0000000604ef7981 */ /* 0x0000e4000c1e1100 */
[----:B0-----:R-:W-:-:S02]  /*12490*/  IADD3 R4, P3, R17, UR4, RZ ;  /* 0x0000000411047c10 */ /* 0x001fc4000ff7e0ff */
        /* <DEDUP_REMOVED lines=28> */
[----:B------:R0:W3:Y:S02]  /*12660*/  LDG.E.U8 R233, desc[UR6][R4.64] ;  /* 0x0000000604e97981 */ /* 0x0000e4000c1e1100 */
[----:B0-----:R-:W-:-:S02]  /*12670*/  IADD3 R4, P3, R10, UR4, RZ ;  /* 0x000000040a047c10 */ /* 0x001fc4000ff7e0ff */
[----:B------:R-:W3:Y:S02]  /*12680*/  LDL R10, [R1+0x954] ;  /* 0x00095400010a7983 */ /* 0x000ee40000100800 */
[----:B------:R-:W-:Y:S02]  /*12690*/  IADD3.X R5, R9, UR8, RZ, P3, !PT ;  /* 0x0000000809057c10 */ /* 0x000fe40009ffe4ff */
[----:B------:R-:W3:Y:S04]  /*126a0*/  LDL R9, [R1+0x950] ;  /* 0x0009500001097983 */ /* 0x000ee80000100800 */
[----:B------:R0:W3:Y:S02]  /*126b0*/  LDG.E.U8 R215, desc[UR6][R4.64] ;  /* 0x0000000604d77981 */ /* 0x0000e4000c1e1100 */
[----:B0-----:R-:W-:-:S02]  /*126c0*/  IADD3 R4, P3, R33, UR4, RZ ;  /* 0x0000000421047c10 */ /* 0x001fc4000ff7e0ff */
[----:B------:R-:W3:Y:S02]  /*126d0*/  LDL R33, [R1+0x9b4] ;  /* 0x0009b40001217983 */ /* 0x000ee40000100800 */
[----:B--2---:R-:W-:Y:S02]  /*126e0*/  IADD3.X R5, R8, UR8, RZ, P3, !PT ;  /* 0x0000000808057c10 */ /* 0x004fe40009ffe4ff */
[----:B------:R-:W2:Y:S04]  /*126f0*/  LDL R8, [R1+0x95c] ;  /* 0x00095c0001087983 */ /* 0x000ea80000100800 */
[----:B------:R0:W2:Y:S02]  /*12700*/  LDG.E.U8 R231, desc[UR6][R4.64] ;  /* 0x0000000604e77981 */ /* 0x0000a4000c1e1100 */
[----:B0-----:R-:W-:Y:S01]  /*12710*/  IADD3 R4, P3, R23, UR4, RZ ;  /* 0x0000000417047c10 */ /* 0x001fe2000ff7e0ff */
[----:B------:R-:W-:Y:S01]  /*12720*/  WARPGROUP.ARRIVE ;  /* 0x00000000000079c5 */ /* 0x000fe20000000000 */
[----:B------:R-:W2:Y:S02]  /*12730*/  LDL R23, [R1+0x9b0] ;  /* 0x0009b00001177983 */ /* 0x000ea40000100800 */
[----:B------:R-:W-:-:S02]  /*12740*/  IADD3.X R5, R22, UR8, RZ, P3, !PT ;  /* 0x0000000816057c10 */ /* 0x000fc40009ffe4ff */
[----:B------:R-:W2:Y:S01]  /*12750*/  LDL R22, [R1+0x9bc] ;  /* 0x0009bc0001167983 */ /* 0x000ea20000100800 */
[----:B------:R-:W-:Y:S03]  /*12760*/  QGMMA.64x64x32.F32.E4M3.E4M3 R152, gdesc[UR40], R152, gsb0 ;  /* 0x00e00000289879f3 */ /* 0x000fe60008000898 */
        /* <DEDUP_REMOVED lines=23> */
[----:B----4-:R-:W-:-:S02]  /*128e0*/  IADD3.X R5, R6, UR8, RZ, P3, !PT ;  /* 0x0000000806057c10 */ /* 0x010fc40009ffe4ff */
[----:B------:R-:W4:Y:S04]  /*128f0*/  LDL R6, [R1+0x964] ;  /* 0x0009640001067983 */ /* 0x000f280000100800 */
[----:B------:R0:W4:Y:S02]  /*12900*/  LDG.E.U8 R226, desc[UR6][R4.64] ;  /* 0x0000000604e27981 */ /* 0x000124000c1e1100 */
[----:B0-----:R-:W-:-:S04]  /*12910*/  IADD3 R4, P3, R13, UR4, RZ ;  /* 0x000000040d047c10 */ /* 0x001fc8000ff7e0ff */
[----:B---3--:R-:W-:Y:S02]  /*12920*/  IADD3.X R5, R11, UR8, RZ, P3, !PT ;  /* 0x000000080b057c10 */ /* 0x008fe40009ffe4ff */
[----:B------:R-:W3:Y:S04]  /*12930*/  LDL R11, [R1+0x960] ;  /* 0x00096000010b7983 */ /* 0x000ee80000100800 */
[----:B------:R0:W3:Y:S02]  /*12940*/  LDG.E.U8 R209, desc[UR6][R4.64] ;  /* 0x0000000604d17981 */ /* 0x0000e4000c1e1100 */
[----:B0-----:R-:W-:Y:S02]  /*12950*/  IADD3 R4, P3, R10, UR4, RZ ;  /* 0x000000040a047c10 */ /* 0x001fe4000ff7e0ff */
[----:B------:R-:W3:Y:S02]  /*12960*/  LDL R10, [R1+0x96c] ;  /* 0x00096c00010a7983 */ /* 0x000ee40000100800 */
[----:B------:R-:W-:-:S02]  /*12970*/  IADD3.X R5, R9, UR8, RZ, P3, !PT ;  /* 0x0000000809057c10 */ /* 0x000fc40009ffe4ff */
[----:B------:R-:W3:Y:S04]  /*12980*/  LDL R9, [R1+0x968] ;  /* 0x0009680001097983 */ /* 0x000ee80000100800 */
[----:B------:R2:W3:Y:S02]  /*12990*/  LDG.E.U8 R224, desc[UR6][R4.64] ;  /* 0x0000000604e07981 */ /* 0x0004e4000c1e1100 */
[----:B--2---:R-:W-:Y:S02]  /*129a0*/  IADD3 R4, P3, R8, UR4, RZ ;  /* 0x0000000408047c10 */ /* 0x004fe4000ff7e0ff */
[----:B------:R-:W2:Y:S01]  /*129b0*/  LDL R8, [R1+0x974] ;  /* 0x0009740001087983 */ /* 0x000ea20000100800 */
[----:B------:R-:W-:Y:S02]  /*129c0*/  WARPGROUP.DEPBAR.LE gsb0, 0x0 ;  /* 0x00008000000079c5 */ /* 0x000fe40000010000 */
[----:B------:R-:W-:-:S06]  /*129d0*/  WARPGROUP.ARRIVE ;  /* 0x00000000000079c5 */ /* 0x000fcc0000000000 */
[----:B------:R-:W-:Y:S01]  /*129e0*/  QGMMA.64x64x32.F32.E4M3.E4M3 R152, gdesc[UR44], R152, gsb0 ;  /* 0x00e000002c9879f3 */ /* 0x000fe20008000898 */
[----:B------:R-:W-:-:S05]  /*129f0*/  IADD3.X R5, R12, UR8, RZ, P3, !PT ;  /* 0x000000080c057c10 */ /* 0x000fca0009ffe4ff */
[----:B------:R0:W2:Y:S01]  /*12a00*/  LDG.E.U8 R208, desc[UR6][R4.64] ;  /* 0x0000000604d07981 */ /* 0x0000a2000c1e1100 */
[----:B------:R-:W-:Y:S02]  /*12a10*/  WARPGROUP.DEPBAR.LE gsb0, 0x0 ;  /* 0x00008000000079c5 */ /* 0x000fe40000010000 */
[----:B------:R-:W-:-:S06]  /*12a20*/  WARPGROUP.ARRIVE ;  /* 0x00000000000079c5 */ /* 0x000fcc0000000000 */
[----:B------:R-:W-:Y:S01]  /*12a30*/  QGMMA.64x64x32.F32.E4M3.E4M3 R152, gdesc[UR48], R152, gsb0 ;  /* 0x00e00000309879f3 */ /* 0x000fe20008000898 */
[----:B----4-:R-:W-:Y:S02]  /*12a40*/  IADD3 R12, P3, R6, UR4, RZ ;  /* 0x00000004060c7c10 */ /* 0x010fe4000ff7e0ff */
[----:B------:R-:W4:Y:S02]  /*12a50*/  LDL R6, [R1+0x9c0] ;  /* 0x0009c00001067983 */ /* 0x000f240000100800 */
[----:B---3--:R-:W-:Y:S01]  /*12a60*/  IADD3.X R13, R11, UR8, RZ, P3, !PT ;  /* 0x000000080b0d7c10 */ /* 0x008fe20009ffe4ff */
[----:B------:R-:W-:Y:S02]  /*12a70*/  WARPGROUP.DEPBAR.LE gsb0, 0x0 ;  /* 0x00008000000079c5 */ /* 0x000fe40000010000 */
[----:B------:R-:W-:Y:S02]  /*12a80*/  IADD3 R10, P3, R10, UR4, RZ ;  /* 0x000000040a0a7c10 */ /* 0x000fe4000ff7e0ff */
[----:B------:R-:W3:Y:S02]  /*12a90*/  LDG.E.U8 R221, desc[UR6][R12.64] ;  /* 0x000000060cdd7981 */ /* 0x000ee4000c1e1100 */
[----:B------:R-:W-:Y:S01]  /*12aa0*/  IADD3.X R11, R9, UR8, RZ, P3, !PT ;  /* 0x00000008090b7c10 */ /* 0x000fe20009ffe4ff */
[----:B------:R-:W-:-:S04]  /*12ab0*/  WARPGROUP.ARRIVE ;  /* 0x00000000000079c5 */ /* 0x000fc80000000000 */
[----:B------:R-:W3:Y:S02]  /*12ac0*/  LDG.E.U8 R207, desc[UR6][R10.64] ;  /* 0x000000060acf7981 */ /* 0x000ee4000c1e1100 */
[----:B------:R-:W-:Y:S02]  /*12ad0*/  QGMMA.64x64x32.F32.E4M3.E4M3 R152, gdesc[UR52], R152, gsb0 ;  /* 0x00e00000349879f3 */ /* 0x000fe40008000898 */
[----:B------:R-:W3:Y:S01]  /*12ae0*/  LDL R10, [R1+0xa14] ;  /* 0x000a1400010a7983 */ /* 0x000ee20000100800 */
[----:B--2---:R-:W-:-:S04]  /*12af0*/  IADD3 R8, P3, R8, UR4, RZ ;  /* 0x0000000408087c10 */ /* 0x004fc8000ff7e0ff */
[----:B------:R-:W-:Y:S02]  /*12b00*/  IADD3.X R9, R104, UR8, RZ, P3, !PT ;  /* 0x0000000868097c10 */ /* 0x000fe40009ffe4ff */
[----:B0-----:R-:W-:-:S03]  /*12b10*/  IADD3 R4, P3, R103, UR4, RZ ;  /* 0x0000000467047c10 */ /* 0x001fc6000ff7e0ff */
[----:B------:R-:W2:Y:S01]  /*12b20*/  LDG.E.U8 R222, desc[UR6][R8.64] ;  /* 0x0000000608de7981 */ /* 0x000ea2000c1e1100 */
[----:B------:R-:W-:Y:S02]  /*12b30*/  IADD3.X R5, R21, UR8, RZ, P3, !PT ;  /* 0x0000000815057c10 */ /* 0x000fe40009ffe4ff */
[----:B------:R-:W-:-:S03]  /*12b40*/  IADD3 R20, P3, R20, UR4, RZ ;  /* 0x0000000414147c10 */ /* 0x000fc6000ff7e0ff */
        /* <DEDUP_REMOVED lines=8> */
[----:B------:R-:W-:Y:S01]  /*12bd0*/  IADD3 R14, P3, R14, UR4, RZ ;  /* 0x000000040e0e7c10 */ /* 0x000fe2000ff7e0ff */
[----:B------:R-:W2:Y:S03]  /*12be0*/  LDL R21, [R1+0x9fc] ;  /* 0x0009fc0001157983 */ /* 0x000ea60000100800 */
[----:B------:R-:W-:Y:S01]  /*12bf0*/  IADD3.X R15, R102, UR8, RZ, P3, !PT ;  /* 0x00000008660f7c10 */ /* 0x000fe20009ffe4ff */
[----:B------:R-:W2:Y:S01]  /*12c00*/  LDL R20, [R1+0x9e4] ;  /* 0x0009e40001147983 */ /* 0x000ea20000100800 */
[----:B------:R-:W-:-:S03]  /*12c10*/  IADD3 R188, P3, R101, UR4, RZ ;  /* 0x0000000465bc7c10 */ /* 0x000fc6000ff7e0ff */
[----:B------:R-:W2:Y:S01]  /*12c20*/  LDL R19, [R1+0x9f0] ;  /* 0x0009f00001137983 */ /* 0x000ea20000100800 */
[----:B------:R-:W-:Y:S02]  /*12c30*/  IADD3.X R189, R100, UR8, RZ, P3, !PT ;  /* 0x0000000864bd7c10 */ /* 0x000fe40009ffe4ff */
[----:B------:R-:W-:Y:S01]  /*12c40*/  IADD3 R186, P3, R95, UR4, RZ ;  /* 0x000000045fba7c10 */ /* 0x000fe2000ff7e0ff */
[----:B------:R-:W3:Y:S03]  /*12c50*/  LDL R100, [R1+0x9d4] ;  /* 0x0009d40001647983 */ /* 0x000ee60000100800 */
[----:B------:R-:W-:Y:S01]  /*12c60*/  IADD3.X R187, R94, UR8, RZ, P3, !PT ;  /* 0x000000085ebb7c10 */ /* 0x000fe20009ffe4ff */
[----:B------:R-:W2:Y:S01]  /*12c70*/  LDL R95, [R1+0x9d0] ;  /* 0x0009d000015f7983 */ /* 0x000ea20000100800 */
[----:B------:R-:W-:-:S03]  /*12c80*/  IADD3 R184, P3, R33, UR4, RZ ;  /* 0x0000000421b87c10 */ /* 0x000fc6000ff7e0ff */
[----:B------:R-:W2:Y:S04]  /*12c90*/  LDL R94, [R1+0xa04] ;  /* 0x000a0400015e7983 */ /* 0x000ea80000100800 */
[----:B------:R-:W2:Y:S01]  /*12ca0*/  LDL R33, [R1+0x9d8] ;  /* 0x0009d80001217983 */ /* 0x000ea20000100800 */
[----:B------:R-:W-:Y:S02]  /*12cb0*/  WARPGROUP.DEPBAR.LE gsb0, 0x0 ;  /* 0x00008000000079c5 */ /* 0x000fe40000010000 */
[----:B------:R-:W-:Y:S01]  /*12cc0*/  WARPGROUP.ARRIVE ;  /* 0x00000000000079c5 */ /* 0x000fe20000000000 */
[----:B------:R-:W2:Y:S04]  /*12cd0*/  LDL R18, [R1+0x9ec] ;  /* 0x0009ec0001127983 */ /* 0x000ea80000100800 */
[----:B------:R-:W2:Y:S01]  /*12ce0*/  LDG.E.U8 R204, desc[UR6][R14.64] ;  /* 0x000000060ecc7981 */ /* 0x000ea2000c1e1100 */
[----:B------:R-:W-:Y:S01]  /*12cf0*/  QGMMA.64x64x32.F32.E4M3.E4M3 R152, gdesc[UR56], R152, gsb0 ;  /* 0x00e00000389879f3 */ /* 0x000fe20008000898 */
[----:B------:R-:W-:-:S02]  /*12d00*/  IADD3.X R185, R23, UR8, RZ, P3, !PT ;  /* 0x0000000817b97c10 */ /* 0x000fc40009ffe4ff */
[----:B------:R-:W-:Y:S01]  /*12d10*/  IADD3 R22, P3, R22, UR4, RZ ;  /* 0x0000000416167c10 */ /* 0x000fe2000ff7e0ff */
[----:B------:R-:W2:Y:S03]  /*12d20*/  LDG.E.U8 R216, desc[UR6][R16.64] ;  /* 0x0000000610d87981 */ /* 0x000ea6000c1e1100 */
[----:B------:R-:W-:Y:S01]  /*12d30*/  IADD3.X R23, R99, UR8, RZ, P3, !PT ;  /* 0x0000000863177c10 */ /* 0x000fe20009ffe4ff */
[----:B------:R0:W2:Y:S01]  /*12d40*/  LDG.E.U8 R211, desc[UR6][R184.64] ;  /* 0x00000006b8d37981 */ /* 0x0000a2000c1e1100 */
[----:B------:R-:W-:-:S03]  /*12d50*/  IADD3 R194, P3, R98, UR4, RZ ;  /* 0x0000000462c27c10 */ /* 0x000fc6000ff7e0ff */
[----:B------:R-:W2:Y:S04]  /*12d60*/  LDL R99, [R1+0xa0c] ;  /* 0x000a0c0001637983 */ /* 0x000ea80000100800 */
[----:B------:R-:W2:Y:S04]  /*12d70*/  LDL R98, [R1+0xa08] ;  /* 0x000a080001627983 */ /* 0x000ea80000100800 */
[----:B------:R1:W2:Y:S04]  /*12d80*/  LDG.E.U8 R202, desc[UR6][R22.64] ;  /* 0x0000000616ca7981 */ /* 0x0002a8000c1e1100 */
[----:B------:R-:W2:Y:S04]  /*12d90*/  LDG.E.U8 R203, desc[UR6][R186.64] ;  /* 0x00000006bacb7981 */ /* 0x000ea8000c1e1100 */
[----:B------:R-:W2:Y:S01]  /*12da0*/  LDG.E.U8 R213, desc[UR6][R188.64] ;  /* 0x00000006bcd57981 */ /* 0x000ea2000c1e1100 */
[----:B------:R-:W-:-:S02]  /*12db0*/  WARPGROUP.DEPBAR.LE gsb0, 0x0 ;  /* 0x00008000000079c5 */ /* 0x000fc40000010000 */
[----:B------:R-:W-:Y:S01]  /*12dc0*/  FMUL R199, R157, UR61 ;  /* 0x0000003d9dc77c20 */ /* 0x000fe20008400000 */
[----:B------:R-:W-:Y:S01]  /*12dd0*/  FMUL R198, R159, UR61 ;  /* 0x0000003d9fc67c20 */ /* 0x000fe20008400000 */
[----:B----4-:R-:W-:Y:S01]  /*12de0*/  IADD3.X R195, R6, UR8, RZ, P3, !PT ;  /* 0x0000000806c37c10 */ /* 0x010fe20009ffe4ff */
[----:B------:R-:W-:-:S04]  /*12df0*/  IMAD.X R6, RZ, RZ, UR17, P2 ;  /* 0x00000011ff067e24 */ /* 0x000fc800090e06ff */
[----:B------:R-:W-:Y:S01]  /*12e00*/  IMAD.X R191, RZ, RZ, R6, P1 ;  /* 0x000000ffffbf7224 */ /* 0x000fe200008e0606 */
[----:B------:R-:W-:Y:S01]  /*12e10*/  IADD3 R192, P2, R97, UR4, RZ ;  /* 0x0000000461c07c10 */ /* 0x000fe2000ff5e0ff */
[----:B------:R-:W-:Y:S01]  /*12e20*/  FMUL R197, R160, UR61 ;  /* 0x0000003da0c57c20 */ /* 0x000fe20008400000 */
[----:B------:R-:W-:Y:S01]  /*12e30*/  IADD3 R190, P3, R3, 0x10, RZ ;  /* 0x0000001003be7810 */ /* 0x000fe20007f7e0ff */
[----:B------:R-:W4:Y:S01]  /*12e40*/  LDL R97, [R1+0xa10] ;  /* 0x000a100001617983 */ /* 0x000f220000100800 */
[----:B------:R-:W-:Y:S02]  /*12e50*/  ISETP.GT.U32.AND.EX P4, PT, R191, RZ, PT, P4 ;  /* 0x000000ffbf00720c */ /* 0x000fe40003f84140 */
[----:B------:R-:W-:Y:S01]  /*12e60*/  IADD3.X R193, R96, UR8, RZ, P2, !PT ;  /* 0x0000000860c17c10 */ /* 0x000fe200097fe4ff */
[----:B------:R-:W-:Y:S01]  /*12e70*/  FMUL R196, R162, UR61 ;  /* 0x0000003da2c47c20 */ /* 0x000fe20008400000 */
[----:B------:R-:W4:Y:S01]  /*12e80*/  LDL R96, [R1+0x9dc] ;  /* 0x0009dc0001607983 */ /* 0x000f220000100800 */
[----:B------:R-:W-:-:S02]  /*12e90*/  ISETP.GT.U32.AND P1, PT, R190, R7, PT ;  /* 0x00000007be00720c */ /* 0x000fc40003f24070 */
[----:B------:R-:W-:Y:S01]  /*12ea0*/  ISETP.GT.U32.AND P2, PT, R190, R2, PT ;  /* 0x00000002be00720c */ /* 0x000fe20003f44070 */
[----:B0-----:R-:W-:Y:S01]  /*12eb0*/  FMUL R184, R161, UR61 ;  /* 0x0000003da1b87c20 */ /* 0x001fe20008400000 */
[----:B------:R-:W-:Y:S01]  /*12ec0*/  FSEL R199, R199, -INF , !P4 ;  /* 0xff800000c7c77808 */ /* 0x000fe20006000000 */
[----:B------:R-:W-:Y:S01]  /*12ed0*/  FMUL R163, R163, UR61 ;  /* 0x0000003da3a37c20 */ /* 0x000fe20008400000 */
[----:B------:R-:W-:Y:S01]  /*12ee0*/  ISETP.GT.U32.AND.EX P0, PT, R191, RZ, PT, P0 ;  /* 0x000000ffbf00720c */ /* 0x000fe20003f04100 */
[----:B------:R-:W-:Y:S02]  /*12ef0*/  IMAD.X R5, RZ, RZ, R6, P3 ;  /* 0x000000ffff057224 */ /* 0x000fe400018e0606 */
[----:B------:R-:W-:Y:S01]  /*12f00*/  FMUL R164, R164, UR61 ;  /* 0x0000003da4a47c20 */ /* 0x000fe20008400000 */
[----:B------:R-:W4:Y:S01]  /*12f10*/  LDG.E.U8 R201, desc[UR6][R192.64] ;  /* 0x00000006c0c97981 */ /* 0x000f22000c1e1100 */
[----:B------:R-:W-:Y:S01]  /*12f20*/  FSEL R198, R198, -INF , !P0 ;  /* 0xff800000c6c67808 */ /* 0x000fe20004000000 */
[----:B-1----:R-:W-:Y:S01]  /*12f30*/  FMUL R23, R165, UR61 ;  /* 0x0000003da5177c20 */ /* 0x002fe20008400000 */
[----:B------:R-:W-:Y:S01]  /*12f40*/  FMUL R22, R156, UR61 ;  /* 0x0000003d9c167c20 */ /* 0x000fe20008400000 */
[----:B------:R-:W-:Y:S01]  /*12f50*/  FMUL R169, R169, UR61 ;  /* 0x0000003da9a97c20 */ /* 0x000fe20008400000 */
[----:B------:R-:W-:Y:S01]  /*12f60*/  FMUL R172, R172, UR61 ;  /* 0x0000003dacac7c20 */ /* 0x000fe20008400000 */
[----:B------:R-:W-:Y:S01]  /*12f70*/  FMUL R159, R178, UR61 ;  /* 0x0000003db29f7c20 */ /* 0x000fe20008400000 */
[----:B------:R-:W-:Y:S01]  /*12f80*/  FMUL R157, R182, UR61 ;  /* 0x0000003db69d7c20 */ /* 0x000fe20008400000 */
[----:B------:R-:W4:Y:S01]  /*12f90*/  LDG.E.U8 R194, desc[UR6][R194.64] ;  /* 0x00000006c2c27981 */ /* 0x000f22000c1e1100 */
[----:B---3--:R-:W-:-:S04]  /*12fa0*/  IADD3 R190, P4, R100, UR4, RZ ;  /* 0x0000000464be7c10 */ /* 0x008fc8000ff9e0ff */
[----:B--2---:R-:W-:Y:S02]  /*12fb0*/  IADD3.X R191, R95, UR8, RZ, P4, !PT ;  /* 0x000000085fbf7c10 */ /* 0x004fe4000a7fe4ff */
[----:B------:R-:W2:Y:S01]  /*12fc0*/  LDL R95, [R1+0x9f4] ;  /* 0x0009f400015f7983 */ /* 0x000ea20000100800 */
[----:B------:R-:W-:-:S03]  /*12fd0*/  IADD3 R8, P0, R94, UR4, RZ ;  /* 0x000000045e087c10 */ /* 0x000fc6000ff1e0ff */
[----:B------:R-:W3:Y:S01]  /*12fe0*/  LDL R94, [R1+0x9f8] ;  /* 0x0009f800015e7983 */ /* 0x000ee20000100800 */
[----:B------:R-:W-:-:S03]  /*12ff0*/  IADD3.X R9, R33, UR8, RZ, P0, !PT ;  /* 0x0000000821097c10 */ /* 0x000fc600087fe4ff */
[----:B------:R-:W3:Y:S01]  /*13000*/  LDL R33, [R1+0x9e0] ;  /* 0x0009e00001217983 */ /* 0x000ee20000100800 */
[----:B------:R-:W-:Y:S02]  /*13010*/  ISETP.GT.U32.AND.EX P1, PT, R5, RZ, PT, P1 ;  /* 0x000000ff0500720c */ /* 0x000fe40003f24110 */
[----:B------:R-:W-:Y:S01]  /*13020*/  IADD3 R4, P4, R3, 0x11, RZ ;  /* 0x0000001103047810 */ /* 0x000fe20007f9e0ff */
[----:B------:R0:W3:Y:S01]  /*13030*/  LDG.E.U8 R200, desc[UR6][R8.64] ;  /* 0x0000000608c87981 */ /* 0x0000e2000c1e1100 */
[----:B------:R-:W-:Y:S02]  /*13040*/  ISETP.GT.U32.AND.EX P2, PT, R5, RZ, PT, P2 ;  /* 0x000000ff0500720c */ /* 0x000fe40003f44120 */
[----:B------:R-:W-:Y:S01]  /*13050*/  FSEL R197, R197, -INF , !P1 ;  /* 0xff800000c5c57808 */ /* 0x000fe20004800000 */
[----:B------:R-:W-:Y:S01]  /*13060*/  IMAD.X R5, RZ, RZ, R6, P4 ;  /* 0x000000ffff057224 */ /* 0x000fe200020e0606 */
[C---:B------:R-:W-:Y:S01]  /*13070*/  ISETP.GT.U32.AND P0, PT, R4.reuse, R7, PT ;  /* 0x000000070400720c */ /* 0x040fe20003f04070 */
[----:B------:R-:W-:Y:S01]  /*13080*/  FMUL R161, R171, UR61 ;  /* 0x0000003daba17c20 */ /* 0x000fe20008400000 */
[----:B------:R-:W-:Y:S01]  /*13090*/  ISETP.GT.U32.AND P3, PT, R4, R2, PT ;  /* 0x000000020400720c */ /* 0x000fe20003f64070 */
[----:B------:R-:W-:Y:S01]  /*130a0*/  FMUL R160, R174, UR61 ;  /* 0x0000003daea07c20 */ /* 0x000fe20008400000 */
[----:B------:R-:W-:-:S02]  /*130b0*/  FSEL R196, R196, -INF , !P2 ;  /* 0xff800000c4c47808 */ /* 0x000fc40005000000 */
[----:B------:R-:W-:Y:S01]  /*130c0*/  LOP3.LUT R165, R3, 0x38, RZ, 0xfc, !PT ;  /* 0x0000003803a57812 */ /* 0x000fe200078efcff */
[----:B------:R-:W-:Y:S01]  /*130d0*/  FMUL R156, R179, UR61 ;  /* 0x0000003db39c7c20 */ /* 0x000fe20008400000 */
[----:B------:R-:W-:Y:S01]  /*130e0*/  IADD3 R4, P2, R3, 0x18, RZ ;  /* 0x0000001803047810 */ /* 0x000fe20007f5e0ff */
[----:B------:R-:W-:Y:S01]  /*130f0*/  FMUL R162, R175, UR61 ;  /* 0x0000003dafa27c20 */ /* 0x000fe20008400000 */
[----:B------:R-:W-:Y:S01]  /*13100*/  ISETP.GT.U32.AND.EX P0, PT, R5, RZ, PT, P0 ;  /* 0x000000ff0500720c */ /* 0x000fe20003f04100 */
[----:B------:R-:W3:Y:S01]  /*13110*/  LDG.E.U8 R190, desc[UR6][R190.64] ;  /* 0x00000006bebe7981 */ /* 0x000ee2000c1e1100 */
[----:B------:R-:W-:-:S04]  /*13120*/  IADD3 R14, P1, R99, UR4, RZ ;  /* 0x00000004630e7c10 */ /* 0x000fc8000ff3e0ff */
[----:B------:R-:W-:Y:S01]  /*13130*/  IADD3.X R15, R98, UR8, RZ, P1, !PT ;  /* 0x00000008620f7c10 */ /* 0x000fe20008ffe4ff */
[----:B------:R-:W-:Y:S01]  /*13140*/  IMAD.X R17, RZ, RZ, R6, P2 ;  /* 0x000000ffff117224 */ /* 0x000fe200010e0606 */
[----:B------:R-:W-:Y:S02]  /*13150*/  FSEL R184, R184, -INF , !P0 ;  /* 0xff800000b8b87808 */ /* 0x000fe40004000000 */
[----:B------:R-:W-:Y:S01]  /*13160*/  IADD3 R10, P0, R10, UR4, RZ ;  /* 0x000000040a0a7c10 */ /* 0x000fe2000ff1e0ff */
[----:B------:R-:W3:Y:S01]  /*13170*/  LDG.E.U8 R187, desc[UR6][R14.64] ;  /* 0x000000060ebb7981 */ /* 0x000ee2000c1e1100 */
[----:B------:R-:W-:Y:S02]  /*13180*/  ISETP.GT.U32.AND.EX P3, PT, R5, RZ, PT, P3 ;  /* 0x000000ff0500720c */ /* 0x000fe40003f64130 */
[----:B------:R-:W-:Y:S02]  /*13190*/  ISETP.GT.U32.AND P4, PT, R4, R2, PT ;  /* 0x000000020400720c */ /* 0x000fe40003f84070 */
[----:B------:R-:W-:-:S02]  /*131a0*/  FSEL R163, R163, -INF , !P3 ;  /* 0xff800000a3a37808 */ /* 0x000fc40005800000 */
[----:B------:R-:W-:Y:S02]  /*131b0*/  IADD3 R16, P3, R3, 0x19, RZ ;  /* 0x0000001903107810 */ /* 0x000fe40007f7e0ff */
[----:B------:R-:W-:Y:S02]  /*131c0*/  ISETP.GT.U32.AND.EX P4, PT, R17, RZ, PT, P4 ;  /* 0x000000ff1100720c */ /* 0x000fe40003f84140 */
[----:B------:R-:W-:Y:S02]  /*131d0*/  ISETP.GT.U32.AND P2, PT, R16, R7, PT ;  /* 0x000000071000720c */ /* 0x000fe40003f44070 */
[----:B----4-:R-:W-:-:S04]  /*131e0*/  IADD3 R12, P1, R97, UR4, RZ ;  /* 0x00000004610c7c10 */ /* 0x010fc8000ff3e0ff */
[----:B------:R-:W-:Y:S02]  /*131f0*/  IADD3.X R13, R96, UR8, RZ, P1, !PT ;  /* 0x00000008600d7c10 */ /* 0x000fe40008ffe4ff */
[----:B------:R-:W-:Y:S01]  /*13200*/  ISETP.GT.U32.AND P1, PT, R4, R7, PT ;  /* 0x000000070400720c */ /* 0x000fe20003f24070 */
[----:B------:R-:W4:Y:S03]  /*13210*/  LDL R96, [R1+0xa00] ;  /* 0x000a000001607983 */ /* 0x000f260000100800 */
[----:B------:R-:W-:Y:S01]  /*13220*/  ISETP.GT.U32.AND.EX P1, PT, R17, RZ, PT, P1 ;  /* 0x000000ff1100720c */ /* 0x000fe20003f24110 */
[----:B------:R1:W4:Y:S01]  /*13230*/  LDG.E.U8 R193, desc[UR6][R12.64] ;  /* 0x000000060cc17981 */ /* 0x000322000c1e1100 */
[----:B------:R-:W-:Y:S02]  /*13240*/  LOP3.LUT R17, R3, 0x21, RZ, 0xfc, !PT ;  /* 0x0000002103117812 */ /* 0x000fe400078efcff */
[----:B------:R-:W-:-:S02]  /*13250*/  FSEL R164, R164, -INF , !P1 ;  /* 0xff800000a4a47808 */ /* 0x000fc40004800000 */
[----:B0-----:R-:W-:-:S04]  /*13260*/  IADD3 R8, P1, R21, UR4, RZ ;  /* 0x0000000415087c10 */ /* 0x001fc8000ff3e0ff */
[----:B------:R-:W-:Y:S02]  /*13270*/  IADD3.X R9, R20, UR8, RZ, P1, !PT ;  /* 0x0000000814097c10 */ /* 0x000fe40008ffe4ff */
[----:B------:R-:W-:Y:S02]  /*13280*/  ISETP.GT.U32.AND P1, PT, R17, R7, PT ;  /* 0x000000071100720c */ /* 0x000fe40003f24070 */
[----:B--2---:R-:W-:Y:S01]  /*13290*/  IADD3.X R11, R95, UR8, RZ, P0, !PT ;  /* 0x000000085f0b7c10 */ /* 0x004fe200087fe4ff */
[----:B------:R-:W-:Y:S01]  /*132a0*/  FMUL R20, R166, UR61 ;  /* 0x0000003da6147c20 */ /* 0x000fe20008400000 */
[----:B------:R-:W-:Y:S01]  /*132b0*/  FMUL R21, R167, UR61 ;  /* 0x0000003da7157c20 */ /* 0x000fe20008400000 */
[----:B-1----:R-:W-:Y:S01]  /*132c0*/  LOP3.LUT R13, R3, 0x28, RZ, 0xfc, !PT ;  /* 0x00000028030d7812 */ /* 0x002fe200078efcff */
[----:B------:R0:W2:Y:S01]  /*132d0*/  LDG.E.U8 R189, desc[UR6][R8.64] ;  /* 0x0000000608bd7981 */ /* 0x0000a2000c1e1100 */
[----:B---3--:R-:W-:Y:S02]  /*132e0*/  IADD3 R4, P0, R94, UR4, RZ ;  /* 0x000000045e047c10 */ /* 0x008fe4000ff1e0ff */
[----:B------:R-:W-:Y:S01]  /*132f0*/  FSEL R20, R20, -INF , !P4 ;  /* 0xff80000014147808 */ /* 0x000fe20006000000 */
[----:B------:R-:W3:Y:S01]  /*13300*/  LDL R95, [R1+0x9e8] ;  /* 0x0009e800015f7983 */ /* 0x000ee20000100800 */
[----:B------:R-:W-:-:S02]  /*13310*/  IADD3.X R5, R33, UR8, RZ, P0, !PT ;  /* 0x0000000821057c10 */ /* 0x000fc400087fe4ff */
[-C--:B------:R-:W-:Y:S01]  /*13320*/  ISETP.GT.U32.AND P0, PT, R16, R2.reuse, PT ;  /* 0x000000021000720c */ /* 0x080fe20003f04070 */
[----:B------:R-:W4:Y:S01]  /*13330*/  LDL R33, [R1+0xa1c] ;  /* 0x000a1c0001217983 */ /* 0x000f220000100800 */
[----:B------:R-:W-:Y:S01]  /*13340*/  IMAD.X R16, RZ, RZ, R6, P3 ;  /* 0x000000ffff107224 */ /* 0x000fe200018e0606 */
[----:B------:R-:W-:Y:S02]  /*13350*/  ISETP.GT.U32.AND P3, PT, R17, R2, PT ;  /* 0x000000021100720c */ /* 0x000fe40003f64070 */
[----:B------:R-:W2:Y:S02]  /*13360*/  LDL R17, [R1+0xa18] ;  /* 0x000a180001117983 */ /* 0x000ea40000100800 */
[----:B------:R-:W-:Y:S02]  /*13370*/  ISETP.GT.U32.AND.EX P2, PT, R16, RZ, PT, P2 ;  /* 0x000000ff1000720c */ /* 0x000fe40003f44120 */
[----:B------:R1:W3:Y:S02]  /*13380*/  LDG.E.U8 R192, desc[UR6][R4.64] ;  /* 0x0000000604c07981 */ /* 0x0002e4000c1e1100 */
[----:B------:R-:W-:-:S02]  /*13390*/  FSEL R23, R23, -INF , !P2 ;  /* 0xff80000017177808 */ /* 0x000fc40005000000 */
[----:B------:R-:W-:Y:S01]  /*133a0*/  ISETP.GT.U32.AND.EX P1, PT, R6, RZ, PT, P1 ;  /* 0x000000ff0600720c */ /* 0x000fe20003f24110 */
[----:B0-----:R-:W-:Y:S01]  /*133b0*/  FMUL R8, R154, UR61 ;  /* 0x0000003d9a087c20 */ /* 0x001fe20008400000 */
[----:B------:R-:W-:Y:S01]  /*133c0*/  FMUL R9, R155, UR61 ;  /* 0x0000003d9b097c20 */ /* 0x000fe20008400000 */
[----:B------:R-:W3:Y:S01]  /*133d0*/  LDL R94, [R1+0xa24] ;  /* 0x000a2400015e7983 */ /* 0x000ee20000100800 */
[----:B-1----:R-:W-:Y:S02]  /*133e0*/  IADD3 R4, P4, R3, 0x8, RZ ;  /* 0x0000000803047810 */ /* 0x002fe40007f9e0ff */
[----:B------:R-:W-:Y:S02]  /*133f0*/  ISETP.GT.U32.AND.EX P0, PT, R16, RZ, PT, P0 ;  /* 0x000000ff1000720c */ /* 0x000fe40003f04100 */
[----:B------:R-:W-:Y:S01]  /*13400*/  ISETP.GT.U32.AND P2, PT, R4, R7, PT ;  /* 0x000000070400720c */ /* 0x000fe20003f44070 */
[----:B------:R-:W-:Y:S01]  /*13410*/  IMAD.X R12, RZ, RZ, R6, P4 ;  /* 0x000000ffff0c7224 */ /* 0x000fe200020e0606 */
[----:B------:R-:W-:-:S04]  /*13420*/  FSEL R21, R21, -INF , !P0 ;  /* 0xff80000015157808 */ /* 0x000fc80004000000 */
[----:B------:R-:W-:Y:S02]  /*13430*/  ISETP.GT.U32.AND.EX P2, PT, R12, RZ, PT, P2 ;  /* 0x000000ff0c00720c */ /* 0x000fe40003f44120 */
[----:B------:R-:W-:Y:S02]  /*13440*/  LOP3.LUT R12, R3, 0x29, RZ, 0xfc, !PT ;  /* 0x00000029030c7812 */ /* 0x000fe400078efcff */
[----:B------:R-:W-:Y:S02]  /*13450*/  IADD3 R4, P0, R19, UR4, RZ ;  /* 0x0000000413047c10 */ /* 0x000fe4000ff1e0ff */
[----:B------:R-:W-:Y:S02]  /*13460*/  ISETP.GT.U32.AND P4, PT, R13, R7, PT ;  /* 0x000000070d00720c */ /* 0x000fe40003f84070 */
[----:B------:R-:W-:Y:S02]  /*13470*/  FSEL R22, R22, -INF , !P2 ;  /* 0xff80000016167808 */ /* 0x000fe40005000000 */
[----:B------:R-:W-:-:S02]  /*13480*/  FSEL R186, R169, -INF , !P1 ;  /* 0xff800000a9ba7808 */ /* 0x000fc40004800000 */
[C---:B------:R-:W-:Y:S02]  /*13490*/  ISETP.GT.U32.AND P2, PT, R12.reuse, R2, PT ;  /* 0x000000020c00720c */ /* 0x040fe40003f44070 */
[----:B------:R-:W-:Y:S02]  /*134a0*/  ISETP.GT.U32.AND P1, PT, R12, R7, PT ;  /* 0x000000070c00720c */ /* 0x000fe40003f24070 */
[----:B------:R-:W-:Y:S02]  /*134b0*/  ISETP.GT.U32.AND.EX P3, PT, R6, RZ, PT, P3 ;  /* 0x000000ff0600720c */ /* 0x000fe40003f64130 */
[----:B------:R-:W-:Y:S02]  /*134c0*/  LOP3.LUT R12, R3, 0x30, RZ, 0xfc, !PT ;  /* 0x00000030030c7812 */ /* 0x000fe400078efcff */
[----:B------:R-:W-:Y:S02]  /*134d0*/  IADD3.X R5, R18, UR8, RZ, P0, !PT ;  /* 0x0000000812057c10 */ /* 0x000fe400087fe4ff */
[----:B------:R-:W-:-:S02]  /*134e0*/  ISETP.GT.U32.AND.EX P4, PT, R6, RZ, PT, P4 ;  /* 0x000000ff0600720c */ /* 0x000fc40003f84140 */
[-C--:B------:R-:W-:Y:S02]  /*134f0*/  ISETP.GT.U32.AND P0, PT, R13, R2.reuse, PT ;  /* 0x000000020d00720c */ /* 0x080fe40003f04070 */
[----:B------:R-:W-:Y:S01]  /*13500*/  FSEL R161, R161, -INF , !P3 ;  /* 0xff800000a1a17808 */ /* 0x000fe20005800000 */
[----:B------:R-:W-:Y:S01]  /*13510*/  FMUL R19, R152, UR61 ;  /* 0x0000003d98137c20 */ /* 0x000fe20008400000 */
[----:B------:R-:W-:Y:S01]  /*13520*/  ISETP.GT.U32.AND P3, PT, R12, R2, PT ;  /* 0x000000020c00720c */ /* 0x000fe20003f64070 */
[----:B------:R-:W-:Y:S01]  /*13530*/  FMUL R16, R158, UR61 ;  /* 0x0000003d9e107c20 */ /* 0x000fe20008400000 */
[----:B------:R-:W-:Y:S01]  /*13540*/  FSEL R185, R172, -INF , !P4 ;  /* 0xff800000acb97808 */ /* 0x000fe20006000000 */
[----:B------:R-:W-:Y:S01]  /*13550*/  FMUL R18, R153, UR61 ;  /* 0x0000003d99127c20 */ /* 0x000fe20008400000 */
[----:B------:R-:W-:Y:S01]  /*13560*/  ISETP.GT.U32.AND P4, PT, R12, R7, PT ;  /* 0x000000070c00720c */ /* 0x000fe20003f84070 */
[----:B------:R4:W3:Y:S01]  /*13570*/  LDG.E.U8 R188, desc[UR6][R4.64] ;  /* 0x0000000604bc7981 */ /* 0x0008e2000c1e1100 */
[----:B------:R-:W-:-:S02]  /*13580*/  ISETP.GT.U32.AND.EX P0, PT, R6, RZ, PT, P0 ;  /* 0x000000ff0600720c */ /* 0x000fc40003f04100 */
[----:B------:R-:W-:Y:S02]  /*13590*/  LOP3.LUT R12, R3, 0x31, RZ, 0xfc, !PT ;  /* 0x00000031030c7812 */ /* 0x000fe400078efcff */
[----:B------:R-:W-:Y:S02]  /*135a0*/  ISETP.GT.U32.AND.EX P3, PT, R6, RZ, PT, P3 ;  /* 0x000000ff0600720c */ /* 0x000fe40003f64130 */
[----:B------:R-:W-:Y:S02]  /*135b0*/  FSEL R160, R160, -INF , !P0 ;  /* 0xff800000a0a07808 */ /* 0x000fe40004000000 */
[-C--:B------:R-:W-:Y:S02]  /*135c0*/  ISETP.GT.U32.AND P0, PT, R12, R2.reuse, PT ;  /* 0x000000020c00720c */ /* 0x080fe40003f04070 */
[----:B------:R-:W-:Y:S02]  /*135d0*/  FSEL R159, R159, -INF , !P3 ;  /* 0xff8000009f9f7808 */ /* 0x000fe40005800000 */
[----:B------:R-:W-:-:S02]  /*135e0*/  ISETP.GT.U32.AND P3, PT, R165, R2, PT ;  /* 0x00000002a500720c */ /* 0x000fc40003f64070 */
[C---:B------:R-:W-:Y:S02]  /*135f0*/  ISETP.GT.U32.AND.EX P0, PT, R6.reuse, RZ, PT, P0 ;  /* 0x000000ff0600720c */ /* 0x040fe40003f04100 */
[----:B------:R-:W-:Y:S02]  /*13600*/  ISETP.GT.U32.AND.EX P3, PT, R6, RZ, PT, P3 ;  /* 0x000000ff0600720c */ /* 0x000fe40003f64130 */
[----:B------:R-:W-:Y:S02]  /*13610*/  FSEL R156, R156, -INF , !P0 ;  /* 0xff8000009c9c7808 */ /* 0x000fe40004000000 */
[-C--:B------:R-:W-:Y:S02]  /*13620*/  ISETP.GT.U32.AND P0, PT, R3, R7.reuse, PT ;  /* 0x000000070300720c */ /* 0x080fe40003f04070 */
[----:B------:R-:W-:Y:S02]  /*13630*/  FSEL R157, R157, -INF , !P3 ;  /* 0xff8000009d9d7808 */ /* 0x000fe40005800000 */
[----:B------:R-:W-:-:S02]  /*13640*/  ISETP.GE.U32.AND P3, PT, R3, R7, PT ;  /* 0x000000070300720c */ /* 0x000fc40003f66070 */
[C---:B------:R-:W-:Y:S02]  /*13650*/  ISETP.GT.U32.AND.EX P0, PT, R6.reuse, RZ, PT, P0 ;  /* 0x000000ff0600720c */ /* 0x040fe40003f04100 */
[----:B------:R-:W-:Y:S02]  /*13660*/  ISETP.GE.U32.AND.EX P3, PT, R6, RZ, PT, P3 ;  /* 0x000000ff0600720c */ /* 0x000fe40003f66130 */
[----:B------:R-:W-:Y:S02]  /*13670*/  FSEL R19, R19, -INF , !P0 ;  /* 0xff80000013137808 */ /* 0x000fe40004000000 */
[----:B------:R-:W-:Y:S02]  /*13680*/  FSEL R16, R16, -INF , !P0 ;  /* 0xff80000010107808 */ /* 0x000fe40004000000 */
[----:B------:R-:W-:Y:S02]  /*13690*/  ISETP.GT.U32.AND P0, PT, R3, R2, PT ;  /* 0x000000020300720c */ /* 0x000fe40003f04070 */
[----:B------:R-:W-:-:S02]  /*136a0*/  ISETP.GT.U32.AND.EX P2, PT, R6, RZ, PT, P2 ;  /* 0x000000ff0600720c */ /* 0x000fc40003f44120 */
[----:B------:R-:W-:Y:S02]  /*136b0*/  FSEL R18, R18, -INF , !P3 ;  /* 0xff80000012127808 */ /* 0x000fe40005800000 */
[----:B------:R-:W-:Y:S02]  /*136c0*/  ISETP.GE.U32.AND P3, PT, R3, R2, PT ;  /* 0x000000020300720c */ /* 0x000fe40003f66070 */
[----:B------:R-:W-:Y:S02]  /*136d0*/  ISETP.GT.U32.AND.EX P0, PT, R6, RZ, PT, P0 ;  /* 0x000000ff0600720c */ /* 0x000fe40003f04100 */
[----:B------:R-:W-:Y:S02]  /*136e0*/  FSEL R162, R162, -INF , !P2 ;  /* 0xff800000a2a27808 */ /* 0x000fe40005000000 */
[----:B------:R-:W-:Y:S02]  /*136f0*/  ISETP.GT.U32.AND P2, PT, R12, R7, PT ;  /* 0x000000070c00720c */ /* 0x000fe40003f44070 */
[----:B------:R-:W-:-:S02]  /*13700*/  ISETP.GE.U32.AND.EX P3, PT, R6, RZ, PT, P3 ;  /* 0x000000ff0600720c */ /* 0x000fc40003f66130 */
[----:B------:R-:W-:Y:S02]  /*13710*/  LOP3.LUT R12, R3, 0x20, RZ, 0xfc, !PT ;  /* 0x00000020030c7812 */ /* 0x000fe400078efcff */
[----:B------:R-:W-:Y:S02]  /*13720*/  FSEL R8, R8, -INF , !P0 ;  /* 0xff80000008087808 */ /* 0x000fe40004000000 */
[----:B------:R-:W-:Y:S02]  /*13730*/  FSEL R9, R9, -INF , !P3 ;  /* 0xff80000009097808 */ /* 0x000fe40005800000 */
[----:B------:R-:W-:Y:S02]  /*13740*/  ISETP.GT.U32.AND P3, PT, R12, R2, PT ;  /* 0x000000020c00720c */ /* 0x000fe40003f64070 */
[----:B------:R-:W-:Y:S02]  /*13750*/  LOP3.LUT R13, R3, 0x39, RZ, 0xfc, !PT ;  /* 0x00000039030d7812 */ /* 0x000fe400078efcff */
[----:B------:R-:W-:-:S02]  /*13760*/  ISETP.GT.U32.AND.EX P3, PT, R6, RZ, PT, P3 ;  /* 0x000000ff0600720c */ /* 0x000fc40003f64130 */
[----:B----4-:R-:W-:-:S04]  /*13770*/  IADD3 R4, P0, R33, UR4, RZ ;  /* 0x0000000421047c10 */ /* 0x010fc8000ff1e0ff */
[----:B--2---:R-:W-:Y:S01]  /*13780*/  IADD3.X R5, R17, UR8, RZ, P0, !PT ;  /* 0x0000000811057c10 */ /* 0x004fe200087fe4ff */
[----:B------:R-:W-:Y:S01]  /*13790*/  FMUL R17, R170, UR61 ;  /* 0x0000003daa117c20 */ /* 0x000fe20008400000 */
[----:B------:R-:W-:Y:S01]  /*137a0*/  ISETP.GT.U32.AND P0, PT, R12, R7, PT ;  /* 0x000000070c00720c */ /* 0x000fe20003f04070 */
[----:B------:R-:W-:Y:S01]  /*137b0*/  FMUL R152, R183, UR61 ;  /* 0x0000003db7987c20 */ /* 0x000fe20008400000 */
[----:B------:R-:W-:Y:S01]  /*137c0*/  FMUL R154, R168, UR61 ;  /* 0x0000003da89a7c20 */ /* 0x000fe20008400000 */
[----:B------:R-:W-:Y:S01]  /*137d0*/  ISETP.GT.U32.AND.EX P1, PT, R6, RZ, PT, P1 ;  /* 0x000000ff0600720c */ /* 0x000fe20003f24110 */
[----:B------:R-:W-:Y:S01]  /*137e0*/  FMUL R153, R181, UR61 ;  /* 0x0000003db5997c20 */ /* 0x000fe20008400000 */
[----:B------:R-:W-:Y:S01]  /*137f0*/  FSEL R17, R17, -INF , !P3 ;  /* 0xff80000011117808 */ /* 0x000fe20005800000 */
[----:B------:R0:W2:Y:S01]  /*13800*/  LDG.E.U8 R182, desc[UR6][R4.64] ;  /* 0x0000000604b67981 */ /* 0x0000a2000c1e1100 */
[----:B------:R-:W-:-:S03]  /*13810*/  ISETP.GT.U32.AND P3, PT, R13, R2, PT ;  /* 0x000000020d00720c */ /* 0x000fc60003f64070 */
[----:B------:R-:W4:Y:S01]  /*13820*/  LDL R2, [R1+0xa20] ;  /* 0x000a200001027983 */ /* 0x000f220000100800 */
[----:B------:R-:W-:Y:S02]  /*13830*/  FMNMX R12, R8, R9, !PT ;  /* 0x00000009080c7209 */ /* 0x000fe40007800000 */
[----:B------:R-:W-:Y:S01]  /*13840*/  ISETP.GT.U32.AND.EX P3, PT, R6, RZ, PT, P3 ;  /* 0x000000ff0600720c */ /* 0x000fe20003f64130 */
[----:B------:R-:W2:Y:S01]  /*13850*/  LDL.LU R33, [R1+0x210] ;  /* 0x0002100001217983 */ /* 0x000ea20000300800 */
[----:B------:R-:W-:Y:S02]  /*13860*/  FMNMX R12, R16, R12, !PT ;  /* 0x0000000c100c7209 */ /* 0x000fe40007800000 */
[----:B------:R-:W-:Y:S01]  /*13870*/  ISETP.GT.U32.AND.EX P0, PT, R6, RZ, PT, P0 ;  /* 0x000000ff0600720c */ /* 0x000fe20003f04100 */
[----:B------:R-:W2:Y:S01]  /*13880*/  LDG.E.U8 R183, desc[UR6][R10.64] ;  /* 0x000000060ab77981 */ /* 0x000ea2000c1e1100 */
[----:B------:R-:W-:-:S04]  /*13890*/  FMNMX R12, R198, R12, !PT ;  /* 0x0000000cc60c7209 */ /* 0x000fc80007800000 */
[----:B------:R-:W-:-:S04]  /*138a0*/  FMNMX R12, R196, R12, !PT ;  /* 0x0000000cc40c7209 */ /* 0x000fc80007800000 */
[----:B------:R-:W-:-:S04]  /*138b0*/  FMNMX R12, R163, R12, !PT ;  /* 0x0000000ca30c7209 */ /* 0x000fc80007800000 */
[----:B------:R-:W-:-:S04]  /*138c0*/  FMNMX R12, R20, R12, !PT ;  /* 0x0000000c140c7209 */ /* 0x000fc80007800000 */
[----:B------:R-:W-:-:S04]  /*138d0*/  FMNMX R3, R21, R12, !PT ;  /* 0x0000000c15037209 */ /* 0x000fc80007800000 */
[----:B------:R-:W-:-:S04]  /*138e0*/  FMNMX R3, R17, R3, !PT ;  /* 0x0000000311037209 */ /* 0x000fc80007800000 */
[----:B------:R-:W-:-:S04]  /*138f0*/  FMNMX R3, R161, R3, !PT ;  /* 0x00000003a1037209 */ /* 0x000fc80007800000 */
[----:B------:R-:W-:-:S04]  /*13900*/  FMNMX R3, R160, R3, !PT ;  /* 0x00000003a0037209 */ /* 0x000fc80007800000 */
[----:B------:R-:W-:Y:S02]  /*13910*/  FMNMX R3, R162, R3, !PT ;  /* 0x00000003a2037209 */ /* 0x000fe40007800000 */
[----:B------:R-:W-:Y:S02]  /*13920*/  FSEL R152, R152, -INF , !P3 ;  /* 0xff80000098987808 */ /* 0x000fe40005800000 */
[----:B------:R-:W-:Y:S02]  /*13930*/  FMNMX R3, R159, R3, !PT ;  /* 0x000000039f037209 */ /* 0x000fe40007800000 */
[----:B------:R-:W-:Y:S02]  /*13940*/  FSEL R154, R154, -INF , !P0 ;  /* 0xff8000009a9a7808 */ /* 0x000fe40004000000 */
[-C--:B------:R-:W-:Y:S02]  /*13950*/  ISETP.GT.U32.AND P3, PT, R165, R7.reuse, PT ;  /* 0x00000007a500720c */ /* 0x080fe40003f64070 */
[----:B------:R-:W-:-:S02]  /*13960*/  ISETP.GT.U32.AND P0, PT, R13, R7, PT ;  /* 0x000000070d00720c */ /* 0x000fc40003f04070 */
[----:B------:R-:W-:Y:S02]  /*13970*/  FMNMX R3, R156, R3, !PT ;  /* 0x000000039c037209 */ /* 0x000fe40007800000 */
[C---:B------:R-:W-:Y:S02]  /*13980*/  ISETP.GT.U32.AND.EX P4, PT, R6.reuse, RZ, PT, P4 ;  /* 0x000000ff0600720c */ /* 0x040fe40003f84140 */
[C---:B------:R-:W-:Y:S02]  /*13990*/  ISETP.GT.U32.AND.EX P2, PT, R6.reuse, RZ, PT, P2 ;  /* 0x000000ff0600720c */ /* 0x040fe40003f44120 */
[C---:B------:R-:W-:Y:S02]  /*139a0*/  ISETP.GT.U32.AND.EX P3, PT, R6.reuse, RZ, PT, P3 ;  /* 0x000000ff0600720c */ /* 0x040fe40003f64130 */
[----:B------:R-:W-:Y:S02]  /*139b0*/  ISETP.GT.U32.AND.EX P0, PT, R6, RZ, PT, P0 ;  /* 0x000000ff0600720c */ /* 0x000fe40003f04100 */
[----:B------:R-:W-:-:S04]  /*139c0*/  FMNMX R6, R157, R3, !PT ;  /* 0x000000039d067209 */ /* 0x000fc80007800000 */
[----:B------:R-:W-:-:S05]  /*139d0*/  FMNMX R6, R152, R6, !PT ;  /* 0x0000000698067209 */ /* 0x000fca0007800000 */
[----:B------:R-:W1:Y:S01]  /*139e0*/  SHFL.BFLY PT, R12, R6, 0x2, 0x1f ;  /* 0x0c401f00060c7f89 */ /* 0x000e6200000e0000 */
[----:B------:R-:W-:Y:S02]  /*139f0*/  FSEL R153, R153, -INF , !P0 ;  /* 0xff80000099997808 */ /* 0x000fe40004000000 */
[----:B0-----:R-:W-:-:S04]  /*13a00*/  IADD3 R4, P0, R96, UR4, RZ ;  /* 0x0000000460047c10 */ /* 0x001fc8000ff1e0ff */
[----:B---3--:R-:W-:Y:S01]  /*13a10*/  IADD3.X R5, R95, UR8, RZ, P0, !PT ;  /* 0x000000085f057c10 */ /* 0x008fe200087fe4ff */
[----:B------:R0:W-:Y:S01]  /*13a20*/  STL [R1+0xc8c], R7 ;  /* 0x000c8c0701007387 */ /* 0x0001e20000100800 */
[----:B-1----:R-:W-:Y:S01]  /*13a30*/  FMNMX R6, R6, R12, !PT ;  /* 0x0000000c06067209 */ /* 0x002fe20007800000 */
[----:B------:R-:W-:Y:S02]  /*13a40*/  FMUL R12, R180, UR61 ;  /* 0x0000003db40c7c20 */ /* 0x000fe40008400000 */
[----:B------:R1:W3:Y:S02]  /*13a50*/  LDG.E.U8 R180, desc[UR6][R4.64] ;  /* 0x0000000604b47981 */ /* 0x0002e4000c1e1100 */
[----:B-1----:R-:W-:Y:S02]  /*13a60*/  IADD3 R4, P0, R94, UR4, RZ ;  /* 0x000000045e047c10 */ /* 0x002fe4000ff1e0ff */
[----:B------:R-:W-:Y:S02]  /*13a70*/  FMNMX R3, R19, R18, !PT ;  /* 0x0000001213037209 */ /* 0x000fe40007800000 */
[----:B----4-:R-:W-:Y:S01]  /*13a80*/  IADD3.X R5, R2, UR8, RZ, P0, !PT ;  /* 0x0000000802057c10 */ /* 0x010fe200087fe4ff */
[----:B------:R-:W-:Y:S01]  /*13a90*/  FMUL R11, R173, UR61 ;  /* 0x0000003dad0b7c20 */ /* 0x000fe20008400000 */
[----:B------:R-:W4:Y:S01]  /*13aa0*/  LDL.LU R2, [R1+0x214] ;  /* 0x0002140001027983 */ /* 0x000f220000300800 */
[----:B------:R-:W-:Y:S01]  /*13ab0*/  FMNMX R3, R22, R3, !PT ;  /* 0x0000000316037209 */ /* 0x000fe20007800000 */
[----:B------:R-:W-:Y:S01]  /*13ac0*/  FMUL R10, R176, UR61 ;  /* 0x0000003db00a7c20 */ /* 0x000fe20008400000 */
[----:B------:R-:W-:Y:S01]  /*13ad0*/  FMUL R13, R177, UR61 ;  /* 0x0000003db10d7c20 */ /* 0x000fe20008400000 */
[----:B------:R-:W-:Y:S01]  /*13ae0*/  FSEL R12, R12, -INF , !P3 ;  /* 0xff8000000c0c7808 */ /* 0x000fe20005800000 */
[----:B------:R-:W1:Y:S01]  /*13af0*/  SHFL.BFLY PT, R15, R6, 0x1, 0x1f ;  /* 0x0c201f00060f7f89 */ /* 0x000e6200000e0000 */
[----:B------:R-:W-:Y:S01]  /*13b00*/  FMNMX R3, R199, R3, !PT ;  /* 0x00000003c7037209 */ /* 0x000fe20007800000 */
[----:B------:R-:W3:Y:S03]  /*13b10*/  S2R R248, SR_TID.X ;  /* 0x0000000000f87919 */ /* 0x000ee60000002100 */
[----:B------:R-:W-:Y:S01]  /*13b20*/  FMNMX R3, R197, R3, !PT ;  /* 0x00000003c5037209 */ /* 0x000fe20007800000 */
[----:B------:R-:W-:Y:S01]  /*13b30*/  IMAD.MOV.U32 R181, RZ, RZ, 0x7632 ;  /* 0x00007632ffb57424 */ /* 0x000fe200078e00ff */
[----:B0-----:R-:W-:Y:S01]  /*13b40*/  LOP3.LUT R7, R0, 0x20, RZ, 0x3c, !PT ;  /* 0x0000002000077812 */ /* 0x001fe200078e3cff */
[----:B------:R2:W3:Y:S01]  /*13b50*/  LDG.E.U8 R158, desc[UR6][R4.64] ;  /* 0x00000006049e7981 */ /* 0x0004e2000c1e1100 */
[----:B------:R-:W-:Y:S01]  /*13b60*/  FMNMX R3, R184, R3, !PT ;  /* 0x00000003b8037209 */ /* 0x000fe20007800000 */
[----:B------:R-:W-:Y:S01]  /*13b70*/  UMOV UR11, 0x80000020 ;  /* 0x80000020000b7882 */ /* 0x000fe20000000000 */
[----:B------:R-:W-:Y:S01]  /*13b80*/  FSEL R11, R11, -INF , !P1 ;  /* 0xff8000000b0b7808 */ /* 0x000fe20004800000 */
[----:B------:R-:W-:Y:S01]  /*13b90*/  BAR.SYNC.DEFER_BLOCKING 0x0 ;  /* 0x0000000000007b1d */ /* 0x000fe20000010000 */
[----:B------:R-:W-:-:S04]  /*13ba0*/  FMNMX R3, R164, R3, !PT ;  /* 0x00000003a4037209 */ /* 0x000fc80007800000 */
[----:B------:R-:W-:Y:S01]  /*13bb0*/  FMNMX R3, R23, R3, !PT ;  /* 0x0000000317037209 */ /* 0x000fe20007800000 */
[----:B------:R-:W-:Y:S01]  /*13bc0*/  UIADD3 UR16, UP0, UR16, 0x40, URZ ;  /* 0x0000004010107890 */ /* 0x000fe2000ff1e03f */
[----:B------:R-:W-:Y:S02]  /*13bd0*/  ULDC UR8, c[0x0][0x254] ;  /* 0x0000950000087ab9 */ /* 0x000fe40000000800 */
[----:B------:R-:W-:-:S04]  /*13be0*/  FMNMX R3, R154, R3, !PT ;  /* 0x000000039a037209 */ /* 0x000fc80007800000 */
[----:B------:R-:W-:-:S04]  /*13bf0*/  FMNMX R3, R186, R3, !PT ;  /* 0x00000003ba037209 */ /* 0x000fc80007800000 */
[----:B------:R-:W-:Y:S02]  /*13c00*/  FMNMX R3, R185, R3, !PT ;  /* 0x00000003b9037209 */ /* 0x000fe40007800000 */
[----:B------:R-:W-:Y:S02]  /*13c10*/  FSEL R10, R10, -INF , !P4 ;  /* 0xff8000000a0a7808 */ /* 0x000fe40006000000 */
[----:B------:R-:W-:Y:S02]  /*13c20*/  FMNMX R3, R11, R3, !PT ;  /* 0x000000030b037209 */ /* 0x000fe40007800000 */
[----:B------:R-:W-:Y:S02]  /*13c30*/  FSEL R13, R13, -INF , !P2 ;  /* 0xff8000000d0d7808 */ /* 0x000fe40005000000 */
[----:B------:R-:W-:-:S04]  /*13c40*/  FMNMX R3, R10, R3, !PT ;  /* 0x000000030a037209 */ /* 0x000fc80007800000 */
[----:B------:R-:W-:-:S04]  /*13c50*/  FMNMX R3, R13, R3, !PT ;  /* 0x000000030d037209 */ /* 0x000fc80007800000 */
[----:B------:R-:W-:-:S04]  /*13c60*/  FMNMX R3, R12, R3, !PT ;  /* 0x000000030c037209 */ /* 0x000fc80007800000 */
[----:B------:R-:W-:-:S05]  /*13c70*/  FMNMX R3, R153, R3, !PT ;  /* 0x0000000399037209 */ /* 0x000fca0007800000 */
[----:B------:R-:W0:Y:S01]  /*13c80*/  SHFL.BFLY PT, R14, R3, 0x2, 0x1f ;  /* 0x0c401f00030e7f89 */ /* 0x000e2200000e0000 */
[----:B-1----:R-:W-:-:S04]  /*13c90*/  FMNMX R6, R6, R15, !PT ;  /* 0x0000000f06067209 */ /* 0x002fc80007800000 */
[----:B--2---:R-:W-:Y:S02]  /*13ca0*/  FMNMX R5, R6, R33, !PT ;  /* 0x0000002106057209 */ /* 0x004fe40007800000 */
[----:B0-----:R-:W-:-:S05]  /*13cb0*/  FMNMX R3, R3, R14, !PT ;  /* 0x0000000e03037209 */ /* 0x001fca0007800000 */
[----:B------:R-:W0:Y:S01]  /*13cc0*/  SHFL.BFLY PT, R6, R3, 0x1, 0x1f ;  /* 0x0c201f0003067f89 */ /* 0x000e2200000e0000 */
[--C-:B------:R-:W-:Y:S01]  /*13cd0*/  FADD R179, R8, -R5.reuse ;  /* 0x8000000508b37221 */ /* 0x100fe20000000000 */
[--C-:B------:R-:W-:Y:S01]  /*13ce0*/  FADD R178, R9, -R5.reuse ;  /* 0x8000000509b27221 */ /* 0x100fe20000000000 */
[--C-:B------:R-:W-:Y:S01]  /*13cf0*/  FADD R177, R16, -R5.reuse ;  /* 0x8000000510b17221 */ /* 0x100fe20000000000 */
[--C-:B------:R-:W-:Y:S01]  /*13d00*/  FADD R176, R198, -R5.reuse ;  /* 0x80000005c6b07221 */ /* 0x100fe20000000000 */
[--C-:B------:R-:W-:Y:S01]  /*13d10*/  FADD R175, R196, -R5.reuse ;  /* 0x80000005c4af7221 */ /* 0x100fe20000000000 */
[--C-:B------:R-:W-:Y:S01]  /*13d20*/  FADD R174, R163, -R5.reuse ;  /* 0x80000005a3ae7221 */ /* 0x100fe20000000000 */
[--C-:B------:R-:W-:Y:S01]  /*13d30*/  FADD R173, R20, -R5.reuse ;  /* 0x8000000514ad7221 */ /* 0x100fe20000000000 */
[----:B------:R-:W-:Y:S01]  /*13d40*/  FADD R172, R21, -R5 ;  /* 0x8000000515ac7221 */ /* 0x000fe20000000000 */
[----:B------:R-:W-:Y:S01]  /*13d50*/  FMUL R179, R179, 1.4426950216293334961 ;  /* 0x3fb8aa3bb3b37820 */ /* 0x000fe20000400000 */
[----:B------:R-:W-:Y:S01]  /*13d60*/  FMUL R178, R178, 1.4426950216293334961 ;  /* 0x3fb8aa3bb2b27820 */ /* 0x000fe20000400000 */
[----:B------:R-:W-:Y:S01]  /*13d70*/  FMUL R177, R177, 1.4426950216293334961 ;  /* 0x3fb8aa3bb1b17820 */ /* 0x000fe20000400000 */
[----:B------:R-:W-:Y:S01]  /*13d80*/  FMUL R176, R176, 1.4426950216293334961 ;  /* 0x3fb8aa3bb0b07820 */ /* 0x000fe20000400000 */
[----:B------:R-:W-:Y:S01]  /*13d90*/  FMUL R175, R175, 1.4426950216293334961 ;  /* 0x3fb8aa3bafaf7820 */ /* 0x000fe20000400000 */
[----:B0-----:R-:W-:Y:S01]  /*13da0*/  FMNMX R6, R3, R6, !PT ;  /* 0x0000000603067209 */ /* 0x001fe20007800000 */
[----:B------:R-:W-:Y:S01]  /*13db0*/  FMUL R174, R174, 1.4426950216293334961 ;  /* 0x3fb8aa3baeae7820 */ /* 0x000fe20000400000 */
[----:B------:R-:W-:Y:S01]  /*13dc0*/  FMUL R173, R173, 1.4426950216293334961 ;  /* 0x3fb8aa3badad7820 */ /* 0x000fe20000400000 */
[----:B------:R-:W-:Y:S01]  /*13dd0*/  FMUL R172, R172, 1.4426950216293334961 ;  /* 0x3fb8aa3bacac7820 */ /* 0x000fe20000400000 */
[----:B------:R-:W-:Y:S01]  /*13de0*/  MUFU.EX2 R179, R179 ;  /* 0x000000b300b37308 */ /* 0x000fe20000000800 */
[----:B------:R-:W-:Y:S04]  /*13df0*/  STS.U8 [R0+UR60+0x10000], R93 ;  /* 0x0100005d00007988 */ /* 0x000fe8000800003c */
[----:B------:R-:W-:Y:S03]  /*13e00*/  STS.U8 [R0+UR60+0x10200], R92 ;  /* 0x0102005c00007988 */ /* 0x000fe6000800003c */
[----:B------:R-:W0:Y:S01]  /*13e10*/  MUFU.EX2 R178, R178 ;  /* 0x000000b200b27308 */ /* 0x000e220000000800 */
[----:B------:R-:W-:Y:S04]  /*13e20*/  STS.U8 [R0+UR60+0x10400], R91 ;  /* 0x0104005b00007988 */ /* 0x000fe8000800003c */
[----:B------:R-:W-:Y:S03]  /*13e30*/  STS.U8 [R0+UR60+0x10600], R90 ;  /* 0x0106005a00007988 */ /* 0x000fe6000800003c */
[----:B------:R-:W-:Y:S01]  /*13e40*/  MUFU.EX2 R177, R177 ;  /* 0x000000b100b17308 */ /* 0x000fe20000000800 */
[----:B------:R-:W-:Y:S04]  /*13e50*/  STS.U8 [R0+UR60+0x10800], R89 ;  /* 0x0108005900007988 */ /* 0x000fe8000800003c */
[----:B------:R-:W-:Y:S03]  /*13e60*/  STS.U8 [R0+UR60+0x10a00], R88 ;  /* 0x010a005800007988 */ /* 0x000fe6000800003c */
[----:B------:R-:W1:Y:S01]  /*13e70*/  MUFU.EX2 R176, R176 ;  /* 0x000000b000b07308 */ /* 0x000e620000000800 */
[----:B------:R-:W-:Y:S04]  /*13e80*/  STS.U8 [R0+UR60+0x10c00], R87 ;  /* 0x010c005700007988 */ /* 0x000fe8000800003c */
[----:B------:R-:W-:Y:S04]  /*13e90*/  STS.U8 [R0+UR60+0x10e00], R86 ;  /* 0x010e005600007988 */ /* 0x000fe8000800003c */
[----:B------:R-:W-:Y:S01]  /*13ea0*/  STS.U8 [R0+UR60+0x11000], R85 ;  /* 0x0110005500007988 */ /* 0x000fe2000800003c */
[----:B------:R-:W-:Y:S03]  /*13eb0*/  MUFU.EX2 R175, R175 ;  /* 0x000000af00af7308 */ /* 0x000fe60000000800 */
[----:B------:R-:W-:Y:S04]  /*13ec0*/  STS.U8 [R0+UR60+0x11200], R84 ;  /* 0x0112005400007988 */ /* 0x000fe8000800003c */
[----:B------:R-:W-:Y:S01]  /*13ed0*/  STS.U8 [R0+UR60+0x11400], R83 ;  /* 0x0114005300007988 */ /* 0x000fe2000800003c */
[----:B------:R-:W2:Y:S03]  /*13ee0*/  MUFU.EX2 R174, R174 ;  /* 0x000000ae00ae7308 */ /* 0x000ea60000000800 */
[----:B------:R-:W-:Y:S04]  /*13ef0*/  STS.U8 [R0+UR60+0x11600], R82 ;  /* 0x0116005200007988 */ /* 0x000fe8000800003c */
[----:B------:R-:W-:Y:S01]  /*13f00*/  STS.U8 [R0+UR60+0x11800], R81 ;  /* 0x0118005100007988 */ /* 0x000fe2000800003c */
[----:B------:R-:W-:Y:S03]  /*13f10*/  MUFU.EX2 R173, R173 ;  /* 0x000000ad00ad7308 */ /* 0x000fe60000000800 */
[----:B------:R-:W-:Y:S04]  /*13f20*/  STS.U8 [R0+UR60+0x11a00], R80 ;  /* 0x011a005000007988 */ /* 0x000fe8000800003c */
[----:B------:R-:W-:Y:S01]  /*13f30*/  STS.U8 [R0+UR60+0x11c00], R79 ;  /* 0x011c004f00007988 */ /* 0x000fe2000800003c */
[----:B------:R-:W2:Y:S03]  /*13f40*/  MUFU.EX2 R172, R172 ;  /* 0x000000ac00ac7308 */ /* 0x000ea60000000800 */
        /* <DEDUP_REMOVED lines=29> */
[----:B----4-:R-:W-:-:S05]  /*14120*/  FMNMX R6, R6, R2, !PT ;  /* 0x0000000206067209 */ /* 0x010fca0007800000 */
        /* <DEDUP_REMOVED lines=13> */
[----:B------:R-:W-:Y:S01]  /*14200*/  FMUL R166, R166, 1.4426950216293334961 ;  /* 0x3fb8aa3ba6a67820 */ /* 0x000fe20000400000 */
[----:B------:R-:W-:Y:S01]  /*14210*/  FMUL R165, R165, 1.4426950216293334961 ;  /* 0x3fb8aa3ba5a57820 */ /* 0x000fe20000400000 */
[----:B------:R-:W-:Y:S01]  /*14220*/  FMUL R164, R164, 1.4426950216293334961 ;  /* 0x3fb8aa3ba4a47820 */ /* 0x000fe20000400000 */
        /* <DEDUP_REMOVED lines=20> */
[----:B------:R-:W-:Y:S03]  /*14370*/  MUFU.EX2 R171, R171 ;  /* 0x000000ab00ab7308 */ /* 0x000fe60000000800 */
[----:B------:R-:W-:Y:S04]  /*14380*/  STS.U8 [R7+UR60+0x10100], R62 ;  /* 0x0101003e07007988 */ /* 0x000fe8000800003c */
[----:B------:R-:W-:Y:S01]  /*14390*/  STS.U8 [R7+UR60+0x10300], R61 ;  /* 0x0103003d07007988 */ /* 0x000fe2000800003c */
[----:B------:R-:W4:Y:S03]  /*143a0*/  MUFU.EX2 R170, R170 ;  /* 0x000000aa00aa7308 */ /* 0x000f260000000800 */
[----:B------:R-:W-:Y:S04]  /*143b0*/  STS.U8 [R7+UR60+0x10500], R60 ;  /* 0x0105003c07007988 */ /* 0x000fe8000800003c */
[----:B------:R-:W-:Y:S01]  /*143c0*/  STS.U8 [R7+UR60+0x10700], R59 ;  /* 0x0107003b07007988 */ /* 0x000fe2000800003c */
[----:B------:R-:W-:Y:S03]  /*143d0*/  MUFU.EX2 R169, R169 ;  /* 0x000000a900a97308 */ /* 0x000fe60000000800 */
[----:B------:R-:W-:Y:S05]  /*143e0*/  STS.U8 [R7+UR60+0x10900], R58 ;  /* 0x0109003a07007988 */ /* 0x000fea000800003c */
[----:B------:R-:W3:Y:S01]  /*143f0*/  MUFU.EX2 R168, R168 ;  /* 0x000000a800a87308 */ /* 0x000ee20000000800 */
[----:B------:R-:W-:Y:S04]  /*14400*/  STS.U8 [R7+UR60+0x10b00], R57 ;  /* 0x010b003907007988 */ /* 0x000fe8000800003c */
[----:B------:R-:W-:Y:S03]  /*14410*/  STS.U8 [R7+UR60+0x10d00], R56 ;  /* 0x010d003807007988 */ /* 0x000fe6000800003c */
[----:B------:R-:W-:Y:S01]  /*14420*/  MUFU.EX2 R167, R167 ;  /* 0x000000a700a77308 */ /* 0x000fe20000000800 */
[----:B------:R-:W-:Y:S04]  /*14430*/  STS.U8 [R7+UR60+0x10f00], R55 ;  /* 0x010f003707007988 */ /* 0x000fe8000800003c */
[----:B------:R-:W-:Y:S03]  /*14440*/  STS.U8 [R7+UR60+0x11100], R54 ;  /* 0x0111003607007988 */ /* 0x000fe6000800003c */
[----:B------:R-:W3:Y:S01]  /*14450*/  MUFU.EX2 R166, R166 ;  /* 0x000000a600a67308 */ /* 0x000ee20000000800 */
[----:B------:R-:W-:Y:S07]  /*14460*/  STS.U8 [R7+UR60+0x11300], R53 ;  /* 0x0113003507007988 */ /* 0x000fee000800003c */
[----:B------:R-:W-:Y:S01]  /*14470*/  MUFU.EX2 R165, R165 ;  /* 0x000000a500a57308 */ /* 0x000fe20000000800 */
[----:B------:R-:W-:Y:S07]  /*14480*/  STS.U8 [R7+UR60+0x11500], R52 ;  /* 0x0115003407007988 */ /* 0x000fee000800003c */
[----:B------:R-:W3:Y:S01]  /*14490*/  MUFU.EX2 R164, R164 ;  /* 0x000000a400a47308 */ /* 0x000ee20000000800 */
[----:B------:R-:W-:Y:S04]  /*144a0*/  STS.U8 [R7+UR60+0x11700], R51 ;  /* 0x0117003307007988 */ /* 0x000fe8000800003c */
[----:B------:R-:W-:Y:S01]  /*144b0*/  STS.U8 [R7+UR60+0x11900], R50 ;  /* 0x0119003207007988 */ /* 0x000fe2000800003c */
[----:B0-----:R-:W-:-:S03]  /*144c0*/  F2FP.SATFINITE.E4M3.F32.PACK_AB_MERGE_C R9, R178, R179, RZ ;  /* 0x000000b3b209723e */ /* 0x001fc600048070ff */
[----:B------:R-:W-:Y:S01]  /*144d0*/  STS.U8 [R7+UR60+0x11b00], R49 ;  /* 0x011b003107007988 */ /* 0x000fe2000800003c */
[----:B-1----:R-:W-:-:S03]  /*144e0*/  F2FP.SATFINITE.E4M3.F32.PACK_AB_MERGE_C R8, R176, R177, RZ ;  /* 0x000000b1b008723e */ /* 0x002fc600048070ff */
[----:B------:R-:W-:Y:S01]  /*144f0*/  STS.U8 [R7+UR60+0x11d00], R48 ;  /* 0x011d003007007988 */ /* 0x000fe2000800003c */
[----:B--2---:R-:W-:-:S03]  /*14500*/  F2FP.SATFINITE.E4M3.F32.PACK_AB_MERGE_C R4, R174, R175, RZ ;  /* 0x000000afae04723e */ /* 0x004fc600048070ff */
[----:B------:R-:W-:Y:S01]  /*14510*/  STS.U8 [R7+UR60+0x11f00], R47 ;  /* 0x011f002f07007988 */ /* 0x000fe2000800003c */
[----:B------:R-:W-:-:S03]  /*14520*/  F2FP.SATFINITE.E4M3.F32.PACK_AB_MERGE_C R3, R172, R173, RZ ;  /* 0x000000adac03723e */ /* 0x000fc600048070ff */
[----:B------:R-:W-:Y:S01]  /*14530*/  STS.U8 [R7+UR60+0x12100], R46 ;  /* 0x0121002e07007988 */ /* 0x000fe2000800003c */
[----:B----4-:R-:W-:-:S03]  /*14540*/  F2FP.SATFINITE.E4M3.F32.PACK_AB_MERGE_C R9, R170, R171, R9 ;  /* 0x000000abaa09723e */ /* 0x010fc60004807009 */
[----:B------:R-:W-:Y:S01]  /*14550*/  STS.U8 [R7+UR60+0x12300], R45 ;  /* 0x0123002d07007988 */ /* 0x000fe2000800003c */
[----:B---3--:R-:W-:-:S03]  /*14560*/  F2FP.SATFINITE.E4M3.F32.PACK_AB_MERGE_C R8, R168, R169, R8 ;  /* 0x000000a9a808723e */ /* 0x008fc60004807008 */
[----:B------:R-:W-:Y:S01]  /*14570*/  STS.U8 [R7+UR60+0x12500], R44 ;  /* 0x0125002c07007988 */ /* 0x000fe2000800003c */
[----:B------:R-:W-:-:S03]  /*14580*/  F2FP.SATFINITE.E4M3.F32.PACK_AB_MERGE_C R4, R166, R167, R4 ;  /* 0x000000a7a604723e */ /* 0x000fc60004807004 */
[----:B------:R-:W-:Y:S01]  /*14590*/  STS.U8 [R7+UR60+0x12700], R43 ;  /* 0x0127002b07007988 */ /* 0x000fe2000800003c */
[----:B------:R-:W-:-:S03]  /*145a0*/  F2FP.SATFINITE.E4M3.F32.PACK_AB_MERGE_C R3, R164, R165, R3 ;  /* 0x000000a5a403723e */ /* 0x000fc60004807003 */
[----:B------:R-:W-:Y:S04]  /*145b0*/  STL [R1+0xc94], R178 ;  /* 0x000c94b201007387 */ /* 0x000fe80000100800 */
[----:B------:R-:W-:Y:S01]  /*145c0*/  STS.U8 [R7+UR60+0x12900], R42 ;  /* 0x0129002a07007988 */ /* 0x000fe2000800003c */
[----:B------:R-:W-:-:S03]  /*145d0*/  SEL R14, R9, R8, !P6 ;  /* 0x00000008090e7207 */ /* 0x000fc60007000000 */
[----:B------:R-:W-:Y:S04]  /*145e0*/  STL [R1+0xc90], R179 ;  /* 0x000c90b301007387 */ /* 0x000fe80000100800 */
[----:B------:R-:W-:Y:S01]  /*145f0*/  STS.U8 [R7+UR60+0x12b00], R41 ;  /* 0x012b002907007988 */ /* 0x000fe2000800003c */
[----:B------:R-:W-:-:S03]  /*14600*/  SEL R8, R8, R9, !P6 ;  /* 0x0000000908087207 */ /* 0x000fc60007000000 */
[----:B------:R-:W-:Y:S04]  /*14610*/  STL [R1+0xc9c], R170 ;  /* 0x000c9caa01007387 */ /* 0x000fe80000100800 */
[----:B------:R-:W-:Y:S01]  /*14620*/  STS.U8 [R7+UR60+0x12d00], R40 ;  /* 0x012d002807007988 */ /* 0x000fe2000800003c */
[----:B------:R-:W-:-:S03]  /*14630*/  SEL R155, R4, R3, !P6 ;  /* 0x00000003049b7207 */ /* 0x000fc60007000000 */
[----:B------:R-:W-:Y:S01]  /*14640*/  STL [R1+0xc98], R171 ;  /* 0x000c98ab01007387 */ /* 0x000fe20000100800 */
[----:B------:R-:W-:-:S03]  /*14650*/  SEL R9, R3, R4, !P6 ;  /* 0x0000000403097207 */ /* 0x000fc60007000000 */
[----:B------:R-:W-:Y:S01]  /*14660*/  STS.U8 [R7+UR60+0x12f00], R39 ;  /* 0x012f002707007988 */ /* 0x000fe2000800003c */
[----:B------:R-:W-:-:S03]  /*14670*/  FADD R3, R17, -R5 ;  /* 0x8000000511037221 */ /* 0x000fc60000000000 */
[----:B------:R-:W-:Y:S04]  /*14680*/  STL [R1+0xca4], R176 ;  /* 0x000ca4b001007387 */ /* 0x000fe80000100800 */
[----:B------:R-:W-:Y:S04]  /*14690*/  STS.U8 [R7+UR60+0x13100], R38 ;  /* 0x0131002607007988 */ /* 0x000fe8000800003c */
[----:B------:R-:W-:Y:S04]  /*146a0*/  STL [R1+0xca0], R177 ;  /* 0x000ca0b101007387 */ /* 0x000fe80000100800 */
[----:B------:R-:W-:Y:S04]  /*146b0*/  STS.U8 [R7+UR60+0x13300], R37 ;  /* 0x0133002507007988 */ /* 0x000fe8000800003c */
[----:B------:R-:W-:Y:S04]  /*146c0*/  STL [R1+0xcac], R174 ;  /* 0x000cacae01007387 */ /* 0x000fe80000100800 */
[----:B------:R-:W-:Y:S04]  /*146d0*/  STS.U8 [R7+UR60+0x13500], R36 ;  /* 0x0135002407007988 */ /* 0x000fe8000800003c */
[----:B------:R-:W-:Y:S04]  /*146e0*/  STL [R1+0xca8], R175 ;  /* 0x000ca8af01007387 */ /* 0x000fe80000100800 */
[----:B------:R-:W-:Y:S01]  /*146f0*/  STS.U8 [R7+UR60+0x13700], R35 ;  /* 0x0137002307007988 */ /* 0x000fe2000800003c */
[----:B------:R-:W-:-:S03]  /*14700*/  FMUL R3, R3, 1.4426950216293334961 ;  /* 0x3fb8aa3b03037820 */ /* 0x000fc60000400000 */
[----:B------:R-:W-:Y:S04]  /*14710*/  STL [R1+0xcb4], R172 ;  /* 0x000cb4ac01007387 */ /* 0x000fe80000100800 */
[----:B------:R-:W-:Y:S01]  /*14720*/  STS.U8 [R7+UR60+0x13900], R34 ;  /* 0x0139002207007988 */ /* 0x000fe2000800003c */
[----:B------:R-:W-:-:S03]  /*14730*/  FADD R4, R161, -R5 ;  /* 0x80000005a1047221 */ /* 0x000fc60000000000 */
[----:B------:R-:W-:Y:S04]  /*14740*/  STL [R1+0xcb0], R173 ;  /* 0x000cb0ad01007387 */ /* 0x000fe80000100800 */
[----:B------:R-:W-:Y:S04]  /*14750*/  STS.U8 [R7+UR60+0x13b00], R32 ;  /* 0x013b002007007988 */ /* 0x000fe8000800003c */
[----:B------:R-:W-:Y:S04]  /*14760*/  STL [R1+0xcbc], R168 ;  /* 0x000cbca801007387 */ /* 0x000fe80000100800 */
[----:B------:R-:W-:Y:S04]  /*14770*/  STS.U8 [R7+UR60+0x13d00], R31 ;  /* 0x013d001f07007988 */ /* 0x000fe8000800003c */
[----:B------:R-:W-:Y:S04]  /*14780*/  STL [R1+0xcb8], R169 ;  /* 0x000cb8a901007387 */ /* 0x000fe80000100800 */
[----:B------:R-:W-:Y:S01]  /*14790*/  STS.U8 [R7+UR60+0x13f00], R30 ;  /* 0x013f001e07007988 */ /* 0x000fe2000800003c */
[----:B------:R0:W-:Y:S03]  /*147a0*/  MUFU.EX2 R161, R3 ;  /* 0x0000000300a17308 */ /* 0x0001e60000000800 */
[----:B------:R-:W-:Y:S04]  /*147b0*/  STL [R1+0xcc4], R166 ;  /* 0x000cc4a601007387 */ /* 0x000fe80000100800 */
[----:B------:R-:W-:Y:S04]  /*147c0*/  STS.U8 [R7+UR60+0x14100], R29 ;  /* 0x0141001d07007988 */ /* 0x000fe8000800003c */
[----:B------:R-:W-:Y:S01]  /*147d0*/  STL [R1+0xcc0], R167 ;  /* 0x000cc0a701007387 */ /* 0x000fe20000100800 */
[----:B0-----:R-:W-:-:S03]  /*147e0*/  FMUL R3, R4, 1.4426950216293334961 ;  /* 0x3fb8aa3b04037820 */ /* 0x001fc60000400000 */
[----:B------:R-:W-:Y:S04]  /*147f0*/  STS.U8 [R7+UR60+0x14300], R28 ;  /* 0x0143001c07007988 */ /* 0x000fe8000800003c */
[----:B------:R-:W-:Y:S04]  /*14800*/  STL [R1+0xccc], R164 ;  /* 0x000ccca401007387 */ /* 0x000fe80000100800 */
[----:B------:R-:W-:Y:S04]  /*14810*/  STS.U8 [R7+UR60+0x14500], R27 ;  /* 0x0145001b07007988 */ /* 0x000fe8000800003c */
[----:B------:R-:W-:Y:S04]  /*14820*/  STL [R1+0xcc8], R165 ;  /* 0x000cc8a501007387 */ /* 0x000fe80000100800 */
[----:B------:R-:W-:Y:S01]  /*14830*/  STS.U8 [R7+UR60+0x14700], R26 ;  /* 0x0147001a07007988 */ /* 0x000fe2000800003c */
[----:B------:R-:W-:-:S03]  /*14840*/  FADD R23, R160, -R5 ;  /* 0x80000005a0177221 */ /* 0x000fc60000000000 */
[----:B------:R-:W-:Y:S04]  /*14850*/  STL [R1+0xcd0], R0 ;  /* 0x000cd00001007387 */ /* 0x000fe80000100800 */
[----:B------:R-:W-:Y:S01]  /*14860*/  STS.U8 [R7+UR60+0x14900], R25 ;  /* 0x0149001907007988 */ /* 0x000fe2000800003c */
[----:B------:R0:W-:Y:S03]  /*14870*/  MUFU.EX2 R160, R3 ;  /* 0x0000000300a07308 */ /* 0x0001e60000000800 */
[----:B------:R-:W-:Y:S04]  /*14880*/  STL [R1+0xcd4], R5 ;  /* 0x000cd40501007387 */ /* 0x000fe80000100800 */
[----:B------:R1:W-:Y:S01]  /*14890*/  STS.U8 [R7+UR60+0x14b00], R24 ;  /* 0x014b001807007988 */ /* 0x0003e2000800003c */
[----:B0-----:R-:W-:-:S03]  /*148a0*/  FADD R3, -R5, R33 ;  /* 0x0000002105037221 */ /* 0x001fc60000000100 */
[----:B-1----:R-:W2:Y:S04]  /*148b0*/  LDL.LU.64 R24, [R1] ;  /* 0x0000000001187983 */ /* 0x002ea80000300a00 */
[----:B------:R-:W3:Y:S04]  /*148c0*/  LDL.LU.64 R26, [R1+0x8] ;  /* 0x00000800011a7983 */ /* 0x000ee80000300a00 */
[----:B------:R-:W4:Y:S04]  /*148d0*/  LDL.LU.64 R28, [R1+0x10] ;  /* 0x00001000011c7983 */ /* 0x000f280000300a00 */
[----:B------:R-:W2:Y:S04]  /*148e0*/  LDL.LU.64 R30, [R1+0x18] ;  /* 0x00001800011e7983 */ /* 0x000ea80000300a00 */
[----:B------:R-:W4:Y:S04]  /*148f0*/  LDL.LU.64 R32, [R1+0x20] ;  /* 0x0000200001207983 */ /* 0x000f280000300a00 */
        /* <DEDUP_REMOVED lines=70> */
[----:B------:R-:W-:Y:S01]  /*14d60*/  STS.U8 [R7+UR60+0x16100], R228 ;  /* 0x016100e407007988 */ /* 0x000fe2000800003c */
[----:B------:R-:W-:-:S03]  /*14d70*/  FADD R19, R157, -R5 ;  /* 0x800000059d137221 */ /* 0x000fc60000000000 */
[----:B------:R-:W-:Y:S04]  /*14d80*/  STS.U8 [R7+UR60+0x16300], R226 ;  /* 0x016300e207007988 */ /* 0x000fe8000800003c */
[----:B------:R-:W-:Y:S04]  /*14d90*/  STS.U8 [R7+UR60+0x16500], R224 ;  /* 0x016500e007007988 */ /* 0x000fe8000800003c */
[----:B------:R-:W-:Y:S04]  /*14da0*/  STS.U8 [R7+UR60+0x16700], R221 ;  /* 0x016700dd07007988 */ /* 0x000fe8000800003c */
[----:B------:R-:W-:Y:S04]  /*14db0*/  STS.U8 [R7+UR60+0x16900], R222 ;  /* 0x016900de07007988 */ /* 0x000fe8000800003c */
[----:B------:R-:W-:Y:S04]  /*14dc0*/  SHFL.IDX PT, R4, R14, R244, 0x1f ;  /* 0x00001ff40e047589 */ /* 0x000fe800000e0000 */
[----:B------:R-:W0:Y:S04]  /*14dd0*/  SHFL.IDX PT, R157, R8, R0, 0x1f ;  /* 0x00001f00089d7589 */ /* 0x000e2800000e0000 */
        /* <DEDUP_REMOVED lines=11> */
[----:B------:R-:W-:Y:S01]  /*14e90*/  FADD R163, R154, -R6 ;  /* 0x800000069aa37221 */ /* 0x000fe20000000000 */
[----:B------:R1:W-:Y:S06]  /*14ea0*/  MEMBAR.ALL.CTA ;  /* 0x0000000000007992 */ /* 0x0003ec0000008000 */
[----:B-1----:R-:W1:Y:S01]  /*14eb0*/  FENCE.VIEW.ASYNC.S ;  /* 0x00000000000073c6 */ /* 0x002e620000000000 */
[----:B------:R-:W-:Y:S01]  /*14ec0*/  IMAD.MOV.U32 R154, RZ, RZ, 0x5410 ;  /* 0x00005410ff9a7424 */ /* 0x000fe200078e00ff */
[----:B------:R-:W-:-:S02]  /*14ed0*/  LOP3.LUT P1, RZ, R248, 0x2, RZ, 0xc0, !PT ;  /* 0x00000002f8ff7812 */ /* 0x000fc4000782c0ff */
[----:B------:R-:W-:Y:S02]  /*14ee0*/  LOP3.LUT P0, RZ, R248, 0x2, RZ, 0xc0, !PT ;  /* 0x00000002f8ff7812 */ /* 0x000fe4000780c0ff */
[----:B------:R-:W-:Y:S02]  /*14ef0*/  SEL R154, R154, 0x1054, !P1 ;  /* 0x000010549a9a7807 */ /* 0x000fe40004800000 */
[----:B------:R-:W-:Y:S01]  /*14f00*/  SEL R181, R181, 0x3276, !P0 ;  /* 0x00003276b5b57807 */ /* 0x000fe20004000000 */
[----:B------:R-:W-:Y:S01]  /*14f10*/  FADD R20, R156, -R5 ;  /* 0x800000059c147221 */ /* 0x000fe20000000000 */
[C-C-:B0-----:R-:W-:Y:S02]  /*14f20*/  PRMT R156, R4.reuse, R154, R157.reuse ;  /* 0x0000009a049c7216 */ /* 0x141fe4000000009d */
[----:B------:R-:W-:Y:S01]  /*14f30*/  PRMT R157, R4, R181, R157 ;  /* 0x000000b5049d7216 */ /* 0x000fe2000000009d */
[----:B------:R-:W-:Y:S01]  /*14f40*/  FADD R4, -R6, R2 ;  /* 0x0000000206047221 */ /* 0x000fe20000000100 */
[----:B------:R-:W-:Y:S01]  /*14f50*/  FADD R21, R159, -R5 ;  /* 0x800000059f157221 */ /* 0x000fe20000000000 */
[----:B------:R-:W-:Y:S01]  /*14f60*/  FMUL R3, R3, 1.4426950216293334961 ;  /* 0x3fb8aa3b03037820 */ /* 0x000fe20000400000 */
[----:B-1----:R-:W-:Y:S01]  /*14f70*/  SHFL.IDX PT, R8, R155, R244, 0x1f ;  /* 0x00001ff49b087589 */ /* 0x002fe200000e0000 */
[----:B------:R-:W-:-:S03]  /*14f80*/  FMUL R4, R4, 1.4426950216293334961 ;  /* 0x3fb8aa3b04047820 */ /* 0x000fc60000400000 */
[----:B------:R-:W0:Y:S01]  /*14f90*/  SHFL.IDX PT, R159, R9, R0, 0x1f ;  /* 0x00001f00099f7589 */ /* 0x000e2200000e0000 */
[----:B------:R-:W3:Y:S08]  /*14fa0*/  MUFU.EX2 R3, R3 ;  /* 0x0000000300037308 */ /* 0x000ef00000000800 */
[----:B------:R-:W1:Y:S01]  /*14fb0*/  MUFU.EX2 R4, R4 ;  /* 0x0000000400047308 */ /* 0x000e620000000800 */
[-C--:B---3--:R-:W-:Y:S01]  /*14fc0*/  FMUL R26, R26, R3.reuse ;  /* 0x000000031a1a7220 */ /* 0x088fe20000400000 */
[-C--:B------:R-:W-:Y:S01]  /*14fd0*/  FMUL R27, R27, R3.reuse ;  /* 0x000000031b1b7220 */ /* 0x080fe20000400000 */
[-C--:B--2---:R-:W-:Y:S01]  /*14fe0*/  FMUL R30, R30, R3.reuse ;  /* 0x000000031e1e7220 */ /* 0x084fe20000400000 */
[-C--:B------:R-:W-:Y:S01]  /*14ff0*/  FMUL R31, R31, R3.reuse ;  /* 0x000000031f1f7220 */ /* 0x080fe20000400000 */
[-C--:B----4-:R-:W-:Y:S01]  /*15000*/  FMUL R34, R34, R3.reuse ;  /* 0x0000000322227220 */ /* 0x090fe20000400000 */
[-C--:B------:R-:W-:Y:S01]  /*15010*/  FMUL R35, R35, R3.reuse ;  /* 0x0000000323237220 */ /* 0x080fe20000400000 */
        /* <DEDUP_REMOVED lines=30> */
[-C--:B-1----:R-:W-:Y:S01]  /*15200*/  FMUL R24, R24, R4.reuse ;  /* 0x0000000418187220 */ /* 0x082fe20000400000 */
        /* <DEDUP_REMOVED lines=68> */
[----:B------:R-:W-:Y:S01]  /*15650*/  FMUL R129, R129, R4 ;  /* 0x0000000481817220 */ /* 0x000fe20000400000 */
[-C--:B------:R-:W-:Y:S01]  /*15660*/  FMUL R130, R130, R3.reuse ;  /* 0x0000000382827220 */ /* 0x080fe20000400000 */
[----:B------:R-:W-:Y:S01]  /*15670*/  FMUL R131, R131, R3 ;  /* 0x0000000383837220 */ /* 0x000fe20000400000 */
[--C-:B0-----:R-:W-:Y:S01]  /*15680*/  PRMT R158, R8, R154, R159.reuse ;  /* 0x0000009a089e7216 */ /* 0x101fe2000000009f */
[-C--:B------:R-:W-:Y:S01]  /*15690*/  FMUL R132, R132, R4.reuse ;  /* 0x0000000484847220 */ /* 0x080fe20000400000 */
[-C--:B------:R-:W-:Y:S01]  /*156a0*/  FMUL R133, R133, R4.reuse ;  /* 0x0000000485857220 */ /* 0x080fe20000400000 */
[----:B------:R-:W-:Y:S01]  /*156b0*/  PRMT R159, R8, R181, R159 ;  /* 0x000000b5089f7216 */ /* 0x000fe2000000009f */
        /* <DEDUP_REMOVED lines=18> */
[----:B------:R-:W-:Y:S06]  /*157e0*/  BAR.SYNC.DEFER_BLOCKING 0x0 ;  /* 0x0000000000007b1d */ /* 0x000fec0000010000 */
[----:B------:R-:W-:-:S06]  /*157f0*/  WARPGROUP.ARRIVE ;  /* 0x00000000000079c5 */ /* 0x000fcc0000000000 */
[----:B------:R-:W-:Y:S01]  /*15800*/  QGMMA.64x256x32.F32.E4M3.E4M3 R24, R156, gdesc[UR8], R24, gsb0 ;  /* 0x03e000089c187df3 */ /* 0x000fe20008000818 */
[----:B------:R0:W-:Y:S01]  /*15810*/  STL [R1+0xcd8], R6 ;  /* 0x000cd80601007387 */ /* 0x0001e20000100800 */
[----:B------:R-:W-:Y:S01]  /*15820*/  FADD R22, R162, -R5 ;  /* 0x80000005a2167221 */ /* 0x000fe20000000000 */
[--C-:B------:R-:W-:Y:S01]  /*15830*/  FADD R17, R185, -R6.reuse ;  /* 0x80000006b9117221 */ /* 0x100fe20000000000 */
[--C-:B------:R-:W-:Y:S01]  /*15840*/  FADD R162, R186, -R6.reuse ;  /* 0x80000006baa27221 */ /* 0x100fe20000000000 */
[--C-:B------:R-:W-:Y:S01]  /*15850*/  FADD R12, R12, -R6.reuse ;  /* 0x800000060c0c7221 */ /* 0x100fe20000000000 */
[----:B------:R-:W-:-:S03]  /*15860*/  FADD R14, R13, -R6 ;  /* 0x800000060d0e7221 */ /* 0x000fc60000000000 */
[----:B------:R-:W-:Y:S01]  /*15870*/  FMUL R12, R12, 1.4426950216293334961 ;  /* 0x3fb8aa3b0c0c7820 */ /* 0x000fe20000400000 */
[----:B------:R-:W-:Y:S01]  /*15880*/  FADD R18, R152, -R5 ;  /* 0x8000000598127221 */ /* 0x000fe20000000000 */
[--C-:B------:R-:W-:Y:S01]  /*15890*/  FADD R11, R11, -R6.reuse ;  /* 0x800000060b0b7221 */ /* 0x100fe20000000000 */
[--C-:B------:R-:W-:Y:S01]  /*158a0*/  FADD R15, R10, -R6.reuse ;  /* 0x800000060a0f7221 */ /* 0x100fe20000000000 */
[----:B------:R1:W-:Y:S02]  /*158b0*/  MUFU.EX2 R13, R12 ;  /* 0x0000000c000d7308 */ /* 0x0003e40000000800 */
[----:B-1----:R-:W-:Y:S01]  /*158c0*/  FADD R12, R153, -R6 ;  /* 0x80000006990c7221 */ /* 0x002fe20000000000 */
[----:B------:R-:W-:Y:S02]  /*158d0*/  WARPGROUP.DEPBAR.LE gsb0, 0x0 ;  /* 0x00008000000079c5 */ /* 0x000fe40000010000 */
[----:B------:R-:W-:Y:S04]  /*158e0*/  STL.64 [R1], R24 ;  /* 0x0000001801007387 */ /* 0x000fe80000100a00 */
        /* <DEDUP_REMOVED lines=13> */
[----:B------:R-:W-:Y:S01]  /*159c0*/  STL.64 [R1+0x70], R52 ;  /* 0x0000703401007387 */ /* 0x000fe20000100a00 */
[----:B------:R-:W-:-:S03]  /*159d0*/  IMAD.MOV.U32 R183, RZ, RZ, R150 ;  /* 0x000000ffffb77224 */ /* 0x000fc600078e0096 */
[----:B------:R-:W-:Y:S01]  /*159e0*/  STL.64 [R1+0x78], R54 ;  /* 0x0000783601007387 */ /* 0x000fe20000100a00 */
[----:B------:R-:W-:-:S03]  /*159f0*/  IMAD.MOV.U32 R182, RZ, RZ, R151 ;  /* 0x000000ffffb67224 */ /* 0x000fc600078e0097 */
[----:B------:R-:W-:Y:S01]  /*15a00*/  STL.64 [R1+0x80], R56 ;  /* 0x0000803801007387 */ /* 0x000fe20000100a00 */
[----:B------:R-:W-:-:S03]  /*15a10*/  IMAD.MOV.U32 R185, RZ, RZ, R148 ;  /* 0x000000ffffb97224 */ /* 0x000fc600078e0094 */
[----:B------:R-:W-:Y:S01]  /*15a20*/  STL.64 [R1+0x88], R58 ;  /* 0x0000883a01007387 */ /* 0x000fe20000100a00 */
[----:B------:R-:W-:-:S03]  /*15a30*/  IMAD.MOV.U32 R184, RZ, RZ, R149 ;  /* 0x000000ffffb87224 */ /* 0x000fc600078e0095 */
[----:B------:R1:W-:Y:S01]  /*15a40*/  STL [R1+0x90], R60 ;  /* 0x0000903c01007387 */ /* 0x0003e20000100800 */
[----:B------:R-:W-:Y:S02]  /*15a50*/  IMAD.MOV.U32 R187, RZ, RZ, R146 ;  /* 0x000000ffffbb7224 */ /* 0x000fe400078e0092 */
[----:B------:R-:W-:Y:S01]  /*15a60*/  IMAD.MOV.U32 R186, RZ, RZ, R147 ;  /* 0x000000ffffba7224 */ /* 0x000fe200078e0093 */
[----:B------:R-:W2:Y:S01]  /*15a70*/  LDL.LU.64 R150, [R1+0xed8] ;  /* 0x000ed80001967983 */ /* 0x000ea20000300a00 */
[----:B------:R-:W-:Y:S02]  /*15a80*/  IMAD.MOV.U32 R189, RZ, RZ, R144 ;  /* 0x000000ffffbd7224 */ /* 0x000fe400078e0090 */
[----:B------:R-:W-:Y:S01]  /*15a90*/  IMAD.MOV.U32 R188, RZ, RZ, R145 ;  /* 0x000000ffffbc7224 */ /* 0x000fe200078e0091 */
[----:B------:R-:W3:Y:S01]  /*15aa0*/  LDL.LU.64 R148, [R1+0xed0] ;  /* 0x000ed00001947983 */ /* 0x000ee20000300a00 */
[----:B------:R-:W-:Y:S02]  /*15ab0*/  IMAD.MOV.U32 R191, RZ, RZ, R142 ;  /* 0x000000ffffbf7224 */ /* 0x000fe400078e008e */
[----:B------:R-:W-:Y:S01]  /*15ac0*/  IMAD.MOV.U32 R190, RZ, RZ, R143 ;  /* 0x000000ffffbe7224 */ /* 0x000fe200078e008f */
[----:B------:R-:W4:Y:S01]  /*15ad0*/  LDL.LU.64 R146, [R1+0xec8] ;  /* 0x000ec80001927983 */ /* 0x000f220000300a00 */
[----:B------:R-:W-:-:S02]  /*15ae0*/  IMAD.MOV.U32 R193, RZ, RZ, R140 ;  /* 0x000000ffffc17224 */ /* 0x000fc400078e008c */
[----:B------:R-:W-:Y:S01]  /*15af0*/  IMAD.MOV.U32 R192, RZ, RZ, R141 ;  /* 0x000000ffffc07224 */ /* 0x000fe200078e008d */
[----:B------:R-:W3:Y:S01]  /*15b00*/  LDL.LU.64 R144, [R1+0xec0] ;  /* 0x000ec00001907983 */ /* 0x000ee20000300a00 */
[----:B------:R-:W-:Y:S02]  /*15b10*/  IMAD.MOV.U32 R195, RZ, RZ, R138 ;  /* 0x000000ffffc37224 */ /* 0x000fe400078e008a */
[----:B------:R-:W-:Y:S01]  /*15b20*/  IMAD.MOV.U32 R194, RZ, RZ, R139 ;  /* 0x000000ffffc27224 */ /* 0x000fe200078e008b */
[----:B------:R-:W3:Y:S01]  /*15b30*/  LDL.LU.64 R142, [R1+0xeb8] ;  /* 0x000eb800018e7983 */ /* 0x000ee20000300a00 */
[----:B------:R-:W-:Y:S02]  /*15b40*/  IMAD.MOV.U32 R197, RZ, RZ, R136 ;  /* 0x000000ffffc57224 */ /* 0x000fe400078e0088 */
[----:B------:R-:W-:Y:S01]  /*15b50*/  IMAD.MOV.U32 R196, RZ, RZ, R137 ;  /* 0x000000ffffc47224 */ /* 0x000fe200078e0089 */
[----:B------:R-:W3:Y:S01]  /*15b60*/  LDL.LU.64 R140, [R1+0xeb0] ;  /* 0x000eb000018c7983 */ /* 0x000ee20000300a00 */
        /* <DEDUP_REMOVED lines=111> */
[----:B0-----:R-:W-:-:S03]  /*16260*/  IMAD.MOV.U32 R6, RZ, RZ, R61 ;  /* 0x000000ffff067224 */ /* 0x001fc600078e003d */
[----:B------:R-:W3:Y:S04]  /*16270*/  LDL.LU.64 R64, [R1+0xd80] ;  /* 0x000d800001407983 */ /* 0x000ee80000300a00 */
[----:B------:R-:W3:Y:S04]  /*16280*/  LDL.LU.64 R62, [R1+0xd78] ;  /* 0x000d7800013e7983 */ /* 0x000ee80000300a00 */
[----:B-1----:R-:W3:Y:S04]  /*16290*/  LDL.LU.64 R60, [R1+0xd70] ;  /* 0x000d7000013c7983 */ /* 0x002ee80000300a00 */
[----:B------:R-:W3:Y:S04]  /*162a0*/  LDL.LU.64 R58, [R1+0xd68] ;  /* 0x000d6800013a7983 */ /* 0x000ee80000300a00 */
        /* <DEDUP_REMOVED lines=16> */
[----:B------:R-:W3:Y:S01]  /*163b0*/  LDL.LU.64 R24, [R1+0xce0] ;  /* 0x000ce00001187983 */ /* 0x000ee20000300a00 */
        /* <DEDUP_REMOVED lines=12> */
[----:B------:R-:W-:Y:S01]  /*16480*/  MUFU.EX2 R23, R23 ;  /* 0x0000001700177308 */ /* 0x000fe20000000800 */
[----:B------:R-:W-:-:S07]  /*16490*/  FMUL R11, R11, 1.4426950216293334961 ;  /* 0x3fb8aa3b0b0b7820 */ /* 0x000fce0000400000 */
[----:B------:R-:W0:Y:S08]  /*164a0*/  MUFU.EX2 R22, R22 ;  /* 0x0000001600167308 */ /* 0x000e300000000800 */
[----:B------:R-:W-:Y:S08]  /*164b0*/  MUFU.EX2 R21, R21 ;  /* 0x0000001500157308 */ /* 0x000ff00000000800 */
[----:B------:R-:W1:Y:S08]  /*164c0*/  MUFU.EX2 R20, R20 ;  /* 0x0000001400147308 */ /* 0x000e700000000800 */
[----:B------:R-:W-:Y:S08]  /*164d0*/  MUFU.EX2 R19, R19 ;  /* 0x0000001300137308 */ /* 0x000ff00000000800 */
[----:B------:R-:W2:Y:S08]  /*164e0*/  MUFU.EX2 R18, R18 ;  /* 0x0000001200127308 */ /* 0x000eb00000000800 */
[----:B------:R-:W-:Y:S08]  /*164f0*/  MUFU.EX2 R163, R163 ;  /* 0x000000a300a37308 */ /* 0x000ff00000000800 */
[----:B------:R-:W4:Y:S08]  /*16500*/  MUFU.EX2 R162, R162 ;  /* 0x000000a200a27308 */ /* 0x000f300000000800 */
[----:B------:R-:W-:Y:S08]  /*16510*/  MUFU.EX2 R17, R17 ;  /* 0x0000001100117308 */ /* 0x000ff00000000800 */
[----:B------:R0:W4:Y:S08]  /*16520*/  MUFU.EX2 R16, R11 ;  /* 0x0000000b00107308 */ /* 0x0001300000000800 */
[----:B------:R-:W-:Y:S08]  /*16530*/  MUFU.EX2 R15, R15 ;  /* 0x0000000f000f7308 */ /* 0x000ff00000000800 */
[----:B------:R-:W4:Y:S08]  /*16540*/  MUFU.EX2 R14, R14 ;  /* 0x0000000e000e7308 */ /* 0x000f300000000800 */
[----:B------:R-:W4:Y:S01]  /*16550*/  MUFU.EX2 R12, R12 ;  /* 0x0000000c000c7308 */ /* 0x000f220000000800 */
[----:B0-----:R-:W-:-:S02]  /*16560*/  F2FP.SATFINITE.E4M3.F32.PACK_AB_MERGE_C R11, R160, R161, RZ ;  /* 0x000000a1a00b723e */ /* 0x001fc400048070ff */
[----:B------:R-:W-:Y:S02]  /*16570*/  F2FP.SATFINITE.E4M3.F32.PACK_AB_MERGE_C R10, R22, R23, RZ ;  /* 0x00000017160a723e */ /* 0x000fe400048070ff */
[----:B-1----:R-:W-:Y:S02]  /*16580*/  F2FP.SATFINITE.E4M3.F32.PACK_AB_MERGE_C R9, R20, R21, RZ ;  /* 0x000000151409723e */ /* 0x002fe400048070ff */
[----:B--2---:R-:W-:Y:S02]  /*16590*/  F2FP.SATFINITE.E4M3.F32.PACK_AB_MERGE_C R8, R18, R19, RZ ;  /* 0x000000131208723e */ /* 0x004fe400048070ff */
[----:B----4-:R-:W-:Y:S02]  /*165a0*/  F2FP.SATFINITE.E4M3.F32.PACK_AB_MERGE_C R11, R162, R163, R11 ;  /* 0x000000a3a20b723e */ /* 0x010fe4000480700b */
[----:B------:R-:W-:Y:S02]  /*165b0*/  F2FP.SATFINITE.E4M3.F32.PACK_AB_MERGE_C R10, R16, R17, R10 ;  /* 0x00000011100a723e */ /* 0x000fe4000480700a */
[----:B------:R-:W-:-:S02]  /*165c0*/  F2FP.SATFINITE.E4M3.F32.PACK_AB_MERGE_C R9, R14, R15, R9 ;  /* 0x0000000f0e09723e */ /* 0x000fc40004807009 */
[----:B------:R-:W-:Y:S02]  /*165d0*/  F2FP.SATFINITE.E4M3.F32.PACK_AB_MERGE_C R8, R12, R13, R8 ;  /* 0x0000000d0c08723e */ /* 0x000fe40004807008 */
[----:B------:R-:W-:Y:S02]  /*165e0*/  SEL R153, R10, R11, !P6 ;  /* 0x0000000b0a997207 */ /* 0x000fe40007000000 */
[----:B------:R-:W-:Y:S02]  /*165f0*/  SEL R152, R11, R10, !P6 ;  /* 0x0000000a0b987207 */ /* 0x000fe40007000000 */
[----:B------:R-:W-:Y:S02]  /*16600*/  LOP3.LUT R180, R244, 0x1, RZ, 0x3c, !PT ;  /* 0x00000001f4b47812 */ /* 0x000fe400078e3cff */
[----:B------:R-:W-:Y:S02]  /*16610*/  SEL R155, R8, R9, !P6 ;  /* 0x00000009089b7207 */ /* 0x000fe40007000000 */
[----:B------:R-:W-:Y:S01]  /*16620*/  SEL R10, R9, R8, !P6 ;  /* 0x00000008090a7207 */ /* 0x000fe20007000000 */
[----:B------:R-:W-:Y:S04]  /*16630*/  SHFL.IDX PT, R153, R153, R180, 0x1f ;  /* 0x00001fb499997589 */ /* 0x000fe800000e0000 */
[----:B------:R-:W0:Y:S04]  /*16640*/  SHFL.IDX PT, R8, R152, R244, 0x1f ;  /* 0x00001ff498087589 */ /* 0x000e2800000e0000 */
[----:B------:R1:W-:Y:S04]  /*16650*/  SHFL.IDX PT, R9, R10, R244, 0x1f ;  /* 0x00001ff40a097589 */ /* 0x0003e800000e0000 */
[----:B------:R-:W2:Y:S01]  /*16660*/  SHFL.IDX PT, R155, R155, R180, 0x1f ;  /* 0x00001fb49b9b7589 */ /* 0x000ea200000e0000 */
[-C--:B------:R-:W-:Y:S01]  /*16670*/  FMUL R150, R150, R3.reuse ;  /* 0x0000000396967220 */ /* 0x080fe20000400000 */
[-C--:B------:R-:W-:Y:S01]  /*16680*/  FMUL R151, R151, R3.reuse ;  /* 0x0000000397977220 */ /* 0x080fe20000400000 */
[-C--:B------:R-:W-:Y:S01]  /*16690*/  FMUL R146, R146, R3.reuse ;  /* 0x0000000392927220 */ /* 0x080fe20000400000 */
[-C--:B------:R-:W-:Y:S01]  /*166a0*/  FMUL R147, R147, R3.reuse ;  /* 0x0000000393937220 */ /* 0x080fe20000400000 */
[-C--:B---3--:R-:W-:Y:S01]  /*166b0*/  FMUL R142, R142, R3.reuse ;  /* 0x000000038e8e7220 */ /* 0x088fe20000400000 */
[----:B-1----:R-:W3:Y:S01]  /*166c0*/  LDL.64 R10, [R1+0x228] ;  /* 0x00022800010a7983 */ /* 0x002ee20000100a00 */
[-C--:B------:R-:W-:Y:S01]  /*166d0*/  FMUL R143, R143, R3.reuse ;  /* 0x000000038f8f7220 */ /* 0x080fe20000400000 */
[-C--:B------:R-:W-:Y:S01]  /*166e0*/  FMUL R138, R138, R3.reuse ;  /* 0x000000038a8a7220 */ /* 0x080fe20000400000 */
[----:B------:R-:W-:Y:S01]  /*166f0*/  FMUL R139, R139, R3 ;  /* 0x000000038b8b7220 */ /* 0x000fe20000400000 */
[----:B0-----:R-:W-:-:S02]  /*16700*/  PRMT R152, R8, R154, R153 ;  /* 0x0000009a08987216 */ /* 0x001fc40000000099 */
[-C--:B------:R-:W-:Y:S02]  /*16710*/  PRMT R153, R8, R181.reuse, R153 ;  /* 0x000000b508997216 */ /* 0x080fe40000000099 */
[C-C-:B--2---:R-:W-:Y:S02]  /*16720*/  PRMT R154, R9.reuse, R154, R155.reuse ;  /* 0x0000009a099a7216 */ /* 0x144fe4000000009b */
[----:B------:R-:W-:Y:S02]  /*16730*/  PRMT R155, R9, R181, R155 ;  /* 0x000000b5099b7216 */ /* 0x000fe4000000009b */
[----:B------:R-:W2:Y:S01]  /*16740*/  LDL.64 R180, [R1+0x230] ;  /* 0x0002300001b47983 */ /* 0x000ea20000100a00 */
[----:B------:R-:W-:-:S03]  /*16750*/  FMUL R134, R134, R3 ;  /* 0x0000000386867220 */ /* 0x000fc60000400000 */
[----:B------:R-:W-:Y:S01]  /*16760*/  STL.64 [R1+0xc70], R150 ;  /* 0x000c709601007387 */ /* 0x000fe20000100a00 */
        /* <DEDUP_REMOVED lines=40> */
[-C--:B------:R-:W-:Y:S01]  /*169f0*/  FMUL R94, R94, R3.reuse ;  /* 0x000000035e5e7220 */ /* 0x080fe20000400000 */
[-C--:B------:R-:W-:Y:S02]  /*16a00*/  FMUL R95, R95, R3.reuse ;  /* 0x000000035f5f7220 */ /* 0x080fe40000400000 */
[----:B------:R-:W-:Y:S01]  /*16a10*/  STL.64 [R1+0xbc8], R108 ;  /* 0x000bc86c01007387 */ /* 0x000fe20000100a00 */
[-C--:B------:R-:W-:Y:S01]  /*16a20*/  FMUL R92, R92, R4.reuse ;  /* 0x000000045c5c7220 */ /* 0x080fe20000400000 */
[----:B------:R-:W-:Y:S02]  /*16a30*/  FMUL R93, R93, R4 ;  /* 0x000000045d5d7220 */ /* 0x000fe40000400000 */
[----:B------:R-:W-:Y:S01]  /*16a40*/  STL.64 [R1+0xbc0], R106 ;  /* 0x000bc06a01007387 */ /* 0x000fe20000100a00 */
[-C--:B------:R-:W-:Y:S01]  /*16a50*/  FMUL R90, R90, R3.reuse ;  /* 0x000000035a5a7220 */ /* 0x080fe20000400000 */
[----:B------:R-:W-:-:S02]  /*16a60*/  FMUL R91, R91, R3 ;  /* 0x000000035b5b7220 */ /* 0x000fc40000400000 */
        /* <DEDUP_REMOVED lines=107> */
[----:B0-----:R-:W4:Y:S04]  /*17120*/  LDL.LU R24, [R1] ;  /* 0x0000000001187983 */ /* 0x001f280000300800 */
[----:B------:R-:W4:Y:S04]  /*17130*/  LDL.LU R25, [R1+0x4] ;  /* 0x0000040001197983 */ /* 0x000f280000300800 */
        /* <DEDUP_REMOVED lines=34> */
[----:B------:R-:W4:Y:S01]  /*17360*/  LDL.LU R60, [R1+0x90] ;  /* 0x00009000013c7983 */ /* 0x000f220000300800 */
[----:B------:R-:W-:-:S02]  /*17370*/  IMAD.MOV.U32 R61, RZ, RZ, R6 ;  /* 0x000000ffff3d7224 */ /* 0x000fc400078e0006 */
[----:B------:R-:W-:Y:S01]  /*17380*/  IMAD.MOV.U32 R62, RZ, RZ, R5 ;  /* 0x000000ffff3e7224 */ /* 0x000fe200078e0005 */
[----:B------:R-:W3:Y:S01]  /*17390*/  LDL.LU R6, [R1+0xcd8] ;  /* 0x000cd80001067983 */ /* 0x000ee20000300800 */
[----:B------:R-:W-:Y:S02]  /*173a0*/  IMAD.MOV.U32 R63, RZ, RZ, R0 ;  /* 0x000000ffff3f7224 */ /* 0x000fe400078e0000 */
[----:B------:R-:W-:Y:S01]  /*173b0*/  IMAD.MOV.U32 R64, RZ, RZ, R164 ;  /* 0x000000ffff407224 */ /* 0x000fe200078e00a4 */
[----:B------:R-:W3:Y:S01]  /*173c0*/  LDL.LU R5, [R1+0xcd4] ;  /* 0x000cd40001057983 */ /* 0x000ee20000300800 */
[----:B------:R-:W-:Y:S02]  /*173d0*/  IMAD.MOV.U32 R65, RZ, RZ, R165 ;  /* 0x000000ffff417224 */ /* 0x000fe400078e00a5 */
[----:B------:R-:W-:Y:S01]  /*173e0*/  IMAD.MOV.U32 R66, RZ, RZ, R166 ;  /* 0x000000ffff427224 */ /* 0x000fe200078e00a6 */
[----:B------:R0:W5:Y:S01]  /*173f0*/  LDL.LU R0, [R1+0xcd0] ;  /* 0x000cd00001007983 */ /* 0x0001620000300800 */
        /* <DEDUP_REMOVED lines=8> */
[----:B------:R-:W3:Y:S01]  /*17480*/  LDL.LU R166, [R1+0xcc4] ;  /* 0x000cc40001a67983 */ /* 0x000ee20000300800 */
        /* <DEDUP_REMOVED lines=41> */
[----:B------:R0:W5:Y:S01]  /*17720*/  LDL.LU R7, [R1+0xc8c] ;  /* 0x000c8c0001077983 */ /* 0x0001620000300800 */
        /* <DEDUP_REMOVED lines=14> */
[----:B------:R0:W5:Y:S01]  /*17810*/  LDL.LU R2, [R1+0xc78] ;  /* 0x000c780001027983 */ /* 0x0001620000300800 */
[----:B------:R-:W-:Y:S02]  /*17820*/  IMAD.MOV.U32 R111, RZ, RZ, R222 ;  /* 0x000000ffff6f7224 */ /* 0x000fe400078e00de */
[----:B------:R-:W-:Y:S02]  /*17830*/  IMAD.MOV.U32 R112, RZ, RZ, R221 ;  /* 0x000000ffff707224 */ /* 0x000fe400078e00dd */
[----:B------:R-:W-:Y:S02]  /*17840*/  IMAD.MOV.U32 R113, RZ, RZ, R220 ;  /* 0x000000ffff717224 */ /* 0x000fe400078e00dc */
[----:B------:R-:W-:Y:S02]  /*17850*/  IMAD.MOV.U32 R114, RZ, RZ, R219 ;  /* 0x000000ffff727224 */ /* 0x000fe400078e00db */
[----:B------:R-:W-:-:S02]  /*17860*/  IMAD.MOV.U32 R115, RZ, RZ, R218 ;  /* 0x000000ffff737224 */ /* 0x000fc400078e00da */
[----:B------:R-:W-:Y:S02]  /*17870*/  IMAD.MOV.U32 R116, RZ, RZ, R217 ;  /* 0x000000ffff747224 */ /* 0x000fe400078e00d9 */
        /* <DEDUP_REMOVED lines=34> */
[----:B------:R-:W-:-:S06]  /*17aa0*/  IMAD.MOV.U32 R151, RZ, RZ, R182 ;  /* 0x000000ffff977224 */ /* 0x000fcc00078e00b6 */
[----:B----4-:R-:W-:-:S06]  /*17ab0*/  WARPGROUP.ARRIVE ;  /* 0x00000000000079c5 */ /* 0x010fcc0000000000 */
[----:B------:R-:W-:Y:S03]  /*17ac0*/  QGMMA.64x256x32.F32.E4M3.E4M3 R24, R152, gdesc[UR20], R24, gsb0 ;  /* 0x03e0001498187df3 */ /* 0x000fe60008000818 */
        /* <DEDUP_REMOVED lines=65> */
[----:B-1----:R-:W4:Y:S04]  /*17ee0*/  LDL.LU.64 R150, [R1+0xc70] ;  /* 0x000c700001967983 */ /* 0x002f280000300a00 */
[----:B------:R-:W3:Y:S04]  /*17ef0*/  LDL.LU.64 R148, [R1+0xc68] ;  /* 0x000c680001947983 */ /* 0x000ee80000300a00 */
        /* <DEDUP_REMOVED lines=61> */
[----:B------:R-:W4:Y:S01]  /*182d0*/  LDL.LU.64 R24, [R1+0xa78] ;  /* 0x000a780001187983 */ /* 0x000f220000300a00 */
[----:B--2---:R-:W-:-:S02]  /*182e0*/  R2UR UR26, R180 ;  /* 0x00000000b41a72ca */ /* 0x004fc400000e0000 */
[----:B------:R-:W-:Y:S01]  /*182f0*/  R2UR UR27, R181 ;  /* 0x00000000b51b72ca */ /* 0x000fe200000e0000 */
[----:B------:R-:W2:Y:S01]  /*18300*/  LDL R8, [R1+0xa28] ;  /* 0x000a280001087983 */ /* 0x000ea20000100800 */
[-C--:B---3--:R-:W-:Y:S01]  /*18310*/  FMUL R148, R148, R4.reuse ;  /* 0x0000000494947220 */ /* 0x088fe20000400000 */
        /* <DEDUP_REMOVED lines=25> */
[----:B------:R-:W-:-:S06]  /*184b0*/  FMUL R97, R97, R4 ;  /* 0x0000000461617220 */ /* 0x000fcc0000400000 */
[----:B------:R-:W-:-:S06]  /*184c0*/  WARPGROUP.ARRIVE ;  /* 0x00000000000079c5 */ /* 0x000fcc0000000000 */
[----:B------:R-:W-:Y:S01]  /*184d0*/  QGMMA.64x256x32.F32.E4M3.E4M3 R24, R156, gdesc[UR24], R24, gsb0 ;  /* 0x03e000189c187df3 */ /* 0x000fe20008000818 */
[----:B------:R-:W-:Y:S02]  /*184e0*/  R2UR UR22, R10 ;  /* 0x000000000a1672ca */ /* 0x000fe400000e0000 */
[----:B------:R-:W-:Y:S02]  /*184f0*/  R2UR UR23, R11 ;  /* 0x000000000b1772ca */ /* 0x000fe400000e0000 */
[----:B------:R-:W-:Y:S02]  /*18500*/  R2UR UR27, R247 ;  /* 0x00000000f71b72ca */ /* 0x000fe400000e0000 */
[----:B------:R0:W5:Y:S01]  /*18510*/  LDL.LU R247, [R1+0xa70] ;  /* 0x000a700001f77983 */ /* 0x0001620000300800 */
[----:B------:R-:W-:-:S03]  /*18520*/  R2UR UR26, R245 ;  /* 0x00000000f51a72ca */ /* 0x000fc600000e0000 */
[----:B------:R0:W5:Y:S01]  /*18530*/  LDL.LU R245, [R1+0xa6c] ;  /* 0x000a6c0001f57983 */ /* 0x0001620000300800 */
[----:B------:R-:W-:Y:S02]  /*18540*/  WARPGROUP.DEPBAR.LE gsb0, 0x0 ;  /* 0x00008000000079c5 */ /* 0x000fe40000010000 */
[----:B------:R-:W-:-:S14]  /*18550*/  WARPGROUP.ARRIVE ;  /* 0x00000000000079c5 */ /* 0x000fdc0000000000 */
[----:B------:R-:W-:Y:S01]  /*18560*/  QGMMA.64x256x32.F32.E4M3.E4M3 R24, R152, gdesc[UR20], R24, gsb0 ;  /* 0x03e0001498187df3 */ /* 0x000fe20008000818 */
[----:B------:R-:W-:Y:S02]  /*18570*/  R2UR UR23, R248 ;  /* 0x00000000f81772ca */ /* 0x000fe400000e0000 */
[----:B------:R0:W5:Y:S01]  /*18580*/  LDL.LU R248, [R1+0xa68] ;  /* 0x000a680001f87983 */ /* 0x0001620000300800 */
[----:B------:R-:W-:-:S03]  /*18590*/  R2UR UR22, R246 ;  /* 0x00000000f61672ca */ /* 0x000fc600000e0000 */
[----:B------:R0:W5:Y:S01]  /*185a0*/  LDL.LU R246, [R1+0xa64] ;  /* 0x000a640001f67983 */ /* 0x0001620000300800 */
[----:B--2---:R-:W-:Y:S01]  /*185b0*/  R2UR UR9, R8 ;  /* 0x00000000080972ca */ /* 0x004fe200000e0000 */
[----:B------:R-:W-:Y:S01]  /*185c0*/  FADD R8, R179, R178 ;  /* 0x000000b2b3087221 */ /* 0x000fe20000000000 */
[----:B------:R-:W-:-:S03]  /*185d0*/  FADD R9, R171, R170 ;  /* 0x000000aaab097221 */ /* 0x000fc60000000000 */
        /* <DEDUP_REMOVED lines=17> */
[----:B------:R-:W-:Y:S01]  /*186f0*/  FADD R9, R17, R9 ;  /* 0x0000000911097221 */ /* 0x000fe20000000000 */
[----:B------:R-:W-:Y:S02]  /*18700*/  WARPGROUP.DEPBAR.LE gsb0, 0x0 ;  /* 0x00008000000079c5 */ /* 0x000fe40000010000 */
[----:B------:R-:W2:Y:S04]  /*18710*/  LDL.LU R153, [R1+0x21c] ;  /* 0x00021c0001997983 */ /* 0x000ea80000300800 */
[----:B------:R-:W3:Y:S01]  /*18720*/  LDL.LU R152, [R1+0x218] ;  /* 0x0002180001987983 */ /* 0x000ee20000300800 */
        /* <DEDUP_REMOVED lines=9> */
[----:B------:R-:W-:-:S04]  /*187c0*/  FADD R9, R12, R9 ;  /* 0x000000090c097221 */ /* 0x000fc80000000000 */
[----:B------:R-:W1:Y:S04]  /*187d0*/  SHFL.BFLY PT, R10, R8, 0x2, 0x1f ;  /* 0x0c401f00080a7f89 */ /* 0x000e6800000e0000 */
[----:B------:R-:W4:Y:S01]  /*187e0*/  SHFL.BFLY PT, R11, R9, 0x2, 0x1f ;  /* 0x0c401f00090b7f89 */ /* 0x000f2200000e0000 */
[----:B------:R-:W0:Y:S01]  /*187f0*/  S2R R195, SR_CTAID.X ;  /* 0x0000000000c37919 */ /* 0x000e220000002500 */
[----:B-1----:R-:W-:Y:S01]  /*18800*/  FADD R8, R8, R10 ;  /* 0x0000000a08087221 */ /* 0x002fe20000000000 */
[----:B----4-:R-:W-:-:S04]  /*18810*/  FADD R9, R9, R11 ;  /* 0x0000000b09097221 */ /* 0x010fc80000000000 */
[----:B------:R-:W1:Y:S04]  /*18820*/  SHFL.BFLY PT, R10, R8, 0x1, 0x1f ;  /* 0x0c201f00080a7f89 */ /* 0x000e6800000e0000 */
[----:B------:R-:W4:Y:S01]  /*18830*/  SHFL.BFLY PT, R12, R9, 0x1, 0x1f ;  /* 0x0c201f00090c7f89 */ /* 0x000f2200000e0000 */
[----:B------:R-:W-:Y:S01]  /*18840*/  UIADD3.X UR17, URZ, UR17, URZ, UP0, !UPT ;  /* 0x000000113f117290 */ /* 0x000fe200087fe43f */
[----:B------:R-:W-:-:S05]  /*18850*/  IMAD.U32 R11, RZ, RZ, UR16 ;  /* 0x00000010ff0b7e24 */ /* 0x000fca000f8e00ff */
[----:B------:R-:W-:Y:S02]  /*18860*/  IMAD.U32 R13, RZ, RZ, UR17 ;  /* 0x00000011ff0d7e24 */ /* 0x000fe4000f8e00ff */
[----:B0-----:R-:W-:Y:S01]  /*18870*/  IMAD.SHL.U32 R195, R195, 0x80, RZ ;  /* 0x00000080c3c37824 */ /* 0x001fe200078e00ff */
[----:B------:R0:W-:Y:S01]  /*18880*/  STL [R1+0x20c], R11 ;  /* 0x00020c0b01007387 */ /* 0x0001e20000100800 */
[----:B-1----:R-:W-:Y:S01]  /*18890*/  FADD R8, R8, R10 ;  /* 0x0000000a08087221 */ /* 0x002fe20000000000 */
[----:B----4-:R-:W-:Y:S01]  /*188a0*/  FADD R9, R9, R12 ;  /* 0x0000000c09097221 */ /* 0x010fe20000000000 */
[----:B------:R-:W-:Y:S01]  /*188b0*/  VIADD R154, R195, 0x80 ;  /* 0x00000080c39a7836 */ /* 0x000fe20000000000 */
[----:B------:R1:W-:Y:S01]  /*188c0*/  STL [R1+0x208], R13 ;  /* 0x0002080d01007387 */ /* 0x0003e20000100800 */
[----:B0-----:R-:W-:-:S03]  /*188d0*/  IMAD.U32 R11, RZ, RZ, UR17 ;  /* 0x00000011ff0b7e24 */ /* 0x001fc6000f8e00ff */
[----:B------:R-:W-:-:S04]  /*188e0*/  ISETP.LE.U32.AND P0, PT, R154, UR16, PT ;  /* 0x000000109a007c0c */ /* 0x000fc8000bf03070 */
[----:B------:R-:W-:Y:S01]  /*188f0*/  ISETP.GE.U32.AND.EX P0, PT, R11, RZ, PT, P0 ;  /* 0x000000ff0b00720c */ /* 0x000fe20003f06100 */
[----:B------:R-:W-:Y:S02]  /*18900*/  ULEA UR4, UR9, UR4, 0x6 ;  /* 0x0000000409047291 */ /* 0x000fe4000f8e303f */
[----:B------:R-:W-:Y:S01]  /*18910*/  ULEA UR5, UR8, UR5, 0x6 ;  /* 0x0000000508057291 */ /* 0x000fe2000f8e303f */
[----:B--2---:R-:W-:Y:S01]  /*18920*/  FFMA R153, R3, R153, R8 ;  /* 0x0000009903997223 */ /* 0x004fe20000000008 */
[----:B---3--:R-:W-:-:S04]  /*18930*/  FFMA R152, R4, R152, R9 ;  /* 0x0000009804987223 */ /* 0x008fc80000000009 */
[----:B------:R1:W-:Y:S04]  /*18940*/  STL [R1+0x21c], R153 ;  /* 0x00021c9901007387 */ /* 0x0003e80000100800 */
[----:B------:R1:W-:Y:S04]  /*18950*/  STL [R1+0x218], R152 ;  /* 0x0002189801007387 */ /* 0x0003e80000100800 */
[----:B------:R1:W-:Y:S04]  /*18960*/  STL [R1+0x214], R6 ;  /* 0x0002140601007387 */ /* 0x0003e80000100800 */
[----:B------:R1:W-:Y:S01]  /*18970*/  STL [R1+0x210], R5 ;  /* 0x0002100501007387 */ /* 0x0003e20000100800 */
[----:B------:R-:W-:-:S02]  /*18980*/  IMAD.MOV.U32 R4, RZ, RZ, R6 ;  /* 0x000000ffff047224 */ /* 0x000fc400078e0006 */
[----:B------:R-:W-:Y:S01]  /*18990*/  IMAD.MOV.U32 R3, RZ, RZ, R5 ;  /* 0x000000ffff037224 */ /* 0x000fe200078e0005 */
[----:B------:R-:W-:Y:S06]  /*189a0*/  @!P0 BRA `(.L_x_1) ;  /* 0xffffff4000948947 */ /* 0x000fec000383ffff */
.L_x_0:
[----:B------:R0:W-:Y:S01]  /*189b0*/  STL [R1+0xa68], R3 ;  /* 0x000a680301007387 */ /* 0x0001e20000100800 */
[----:B------:R-:W-:-:S03]  /*189c0*/  ULDC.64 UR4, c[0x0][0x270] ;  /* 0x00009c0000047ab9 */ /* 0x000fc60000000a00 */
[----:B------:R-:W-:Y:S04]  /*189d0*/  STL [R1+0xa64], R4 ;  /* 0x000a640401007387 */ /* 0x000fe80000100800 */
[----:B-----5:R-:W2:Y:S04]  /*189e0*/  LDL.LU R2, [R1+0x218] ;  /* 0x0002180001027983 */ /* 0x020ea80000300800 */
[----:B-1----:R-:W3:Y:S04]  /*189f0*/  LDL.LU R5, [R1+0x21c] ;  /* 0x00021c0001057983 */ /* 0x002ee80000300800 */
[----:B------:R-:W4:Y:S04]  /*18a00*/  LDL.LU R8, [R1+0x8] ;  /* 0x0000080001087983 */ /* 0x000f280000300800 */
[----:B------:R-:W4:Y:S04]  /*18a10*/  LDL.LU R164, [R1] ;  /* 0x0000000001a47983 */ /* 0x000f280000300800 */
        /* <DEDUP_REMOVED lines=28> */
[C---:B--2---:R-:W-:Y:S01]  /*18be0*/  FMUL R7, R2.reuse, 8388608 ;  /* 0x4b00000002077820 */ /* 0x044fe20000400000 */
[----:B------:R-:W-:-:S04]  /*18bf0*/  FSETP.GEU.AND P1, PT, R2, 1.175494350822287508e-38, PT ;  /* 0x008000000200780b */ /* 0x000fc80003f2e000 */
[----:B------:R-:W-:-:S05]  /*18c00*/  FSEL R7, R7, R2, !P1 ;  /* 0x0000000207077208 */ /* 0x000fca0004800000 */
[----:B------:R-:W-:Y:S01]  /*18c10*/  VIADD R0, R7, 0xc0cafb0d ;  /* 0xc0cafb0d07007836 */ /* 0x000fe20000000000 */
[----:B---3--:R-:W-:Y:S01]  /*18c20*/  FSETP.GT.AND P0, PT, |R5|, 8.50705917302346158658e+37, PT ;  /* 0x7e8000000500780b */ /* 0x008fe20003f04200 */
[----:B----4-:R-:W-:-:S03]  /*18c30*/  IMAD.MOV.U32 R168, RZ, RZ, R164 ;  /* 0x000000ffffa87224 */ /* 0x010fc600078e00a4 */
[----:B------:R-:W-:Y:S01]  /*18c40*/  LOP3.LUT R0, R0, 0xff800000, RZ, 0xc0, !PT ;  /* 0xff80000000007812 */ /* 0x000fe200078ec0ff */
        /* <DEDUP_REMOVED lines=9> */
[----:B------:R-:W-:Y:S01]  /*18ce0*/  IMAD.MOV.U32 R159, RZ, RZ, R155 ;  /* 0x000000ffff9f7224 */ /* 0x000fe200078e009b */
[----:B------:R-:W2:Y:S01]  /*18cf0*/  LDL.LU R156, [R1+0xe0] ;  /* 0x0000e000019c7983 */ /* 0x000ea20000300800 */
[----:B------:R-:W-:Y:S02]  /*18d00*/  IMAD.MOV.U32 R158, RZ, RZ, R154 ;  /* 0x000000ffff9e7224 */ /* 0x000fe400078e009a */
[----:B------:R-:W-:-:S02]  /*18d10*/  IMAD.MOV.U32 R168, RZ, RZ, R167 ;  /* 0x000000ffffa87224 */ /* 0x000fc400078e00a7 */
[----:B------:R-:W-:Y:S02]  /*18d20*/  IMAD.MOV.U32 R167, RZ, RZ, R166 ;  /* 0x000000ffffa77224 */ /* 0x000fe400078e00a6 */
[----:B------:R-:W-:Y:S02]  /*18d30*/  IMAD.MOV.U32 R157, RZ, RZ, R6 ;  /* 0x000000ffff9d7224 */ /* 0x000fe400078e0006 */
[----:B------:R-:W-:Y:S01]  /*18d40*/  FMUL R6, R8, 0.25 ;  /* 0x3e80000008067820 */ /* 0x000fe20000400000 */
[----:B------:R-:W-:Y:S02]  /*18d50*/  IMAD.MOV.U32 R154, RZ, RZ, R9 ;  /* 0x000000ffff9a7224 */ /* 0x000fe400078e0009 */
[----:B------:R-:W-:Y:S02]  /*18d60*/  IMAD.MOV.U32 R155, RZ, RZ, R10 ;  /* 0x000000ffff9b7224 */ /* 0x000fe400078e000a */
[----:B------:R-:W-:Y:S01]  /*18d70*/  FSEL R199, R6, R8, P0 ;  /* 0x0000000806c77208 */ /* 0x000fe20000000000 */
[----:B------:R-:W-:Y:S01]  /*18d80*/  IMAD.IADD R8, R7, 0x1, -R0 ;  /* 0x0000000107087824 */ /* 0x000fe200078e0a00 */
[----:B------:R-:W-:-:S02]  /*18d90*/  I2FP.F32.S32 R0, R0 ;  /* 0x0000000000007245 */ /* 0x000fc40000201400 */
[----:B------:R-:W-:Y:S01]  /*18da0*/  FSEL R6, RZ, -23, P1 ;  /* 0xc1b80000ff067808 */ /* 0x000fe20000800000 */
[----:B------:R-:W-:-:S04]  /*18db0*/  IMAD.MOV.U32 R10, RZ, RZ, 0x3dc6b27f ;  /* 0x3dc6b27fff0a7424 */ /* 0x000fc800078e00ff */
[----:B------:R-:W-:Y:S01]  /*18dc0*/  FFMA.FTZ R9, R0, 1.1920928955078125e-07, R6 ;  /* 0x3400000000097823 */ /* 0x000fe20000010006 */
[----:B------:R-:W-:-:S04]  /*18dd0*/  FADD R0, R8, -1 ;  /* 0xbf80000008007421 */ /* 0x000fc80000000000 */
[----:B------:R-:W-:-:S04]  /*18de0*/  FFMA.FTZ R6, R0, R10, -0.16845393180847167969 ;  /* 0xbe2c7f3000067423 */ /* 0x000fc8000001000a */
[----:B------:R-:W-:-:S04]  /*18df0*/  FFMA.FTZ R6, R0, R6, 0.1716887056827545166 ;  /* 0x3e2fcf2a00067423 */ /* 0x000fc80000010006 */
[----:B------:R-:W-:-:S04]  /*18e00*/  FFMA.FTZ R6, R0, R6, -0.17900948226451873779 ;  /* 0xbe374e4300067423 */ /* 0x000fc80000010006 */
[----:B------:R-:W-:-:S04]  /*18e10*/  FFMA.FTZ R6, R0, R6, 0.20512372255325317383 ;  /* 0x3e520bf400067423 */ /* 0x000fc80000010006 */
[----:B------:R-:W-:-:S04]  /*18e20*/  FFMA.FTZ R6, R0, R6, -0.24046532809734344482 ;  /* 0xbe763c8b00067423 */ /* 0x000fc80000010006 */
[----:B------:R-:W-:-:S04]  /*18e30*/  FFMA.FTZ R6, R0, R6, 0.28857114911079406738 ;  /* 0x3e93bf9900067423 */ /* 0x000fc80000010006 */
[----:B------:R-:W-:-:S04]  /*18e40*/  FFMA.FTZ R6, R0, R6, -0.36067417263984680176 ;  /* 0xbeb8aa4900067423 */ /* 0x000fc80000010006 */
[----:B------:R-:W-:-:S04]  /*18e50*/  FFMA.FTZ R6, R0, R6, 0.48089820146560668945 ;  /* 0x3ef6384a00067423 */ /* 0x000fc80000010006 */
[----:B------:R-:W-:Y:S01]  /*18e60*/  FFMA.FTZ R6, R0, R6, -0.72134751081466674805 ;  /* 0xbf38aa3b00067423 */ /* 0x000fe20000010006 */
[----:B------:R-:W-:-:S03]  /*18e70*/  ISETP.GE.U32.AND P1, PT, R7, 0x7f800000, PT ;  /* 0x7f8000000700780c */ /* 0x000fc60003f26070 */
[----:B------:R-:W-:-:S04]  /*18e80*/  FMUL R6, R0, R6 ;  /* 0x0000000600067220 */ /* 0x000fc80000400000 */
[----:B------:R-:W-:-:S04]  /*18e90*/  FMUL R6, R0, R6 ;  /* 0x0000000600067220 */ /* 0x000fc80000400000 */
[----:B------:R-:W-:Y:S01]  /*18ea0*/  FFMA.FTZ R0, R0, 1.4426950216293334961, R6 ;  /* 0x3fb8aa3b00007823 */ /* 0x000fe20000010006 */
[----:B------:R-:W-:-:S03]  /*18eb0*/  IMAD.MOV.U32 R166, RZ, RZ, R165 ;  /* 0x000000ffffa67224 */ /* 0x000fc600078e00a5 */
[----:B0-----:R-:W-:Y:S01]  /*18ec0*/  FADD R3, R9, R0 ;  /* 0x0000000009037221 */ /* 0x001fe20000000000 */
[----:B------:R-:W-:Y:S02]  /*18ed0*/  @P1 IMAD.MOV.U32 R0, RZ, RZ, 0x7f800000 ;  /* 0x7f800000ff001424 */ /* 0x000fe400078e00ff */
[----:B------:R-:W-:Y:S02]  /*18ee0*/  IMAD.MOV.U32 R165, RZ, RZ, R164 ;  /* 0x000000ffffa57224 */ /* 0x000fe400078e00a4 */
[----:B------:R-:W-:Y:S01]  /*18ef0*/  @P1 FFMA.FTZ R3, R7, R0, +INF ;  /* 0x7f80000007031423 */ /* 0x000fe20000010000 */
[----:B------:R-:W-:Y:S02]  /*18f00*/  IMAD.MOV.U32 R164, RZ, RZ, R163 ;  /* 0x000000ffffa47224 */ /* 0x000fe400078e00a3 */
[----:B------:R-:W-:Y:S02]  /*18f10*/  IMAD.MOV.U32 R163, RZ, RZ, R162 ;  /* 0x000000ffffa37224 */ /* 0x000fe400078e00a2 */
[----:B------:R-:W-:-:S02]  /*18f20*/  IMAD.MOV.U32 R162, RZ, RZ, R161 ;  /* 0x000000ffffa27224 */ /* 0x000fc400078e00a1 */
[----:B------:R-:W-:Y:S01]  /*18f30*/  IMAD.MOV.U32 R161, RZ, RZ, R160 ;  /* 0x000000ffffa17224 */ /* 0x000fe200078e00a0 */
[----:B------:R0:W-:Y:S01]  /*18f40*/  STL [R1+0x204], R3 ;  /* 0x0002040301007387 */ /* 0x0001e20000100800 */
[----:B------:R-:W-:Y:S02]  /*18f50*/  IMAD.MOV.U32 R160, RZ, RZ, R159 ;  /* 0x000000ffffa07224 */ /* 0x000fe400078e009f */
[----:B------:R-:W-:Y:S02]  /*18f60*/  IMAD.MOV.U32 R159, RZ, RZ, R158 ;  /* 0x000000ffff9f7224 */ /* 0x000fe400078e009e */
[----:B------:R-:W3:Y:S01]  /*18f70*/  LDL.LU R158, [R1+0xf4] ;  /* 0x0000f400019e7983 */ /* 0x000ee20000300800 */
[C---:B------:R-:W-:Y:S01]  /*18f80*/  FMUL R6, R5.reuse, 8388608 ;  /* 0x4b00000005067820 */ /* 0x040fe20000400000 */
[----:B------:R-:W-:-:S04]  /*18f90*/  FSETP.GEU.AND P2, PT, R5, 1.175494350822287508e-38, PT ;  /* 0x008000000500780b */ /* 0x000fc80003f4e000 */
[----:B------:R-:W-:-:S05]  /*18fa0*/  FSEL R6, R6, R5, !P2 ;  /* 0x0000000506067208 */ /* 0x000fca0005000000 */
[----:B------:R-:W-:-:S05]  /*18fb0*/  VIADD R0, R6, 0xc0cafb0d ;  /* 0xc0cafb0d06007836 */ /* 0x000fca0000000000 */
[----:B------:R-:W-:Y:S02]  /*18fc0*/  LOP3.LUT R0, R0, 0xff800000, RZ, 0xc0, !PT ;  /* 0xff80000000007812 */ /* 0x000fe400078ec0ff */
[----:B------:R-:W-:Y:S02]  /*18fd0*/  FSETP.NEU.AND P1, PT, R7, RZ, PT ;  /* 0x000000ff0700720b */ /* 0x000fe40003f2d000 */
[----:B------:R-:W-:Y:S01]  /*18fe0*/  FSEL R7, RZ, -23, P2 ;  /* 0xc1b80000ff077808 */ /* 0x000fe20001000000 */
[----:B------:R-:W-:Y:S01]  /*18ff0*/  IMAD.IADD R8, R6, 0x1, -R0 ;  /* 0x0000000106087824 */ /* 0x000fe200078e0a00 */
[----:B------:R-:W-:-:S05]  /*19000*/  I2FP.F32.S32 R0, R0 ;  /* 0x0000000000007245 */ /* 0x000fca0000201400 */
        /* <DEDUP_REMOVED lines=14> */
[----:B------:R-:W-:-:S04]  /*190f0*/  FFMA.FTZ R0, R0, 1.4426950216293334961, R7 ;  /* 0x3fb8aa3b00007823 */ /* 0x000fc80000010007 */
[----:B0-----:R-:W-:Y:S01]  /*19100*/  FADD R3, R9, R0 ;  /* 0x0000000009037221 */ /* 0x001fe20000000000 */
[----:B------:R-:W-:-:S04]  /*19110*/  @P2 IMAD.MOV.U32 R0, RZ, RZ, 0x7f800000 ;  /* 0x7f800000ff002424 */ /* 0x000fc800078e00ff */
[----:B------:R-:W-:Y:S01]  /*19120*/  @P2 FFMA.FTZ R3, R6, R0, +INF ;  /* 0x7f80000006032423 */ /* 0x000fe20000010000 */
[----:B------:R-:W-:-:S04]  /*19130*/  IMAD.MOV.U32 R200, RZ, RZ, R159 ;  /* 0x000000ffffc87224 */ /* 0x000fc800078e009f */
[----:B------:R0:W-:Y:S01]  /*19140*/  STL [R1+0x200], R3 ;  /* 0x0002000301007387 */ /* 0x0001e20000100800 */
[----:B------:R-:W-:Y:S02]  /*19150*/  IMAD.MOV.U32 R202, RZ, RZ, R161 ;  /* 0x000000ffffca7224 */ /* 0x000fe400078e00a1 */
[----:B------:R-:W-:Y:S02]  /*19160*/  IMAD.MOV.U32 R201, RZ, RZ, R160 ;  /* 0x000000ffffc97224 */ /* 0x000fe400078e00a0 */
[----:B------:R-:W-:Y:S02]  /*19170*/  IMAD.MOV.U32 R204, RZ, RZ, R163 ;  /* 0x000000ffffcc7224 */ /* 0x000fe400078e00a3 */
[----:B------:R-:W-:Y:S02]  /*19180*/  IMAD.MOV.U32 R203, RZ, RZ, R162 ;  /* 0x000000ffffcb7224 */ /* 0x000fe400078e00a2 */
[----:B------:R-:W-:Y:S02]  /*19190*/  IMAD.MOV.U32 R205, RZ, RZ, R165 ;  /* 0x000000ffffcd7224 */ /* 0x000fe400078e00a5 */
[----:B------:R-:W-:-:S02]  /*191a0*/  IMAD.MOV.U32 R190, RZ, RZ, R164 ;  /* 0x000000ffffbe7224 */ /* 0x000fc400078e00a4 */
[----:B------:R-:W-:Y:S02]  /*191b0*/  IMAD.MOV.U32 R193, RZ, RZ, R167 ;  /* 0x000000ffffc17224 */ /* 0x000fe400078e00a7 */
[----:B------:R-:W-:Y:S01]  /*191c0*/  FMUL R197, R169, 0.25 ;  /* 0x3e800000a9c57820 */ /* 0x000fe20000400000 */
[----:B------:R-:W-:Y:S01]  /*191d0*/  IMAD.MOV.U32 R192, RZ, RZ, R166 ;  /* 0x000000ffffc07224 */ /* 0x000fe200078e00a6 */
[----:B------:R-:W-:-:S04]  /*191e0*/  FSETP.GT.AND P3, PT, |R2|, 8.50705917302346158658e+37, PT ;  /* 0x7e8000000200780b */ /* 0x000fc80003f64200 */
[----:B------:R-:W-:Y:S01]  /*191f0*/  FSEL R197, R197, R169, P3 ;  /* 0x000000a9c5c57208 */ /* 0x000fe20001800000 */
[----:B------:R-:W-:Y:S02]  /*19200*/  IMAD.MOV.U32 R194, RZ, RZ, R168 ;  /* 0x000000ffffc27224 */ /* 0x000fe400078e00a8 */
[----:B---3--:R-:W-:Y:S02]  /*19210*/  IMAD.MOV.U32 R159, RZ, RZ, R158 ;  /* 0x000000ffff9f7224 */ /* 0x008fe400078e009e */
[----:B------:R-:W3:Y:S04]  /*19220*/  LDL.LU R158, [R1+0xf0] ;  /* 0x0000f000019e7983 */ /* 0x000ee80000300800 */
        /* <DEDUP_REMOVED lines=32> */
[----:B------:R-:W-:-:S05]  /*19430*/  FMUL R10, R13, 0.25 ;  /* 0x3e8000000d0a7820 */ /* 0x000fca0000400000 */
[----:B------:R-:W-:Y:S01]  /*19440*/  FSEL R10, R10, R13, P3 ;  /* 0x0000000d0a0a7208 */ /* 0x000fe20001800000 */
        /* <DEDUP_REMOVED lines=10> */
[----:B------:R-:W-:Y:S01]  /*194f0*/  FMUL R22, R153, 0.25 ;  /* 0x3e80000099167820 */ /* 0x000fe20000400000 */
[----:B------:R-:W-:-:S04]  /*19500*/  FMUL R9, R11, 0.25 ;  /* 0x3e8000000b097820 */ /* 0x000fc80000400000 */
[----:B------:R-:W-:Y:S01]  /*19510*/  FSEL R22, R22, R153, P3 ;  /* 0x0000009916167208 */ /* 0x000fe20001800000 */
[----:B------:R-:W-:Y:S01]  /*19520*/  FMUL R153, R154, 0.25 ;  /* 0x3e8000009a997820 */ /* 0x000fe20000400000 */
[----:B------:R-:W-:Y:S01]  /*19530*/  FSEL R9, R9, R11, P3 ;  /* 0x0000000b09097208 */ /* 0x000fe20001800000 */
[----:B------:R-:W-:-:S03]  /*19540*/  FMUL R11, R12, 0.25 ;  /* 0x3e8000000c0b7820 */ /* 0x000fc60000400000 */
[----:B------:R-:W-:Y:S01]  /*19550*/  FSEL R153, R153, R154, P3 ;  /* 0x0000009a99997208 */ /* 0x000fe20001800000 */
[----:B------:R-:W-:Y:S01]  /*19560*/  FMUL R154, R157, 0.25 ;  /* 0x3e8000009d9a7820 */ /* 0x000fe20000400000 */
[----:B------:R-:W-:Y:S01]  /*19570*/  FSEL R11, R11, R12, P3 ;  /* 0x0000000c0b0b7208 */ /* 0x000fe20001800000 */
[----:B------:R-:W-:-:S03]  /*19580*/  FMUL R12, R15, 0.25 ;  /* 0x3e8000000f0c7820 */ /* 0x000fc60000400000 */
[----:B------:R-:W-:Y:S02]  /*19590*/  FSEL R154, R154, R157, P3 ;  /* 0x0000009d9a9a7208 */ /* 0x000fe40001800000 */
        /* <DEDUP_REMOVED lines=13> */
[----:B--2---:R-:W-:-:S05]  /*19670*/  FMUL R155, R156, 0.25 ;  /* 0x3e8000009c9b7820 */ /* 0x004fca0000400000 */
[----:B------:R-:W-:Y:S01]  /*19680*/  FSEL R155, R155, R156, P3 ;  /* 0x0000009c9b9b7208 */ /* 0x000fe20001800000 */
[----:B------:R-:W-:-:S05]  /*19690*/  FMUL R156, R159, 0.25 ;  /* 0x3e8000009f9c7820 */ /* 0x000fca0000400000 */
[----:B------:R-:W-:Y:S01]  /*196a0*/  FSEL R156, R156, R159, P3 ;  /* 0x0000009f9c9c7208 */ /* 0x000fe20001800000 */
[----:B---3--:R-:W-:-:S05]  /*196b0*/  FMUL R157, R158, 0.25 ;  /* 0x3e8000009e9d7820 */ /* 0x008fca0000400000 */
[----:B------:R-:W-:Y:S01]  /*196c0*/  FSEL R157, R157, R158, P3 ;  /* 0x0000009e9d9d7208 */ /* 0x000fe20001800000 */
[----:B----4-:R-:W-:-:S05]  /*196d0*/  FMUL R158, R161, 0.25 ;  /* 0x3e800000a19e7820 */ /* 0x010fca0000400000 */
        /* <DEDUP_REMOVED lines=15> */
[----:B------:R-:W-:Y:S02]  /*197d0*/  FSEL R159, R159, R160, P3 ;  /* 0x000000a09f9f7208 */ /* 0x000fe40001800000 */
[----:B------:R-:W-:Y:S01]  /*197e0*/  FSEL R173, R173, R174, P3 ;  /* 0x000000aeadad7208 */ /* 0x000fe20001800000 */
[----:B------:R-:W-:Y:S01]  /*197f0*/  FMUL R174, R177, 0.25 ;  /* 0x3e800000b1ae7820 */ /* 0x000fe20000400000 */
[----:B------:R-:W-:-:S04]  /*19800*/  FMUL R160, R163, 0.25 ;  /* 0x3e800000a3a07820 */ /* 0x000fc80000400000 */
[----:B------:R-:W-:Y:S02]  /*19810*/  FSEL R174, R174, R177, P3 ;  /* 0x000000b1aeae7208 */ /* 0x000fe40001800000 */
[----:B------:R-:W-:Y:S01]  /*19820*/  FSEL R160, R160, R163, P3 ;  /* 0x000000a3a0a07208 */ /* 0x000fe20001800000 */
[----:B------:R-:W-:Y:S01]  /*19830*/  FMUL R177, R178, 0.25 ;  /* 0x3e800000b2b17820 */ /* 0x000fe20000400000 */
[----:B------:R-:W-:-:S04]  /*19840*/  FMUL R163, R164, 0.25 ;  /* 0x3e800000a4a37820 */ /* 0x000fc80000400000 */
[----:B------:R-:W-:Y:S01]  /*19850*/  FSEL R177, R177, R178, P3 ;  /* 0x000000b2b1b17208 */ /* 0x000fe20001800000 */
[----:B------:R-:W-:Y:S01]  /*19860*/  FMUL R178, R181, 0.25 ;  /* 0x3e800000b5b27820 */ /* 0x000fe20000400000 */
[----:B------:R-:W-:Y:S01]  /*19870*/  FSEL R163, R163, R164, P3 ;  /* 0x000000a4a3a37208 */ /* 0x000fe20001800000 */
[----:B------:R-:W-:-:S03]  /*19880*/  FMUL R164, R167, 0.25 ;  /* 0x3e800000a7a47820 */ /* 0x000fc60000400000 */
        /* <DEDUP_REMOVED lines=135> */
[----:B------:R-:W-:Y:S01]  /*1a100*/  FMUL R198, R108, 0.25 ;  /* 0x3e8000006cc67820 */ /* 0x000fe20000400000 */
[----:B------:R-:W-:Y:S02]  /*1a110*/  FSETP.GEU.AND P4, PT, |R2|, 1.175494350822287508e-38, PT ;  /* 0x008000000200780b */ /* 0x000fe40003f8e200 */
        /* <DEDUP_REMOVED lines=8> */
[----:B------:R-:W-:Y:S02]  /*1a1a0*/  @P3 FMUL R2, R2, 0.25 ;  /* 0x3e80000002023820 */ /* 0x000fe40000400000 */
[----:B------:R-:W-:Y:S01]  /*1a1b0*/  FSEL R145, R191, R145, P3 ;  /* 0x00000091bf917208 */ /* 0x000fe20001800000 */
[----:B------:R-:W-:Y:S01]  /*1a1c0*/  FMUL R191, R149, 0.25 ;  /* 0x3e80000095bf7820 */ /* 0x000fe20000400000 */
[----:B------:R-:W-:Y:S01]  /*1a1d0*/  @!P4 FMUL R2, R2, 16777216 ;  /* 0x4b8000000202c820 */ /* 0x000fe20000400000 */
[----:B------:R-:W-:Y:S01]  /*1a1e0*/  FMUL R196, R194, 0.25 ;  /* 0x3e800000c2c47820 */ /* 0x000fe20000400000 */
[----:B------:R-:W-:Y:S01]  /*1a1f0*/  FSEL R116, R198, R116, P3 ;  /* 0x00000074c6747208 */ /* 0x000fe20001800000 */
[----:B------:R-:W-:Y:S01]  /*1a200*/  FMUL R198, R120, 0.25 ;  /* 0x3e80000078c67820 */ /* 0x000fe20000400000 */
[----:B------:R-:W-:-:S02]  /*1a210*/  FSEL R149, R191, R149, P3 ;  /* 0x00000095bf957208 */ /* 0x000fc40001800000 */
[----:B------:R-:W1:Y:S01]  /*1a220*/  MUFU.RCP R191, R2 ;  /* 0x0000000200bf7308 */ /* 0x000e620000001000 */
[----:B------:R-:W-:Y:S01]  /*1a230*/  FSEL R196, R196, R194, P3 ;  /* 0x000000c2c4c47208 */ /* 0x000fe20001800000 */
[----:B------:R-:W-:Y:S01]  /*1a240*/  FMUL R194, R192, 0.25 ;  /* 0x3e800000c0c27820 */ /* 0x000fe20000400000 */
[----:B------:R-:W-:Y:S01]  /*1a250*/  FSEL R120, R198, R120, P3 ;  /* 0x00000078c6787208 */ /* 0x000fe20001800000 */
[----:B------:R-:W-:Y:S01]  /*1a260*/  FMUL R198, R124, 0.25 ;  /* 0x3e8000007cc67820 */ /* 0x000fe20000400000 */
[----:B------:R-:W-:Y:S02]  /*1a270*/  FMUL R195, R193, 0.25 ;  /* 0x3e800000c1c37820 */ /* 0x000fe40000400000 */
[----:B------:R-:W-:Y:S01]  /*1a280*/  FSEL R194, R194, R192, P3 ;  /* 0x000000c0c2c27208 */ /* 0x000fe20001800000 */
[----:B------:R-:W-:Y:S01]  /*1a290*/  FMUL R192, R190, 0.25 ;  /* 0x3e800000bec07820 */ /* 0x000fe20000400000 */
[----:B------:R-:W-:Y:S01]  /*1a2a0*/  FSEL R124, R198, R124, P3 ;  /* 0x0000007cc67c7208 */ /* 0x000fe20001800000 */
[----:B------:R-:W-:Y:S01]  /*1a2b0*/  FMUL R198, R128, 0.25 ;  /* 0x3e80000080c67820 */ /* 0x000fe20000400000 */
[----:B------:R-:W-:Y:S01]  /*1a2c0*/  FSEL R195, R195, R193, P3 ;  /* 0x000000c1c3c37208 */ /* 0x000fe20001800000 */
[----:B------:R-:W-:Y:S01]  /*1a2d0*/  @!P4 FMUL R197, R197, 16777216 ;  /* 0x4b800000c5c5c820 */ /* 0x000fe20000400000 */
[----:B------:R-:W-:Y:S01]  /*1a2e0*/  FMUL R193, R205, 0.25 ;  /* 0x3e800000cdc17820 */ /* 0x000fe20000400000 */
[----:B------:R-:W-:Y:S01]  /*1a2f0*/  FSEL R192, R192, R190, P3 ;  /* 0x000000bec0c07208 */ /* 0x000fe20001800000 */
[----:B------:R-:W-:Y:S01]  /*1a300*/  FMUL R190, R204, 0.25 ;  /* 0x3e800000ccbe7820 */ /* 0x000fe20000400000 */
[----:B------:R-:W-:Y:S01]  /*1a310*/  FSEL R128, R198, R128, P3 ;  /* 0x00000080c6807208 */ /* 0x000fe20001800000 */
[----:B------:R-:W-:Y:S01]  /*1a320*/  FMUL R198, R132, 0.25 ;  /* 0x3e80000084c67820 */ /* 0x000fe20000400000 */
[----:B------:R-:W-:Y:S01]  /*1a330*/  @!P4 FMUL R196, R196, 16777216 ;  /* 0x4b800000c4c4c820 */ /* 0x000fe20000400000 */
[----:B-1----:R-:W-:Y:S01]  /*1a340*/  FMUL R4, R191, R197 ;  /* 0x000000c5bf047220 */ /* 0x002fe20000400000 */
[----:B------:R-:W-:Y:S01]  /*1a350*/  @!P4 FMUL R195, R195, 16777216 ;  /* 0x4b800000c3c3c820 */ /* 0x000fe20000400000 */
[----:B------:R-:W-:Y:S01]  /*1a360*/  FSEL R193, R193, R205, P3 ;  /* 0x000000cdc1c17208 */ /* 0x000fe20001800000 */
[----:B------:R-:W-:Y:S01]  /*1a370*/  FMUL R0, R203, 0.25 ;  /* 0x3e800000cb007820 */ /* 0x000fe20000400000 */
[----:B------:R-:W-:Y:S01]  /*1a380*/  @!P4 FMUL R194, R194, 16777216 ;  /* 0x4b800000c2c2c820 */ /* 0x000fe20000400000 */
[----:B------:R-:W-:Y:S01]  /*1a390*/  FSEL R190, R190, R204, P3 ;  /* 0x000000ccbebe7208 */ /* 0x000fe20001800000 */
[C---:B0-----:R-:W-:Y:S01]  /*1a3a0*/  FMUL R3, R191.reuse, R196 ;  /* 0x000000c4bf037220 */ /* 0x041fe20000400000 */
[----:B------:R-:W-:Y:S01]  /*1a3b0*/  FSEL R132, R198, R132, P3 ;  /* 0x00000084c6847208 */ /* 0x000fe20001800000 */
[----:B------:R-:W-:Y:S01]  /*1a3c0*/  FMUL R198, R136, 0.25 ;  /* 0x3e80000088c67820 */ /* 0x000fe20000400000 */
[----:B------:R-:W-:Y:S01]  /*1a3d0*/  FMUL R2, R191, R195 ;  /* 0x000000c3bf027220 */ /* 0x000fe20000400000 */
[----:B------:R0:W-:Y:S01]  /*1a3e0*/  STL [R1+0x8], R4 ;  /* 0x0000080401007387 */ /* 0x0001e20000100800 */
[----:B------:R-:W-:Y:S01]  /*1a3f0*/  FSEL R0, R0, R203, P3 ;  /* 0x000000cb00007208 */ /* 0x000fe20001800000 */
[----:B------:R-:W-:Y:S01]  /*1a400*/  @!P4 FMUL R193, R193, 16777216 ;  /* 0x4b800000c1c1c820 */ /* 0x000fe20000400000 */
[----:B------:R-:W-:Y:S01]  /*1a410*/  @!P4 FMUL R190, R190, 16777216 ;  /* 0x4b800000bebec820 */ /* 0x000fe20000400000 */
[----:B------:R-:W-:Y:S01]  /*1a420*/  @!P4 FMUL R192, R192, 16777216 ;  /* 0x4b800000c0c0c820 */ /* 0x000fe20000400000 */
[----:B------:R1:W-:Y:S01]  /*1a430*/  STL [R1+0x4], R3 ;  /* 0x0000040301007387 */ /* 0x0003e20000100800 */
[----:B------:R-:W-:Y:S01]  /*1a440*/  FSEL R136, R198, R136, P3 ;  /* 0x00000088c6887208 */ /* 0x000fe20001800000 */
[----:B0-----:R-:W-:-:S02]  /*1a450*/  FMUL R4, R191, R194 ;  /* 0x000000c2bf047220 */ /* 0x001fc40000400000 */
[----:B------:R0:W-:Y:S01]  /*1a460*/  STL [R1+0x24], R2 ;  /* 0x0000240201007387 */ /* 0x0001e20000100800 */
[----:B------:R-:W-:Y:S01]  /*1a470*/  FMUL R198, R140, 0.25 ;  /* 0x3e8000008cc67820 */ /* 0x000fe20000400000 */
[----:B------:R-:W-:Y:S01]  /*1a480*/  @!P4 FMUL R0, R0, 16777216 ;  /* 0x4b8000000000c820 */ /* 0x000fe20000400000 */
[C---:B-1----:R-:W-:Y:S01]  /*1a490*/  FMUL R3, R191.reuse, R193 ;  /* 0x000000c1bf037220 */ /* 0x042fe20000400000 */
[----:B------:R1:W-:Y:S02]  /*1a4a0*/  STL [R1+0x14], R4 ;  /* 0x0000140401007387 */ /* 0x0003e40000100800 */
[----:B------:R-:W-:Y:S01]  /*1a4b0*/  FSEL R140, R198, R140, P3 ;  /* 0x0000008cc68c7208 */ /* 0x000fe20001800000 */
[C---:B------:R-:W-:Y:S01]  /*1a4c0*/  FMUL R0, R191.reuse, R0 ;  /* 0x00000000bf007220 */ /* 0x040fe20000400000 */
[C---:B0-----:R-:W-:Y:S01]  /*1a4d0*/  FMUL R2, R191.reuse, R192 ;  /* 0x000000c0bf027220 */ /* 0x041fe20000400000 */
[----:B------:R-:W-:Y:S01]  /*1a4e0*/  STL [R1+0x30], R3 ;  /* 0x0000300301007387 */ /* 0x000fe20000100800 */
[----:B-1----:R-:W-:Y:S01]  /*1a4f0*/  FMUL R4, R191, R190 ;  /* 0x000000bebf047220 */ /* 0x002fe20000400000 */
[----:B------:R-:W-:-:S04]  /*1a500*/  FMUL R198, R144, 0.25 ;  /* 0x3e80000090c67820 */ /* 0x000fc80000400000 */
[----:B------:R-:W-:Y:S04]  /*1a510*/  STL [R1+0xa6c], R4 ;  /* 0x000a6c0401007387 */ /* 0x000fe80000100800 */
[----:B------:R0:W-:Y:S01]  /*1a520*/  STL [R1+0x20], R2 ;  /* 0x0000200201007387 */ /* 0x0001e20000100800 */
[----:B------:R-:W-:Y:S01]  /*1a530*/  FSEL R144, R198, R144, P3 ;  /* 0x00000090c6907208 */ /* 0x000fe20001800000 */
[----:B------:R-:W-:Y:S01]  /*1a540*/  FMUL R198, R148, 0.25 ;  /* 0x3e80000094c67820 */ /* 0x000fe20000400000 */
[----:B------:R-:W-:Y:S01]  /*1a550*/  FMUL R8, R200, 0.25 ;  /* 0x3e800000c8087820 */ /* 0x000fe20000400000 */
[----:B0-----:R-:W2:Y:S04]  /*1a560*/  LDL.LU R2, [R1+0xc] ;  /* 0x00000c0001027983 */ /* 0x001ea80000300800 */
[----:B------:R-:W3:Y:S04]  /*1a570*/  LDL.LU R4, [R1+0x1c] ;  /* 0x00001c0001047983 */ /* 0x000ee80000300800 */
[----:B------:R-:W-:Y:S04]  /*1a580*/  STL [R1+0x10], R0 ;  /* 0x0000100001007387 */ /* 0x000fe80000100800 */
[----:B------:R-:W4:Y:S01]  /*1a590*/  LDL.LU R190, [R1+0x18] ;  /* 0x0000180001be7983 */ /* 0x000f220000300800 */
[----:B------:R-:W-:-:S03]  /*1a5a0*/  FSETP.NEU.AND P2, PT, R6, RZ, PT ;  /* 0x000000ff0600720b */ /* 0x000fc60003f4d000 */
[----:B------:R-:W2:Y:S01]  /*1a5b0*/  LDL.LU R192, [R1+0x2c] ;  /* 0x00002c0001c07983 */ /* 0x000ea20000300800 */
[----:B------:R-:W-:-:S03]  /*1a5c0*/  FMUL R7, R201, 0.25 ;  /* 0x3e800000c9077820 */ /* 0x000fc60000400000 */
[----:B------:R-:W3:Y:S01]  /*1a5d0*/  LDL.LU R193, [R1+0x28] ;  /* 0x0000280001c17983 */ /* 0x000ee20000300800 */
[----:B------:R-:W-:-:S03]  /*1a5e0*/  FMUL R6, R202, 0.25 ;  /* 0x3e800000ca067820 */ /* 0x000fc60000400000 */
[----:B------:R-:W2:Y:S01]  /*1a5f0*/  LDL.LU R194, [R1+0x3c] ;  /* 0x00003c0001c27983 */ /* 0x000ea20000300800 */
[----:B------:R-:W-:-:S03]  /*1a600*/  FSEL R148, R198, R148, P3 ;  /* 0x00000094c6947208 */ /* 0x000fc60001800000 */
[----:B------:R-:W4:Y:S01]  /*1a610*/  LDL.LU R195, [R1+0x38] ;  /* 0x0000380001c37983 */ /* 0x000f220000300800 */
[----:B------:R-:W-:-:S03]  /*1a620*/  FSEL R8, R8, R200, P3 ;  /* 0x000000c808087208 */ /* 0x000fc60001800000 */
[----:B------:R-:W2:Y:S01]  /*1a630*/  LDL.LU R196, [R1+0x4c] ;  /* 0x00004c0001c47983 */ /* 0x000ea20000300800 */
[----:B------:R-:W-:-:S03]  /*1a640*/  FSEL R7, R7, R201, P3 ;  /* 0x000000c907077208 */ /* 0x000fc60001800000 */
[----:B------:R-:W2:Y:S01]  /*1a650*/  LDL.LU R197, [R1+0x48] ;  /* 0x0000480001c57983 */ /* 0x000ea20000300800 */
[----:B------:R-:W-:-:S03]  /*1a660*/  FSEL R6, R6, R202, P3 ;  /* 0x000000ca06067208 */ /* 0x000fc60001800000 */
[----:B------:R-:W2:Y:S04]  /*1a670*/  LDL.LU R198, [R1+0x5c] ;  /* 0x00005c0001c67983 */ /* 0x000ea80000300800 */
        /* <DEDUP_REMOVED lines=52> */
[----:B------:R-:W2:Y:S01]  /*1a9c0*/  LDL.LU R251, [R1+0x1f8] ;  /* 0x0001f80001fb7983 */ /* 0x000ea20000300800 */
[----:B------:R-:W-:Y:S01]  /*1a9d0*/  @!P4 FMUL R6, R6, 16777216 ;  /* 0x4b8000000606c820 */ /* 0x000fe20000400000 */
        /* <DEDUP_REMOVED lines=119> */
[C---:B------:R-:W-:Y:S01]  /*1b150*/  FMUL R3, R191.reuse, R6 ;  /* 0x00000006bf037220 */ /* 0x040fe20000400000 */
        /* <DEDUP_REMOVED lines=118> */
[----:B------:R-:W-:Y:S01]  /*1b8c0*/  FMUL R148, R191, R148 ;  /* 0x00000094bf947220 */ /* 0x000fe20000400000 */
[----:B---3--:R-:W-:-:S05]  /*1b8d0*/  FMUL R191, R193, 0.25 ;  /* 0x3e800000c1bf7820 */ /* 0x008fca0000400000 */
[----:B------:R-:W-:Y:S01]  /*1b8e0*/  FSEL R191, R191, R193, P0 ;  /* 0x000000c1bfbf7208 */ /* 0x000fe20000000000 */
[----:B----4-:R-:W-:-:S05]  /*1b8f0*/  FMUL R193, R195, 0.25 ;  /* 0x3e800000c3c17820 */ /* 0x010fca0000400000 */
[----:B------:R-:W-:Y:S01]  /*1b900*/  FSEL R193, R193, R195, P0 ;  /* 0x000000c3c1c17208 */ /* 0x000fe20000000000 */
[----:B--2---:R-:W-:-:S05]  /*1b910*/  FMUL R195, R197, 0.25 ;  /* 0x3e800000c5c37820 */ /* 0x004fca0000400000 */
        /* <DEDUP_REMOVED lines=47> */
[----:B------:R-:W-:Y:S01]  /*1bc10*/  STL [R1+0xa70], R3 ;  /* 0x000a700301007387 */ /* 0x000fe20000100800 */
[----:B------:R-:W-:-:S03]  /*1bc20*/  FSEL R194, R194, R196, P0 ;  /* 0x000000c4c2c27208 */ /* 0x000fc60000000000 */
[----:B------:R-:W-:Y:S01]  /*1bc30*/  STL [R1+0xa74], R7 ;  /* 0x000a740701007387 */ /* 0x000fe20000100800 */
[----:B------:R-:W-:Y:S01]  /*1bc40*/  FSEL R50, R251, R50, P0 ;  /* 0x00000032fb327208 */ /* 0x000fe20000000000 */
[----:B------:R-:W-:Y:S02]  /*1bc50*/  FMUL R251, R55, 0.25 ;  /* 0x3e80000037fb7820 */ /* 0x000fe40000400000 */
[----:B------:R-:W-:Y:S01]  /*1bc60*/  STL [R1+0xa78], R8 ;  /* 0x000a780801007387 */ /* 0x000fe20000100800 */
[----:B------:R-:W-:-:S03]  /*1bc70*/  FMUL R196, R198, 0.25 ;  /* 0x3e800000c6c47820 */ /* 0x000fc60000400000 */
[----:B------:R0:W-:Y:S04]  /*1bc80*/  STL [R1+0xa7c], R9 ;  /* 0x000a7c0901007387 */ /* 0x0001e80000100800 */
[----:B------:R1:W-:Y:S01]  /*1bc90*/  STL [R1+0xa80], R10 ;  /* 0x000a800a01007387 */ /* 0x0003e20000100800 */
[----:B------:R-:W-:Y:S01]  /*1bca0*/  FSEL R55, R251, R55, P0 ;  /* 0x00000037fb377208 */ /* 0x000fe20000000000 */
[----:B------:R-:W-:Y:S02]  /*1bcb0*/  FMUL R251, R54, 0.25 ;  /* 0x3e80000036fb7820 */ /* 0x000fe40000400000 */
[----:B0-----:R-:W2:Y:S01]  /*1bcc0*/  LDL.LU R9, [R1+0x8] ;  /* 0x0000080001097983 */ /* 0x001ea20000300800 */
[----:B------:R-:W-:-:S03]  /*1bcd0*/  FSEL R196, R196, R198, P0 ;  /* 0x000000c6c4c47208 */ /* 0x000fc60000000000 */
[----:B------:R-:W2:Y:S01]  /*1bce0*/  LDL.LU R7, [R1+0x4] ;  /* 0x0000040001077983 */ /* 0x000ea20000300800 */
[----:B------:R-:W-:Y:S01]  /*1bcf0*/  FMUL R198, R200, 0.25 ;  /* 0x3e800000c8c67820 */ /* 0x000fe20000400000 */
[----:B------:R-:W-:Y:S01]  /*1bd00*/  FSEL R54, R251, R54, P0 ;  /* 0x00000036fb367208 */ /* 0x000fe20000000000 */
[----:B------:R-:W-:Y:S01]  /*1bd10*/  FMUL R251, R59, 0.25 ;  /* 0x3e8000003bfb7820 */ /* 0x000fe20000400000 */
[----:B------:R-:W-:Y:S01]  /*1bd20*/  FSETP.GEU.AND P3, PT, |R5|, 1.175494350822287508e-38, PT ;  /* 0x008000000500780b */ /* 0x000fe20003f6e200 */
[----:B------:R-:W0:Y:S01]  /*1bd30*/  S2R R8, SR_TID.X ;  /* 0x0000000000087919 */ /* 0x000e220000002100 */
[----:B------:R-:W-:Y:S01]  /*1bd40*/  FSEL R198, R198, R200, P0 ;  /* 0x000000c8c6c67208 */ /* 0x000fe20000000000 */
[----:B------:R-:W-:Y:S01]  /*1bd50*/  FMUL R200, R201, 0.25 ;  /* 0x3e800000c9c87820 */ /* 0x000fe20000400000 */
[----:B------:R-:W-:Y:S01]  /*1bd60*/  FSEL R59, R251, R59, P0 ;  /* 0x0000003bfb3b7208 */ /* 0x000fe20000000000 */
[----:B------:R-:W-:Y:S01]  /*1bd70*/  FMUL R251, R58, 0.25 ;  /* 0x3e8000003afb7820 */ /* 0x000fe20000400000 */
[----:B------:R-:W-:Y:S01]  /*1bd80*/  FMUL R0, R2, 0.25 ;  /* 0x3e80000002007820 */ /* 0x000fe20000400000 */
[----:B------:R-:W3:Y:S01]  /*1bd90*/  LDL.LU R3, [R1+0x14] ;  /* 0x0000140001037983 */ /* 0x000ee20000300800 */
        /* <DEDUP_REMOVED lines=171> */
[----:B------:R-:W-:Y:S01]  /*1c850*/  @P0 FMUL R5, R5, 0.25 ;  /* 0x3e80000005050820 */ /* 0x000fe20000400000 */
[----:B------:R-:W-:Y:S02]  /*1c860*/  FMUL R251, R147, 0.25 ;  /* 0x3e80000093fb7820 */ /* 0x000fe40000400000 */
[----:B------:R-:W-:Y:S01]  /*1c870*/  FSEL R243, R243, R246, P0 ;  /* 0x000000f6f3f37208 */ /* 0x000fe20000000000 */
[----:B------:R-:W-:Y:S01]  /*1c880*/  FMUL R246, R247, 0.25 ;  /* 0x3e800000f7f67820 */ /* 0x000fe20000400000 */
[----:B------:R-:W-:Y:S01]  /*1c890*/  @!P3 FMUL R5, R5, 16777216 ;  /* 0x4b8000000505b820 */ /* 0x000fe20000400000 */
[----:B------:R-:W-:Y:S01]  /*1c8a0*/  FSEL R147, R251, R147, P0 ;  /* 0x00000093fb937208 */ /* 0x000fe20000000000 */
[----:B------:R-:W-:-:S02]  /*1c8b0*/  FMUL R251, R146, 0.25 ;  /* 0x3e80000092fb7820 */ /* 0x000fc40000400000 */
[----:B------:R-:W-:Y:S01]  /*1c8c0*/  FSEL R246, R246, R247, P0 ;  /* 0x000000f7f6f67208 */ /* 0x000fe20000000000 */
[----:B------:R-:W-:Y:S01]  /*1c8d0*/  FMUL R247, R252, 0.25 ;  /* 0x3e800000fcf77820 */ /* 0x000fe20000400000 */
[----:B------:R-:W4:Y:S01]  /*1c8e0*/  MUFU.RCP R5, R5 ;  /* 0x0000000500057308 */ /* 0x000f220000001000 */
[----:B------:R-:W-:Y:S01]  /*1c8f0*/  FSEL R146, R251, R146, P0 ;  /* 0x00000092fb927208 */ /* 0x000fe20000000000 */
[----:B------:R-:W-:Y:S01]  /*1c900*/  FMUL R251, R150, 0.25 ;  /* 0x3e80000096fb7820 */ /* 0x000fe20000400000 */
[----:B------:R-:W-:Y:S01]  /*1c910*/  FSEL R0, R0, R2, P0 ;  /* 0x0000000200007208 */ /* 0x000fe20000000000 */
[----:B------:R-:W-:Y:S01]  /*1c920*/  FMUL R2, R4, 0.25 ;  /* 0x3e80000004027820 */ /* 0x000fe20000400000 */
[----:B------:R-:W-:Y:S01]  /*1c930*/  FSEL R247, R247, R252, P0 ;  /* 0x000000fcf7f77208 */ /* 0x000fe20000000000 */
[----:B------:R-:W-:Y:S01]  /*1c940*/  FMUL R252, R151, 0.25 ;  /* 0x3e80000097fc7820 */ /* 0x000fe20000400000 */
[----:B------:R-:W-:Y:S02]  /*1c950*/  FSEL R150, R251, R150, P0 ;  /* 0x00000096fb967208 */ /* 0x000fe40000000000 */
[----:B------:R-:W-:-:S02]  /*1c960*/  FSEL R2, R2, R4, P0 ;  /* 0x0000000402027208 */ /* 0x000fc40000000000 */
[----:B------:R-:W-:Y:S01]  /*1c970*/  FSEL R151, R252, R151, P0 ;  /* 0x00000097fc977208 */ /* 0x000fe20000000000 */
        /* <DEDUP_REMOVED lines=128> */
[C---:B----4-:R-:W-:Y:S01]  /*1d180*/  FMUL R251, R5.reuse, R150 ;  /* 0x0000009605fb7220 */ /* 0x050fe20000400000 */
        /* <DEDUP_REMOVED lines=127> */
[----:B--2---:R-:W-:Y:S01]  /*1d980*/  F2FP.SATFINITE.E4M3.F32.PACK_AB_MERGE_C R150, R7, R9, RZ ;  /* 0x000000090796723e */ /* 0x004fe200048070ff */
[C---:B0-----:R-:W-:Y:S01]  /*1d990*/  IMAD.SHL.U32 R5, R8.reuse, 0x8, RZ ;  /* 0x0000000808057824 */ /* 0x041fe200078e00ff */
[C---:B------:R-:W-:Y:S01]  /*1d9a0*/  LOP3.LUT R252, R8.reuse, 0x7, RZ, 0xc0, !PT ;  /* 0x0000000708fc7812 */ /* 0x040fe200078ec0ff */
[----:B------:R-:W2:Y:S01]  /*1d9b0*/  LDL.LU R4, [R1+0x20] ;  /* 0x0000200001047983 */ /* 0x000ea20000300800 */
[C---:B------:R-:W-:Y:S01]  /*1d9c0*/  LOP3.LUT R7, R8.reuse, 0x8, RZ, 0xc0, !PT ;  /* 0x0000000808077812 */ /* 0x040fe200078ec0ff */
[----:B------:R-:W-:-:S02]  /*1d9d0*/  IMAD.SHL.U32 R8, R8, 0x4, RZ ;  /* 0x0000000408087824 */ /* 0x000fc400078e00ff */
[C---:B------:R-:W-:Y:S01]  /*1d9e0*/  IMAD.SHL.U32 R9, R252.reuse, 0x10, RZ ;  /* 0x00000010fc097824 */ /* 0x040fe200078e00ff */
[----:B------:R-:W-:Y:S02]  /*1d9f0*/  LEA R252, R252, UR60, 0x3 ;  /* 0x0000003cfcfc7c11 */ /* 0x000fe4000f8e18ff */
[----:B------:R-:W-:Y:S02]  /*1da00*/  LOP3.LUT R8, R8, 0x1c0, RZ, 0xc0, !PT ;  /* 0x000001c008087812 */ /* 0x000fe400078ec0ff */
[----:B-1----:R-:W-:Y:S02]  /*1da10*/  LOP3.LUT R10, R5, 0x780, RZ, 0xc0, !PT ;  /* 0x00000780050a7812 */ /* 0x002fe400078ec0ff */
[----:B------:R-:W-:Y:S01]  /*1da20*/  LEA R5, R7, UR60, 0x8 ;  /* 0x0000003c07057c11 */ /* 0x000fe2000f8e40ff */
[----:B------:R-:W-:-:S03]  /*1da30*/  IMAD.IADD R252, R8, 0x1, R252 ;  /* 0x0000000108fc7824 */ /* 0x000fc600078e02fc */
[----:B------:R-:W-:Y:S02]  /*1da40*/  IADD3 R5, R9, R5, R10 ;  /* 0x0000000509057210 */ /* 0x000fe40007ffe00a */
[----:B------:R-:W-:Y:S01]  /*1da50*/  LEA.HI R252, R7, R252, RZ, 0x1f ;  /* 0x000000fc07fc7211 */ /* 0x000fe200078ff8ff */
[----:B------:R-:W4:Y:S04]  /*1da60*/  LDL.LU R10, [R1+0xa80] ;  /* 0x000a8000010a7983 */ /* 0x000f280000300800 */
[----:B------:R-:W2:Y:S01]  /*1da70*/  LDL.LU R9, [R1+0xa7c] ;  /* 0x000a7c0001097983 */ /* 0x000ea20000300800 */
[----:B------:R-:W-:-:S03]  /*1da80*/  F2FP.SATFINITE.E4M3.F32.PACK_AB_MERGE_C R0, R0, R199, RZ ;  /* 0x000000c70000723e */ /* 0x000fc600048070ff */
[----:B------:R-:W2:Y:S04]  /*1da90*/  LDL.LU R8, [R1+0xa78] ;  /* 0x000a780001087983 */ /* 0x000ea80000300800 */
[----:B------:R-:W4:Y:S04]  /*1daa0*/  LDL.LU R7, [R1+0xa74] ;  /* 0x000a740001077983 */ /* 0x000f280000300800 */
[----:B------:R0:W-:Y:S04]  /*1dab0*/  STL [R1+0xc], R252 ;  /* 0x00000cfc01007387 */ /* 0x0001e80000100800 */
[----:B0-----:R-:W4:Y:S04]  /*1dac0*/  LDL.LU R252, [R1+0x10] ;  /* 0x0000100001fc7983 */ /* 0x001f280000300800 */
[----:B------:R-:W3:Y:S01]  /*1dad0*/  LDL.LU R199, [R1+0x24] ;  /* 0x0000240001c77983 */ /* 0x000ee20000300800 */
[----:B------:R-:W-:Y:S01]  /*1dae0*/  F2FP.SATFINITE.E4M3.F32.PACK_AB_MERGE_C R2, R2, R6, RZ ;  /* 0x000000060202723e */ /* 0x000fe200048070ff */
[----:B------:R-:W-:Y:S01]  /*1daf0*/  BAR.SYNC.DEFER_BLOCKING 0x0 ;  /* 0x0000000000007b1d */ /* 0x000fe20000010000 */
[----:B---3--:R-:W-:-:S05]  /*1db00*/  F2FP.SATFINITE.E4M3.F32.PACK_AB_MERGE_C R199, R199, R3, RZ ;  /* 0x00000003c7c7723e */ /* 0x008fca00048070ff */
[----:B------:R-:W3:Y:S04]  /*1db10*/  LDL.LU R3, [R1+0xa70] ;  /* 0x000a700001037983 */ /* 0x000ee80000300800 */
[----:B------:R-:W3:Y:S01]  /*1db20*/  LDL.LU R6, [R1+0x30] ;  /* 0x0000300001067983 */ /* 0x000ee20000300800 */
[----:B------:R-:W-:Y:S02]  /*1db30*/  F2FP.SATFINITE.E4M3.F32.PACK_AB_MERGE_C R194, R194, R195, RZ ;  /* 0x000000c3c2c2723e */ /* 0x000fe400048070ff */
[----:B------:R-:W-:Y:S02]  /*1db40*/  F2FP.SATFINITE.E4M3.F32.PACK_AB_MERGE_C R196, R196, R197, RZ ;  /* 0x000000c5c4c4723e */ /* 0x000fe400048070ff */
[----:B------:R-:W-:Y:S02]  /*1db50*/  F2FP.SATFINITE.E4M3.F32.PACK_AB_MERGE_C R198, R198, R200, RZ ;  /* 0x000000c8c6c6723e */ /* 0x000fe400048070ff */
[----:B------:R-:W-:-:S02]  /*1db60*/  F2FP.SATFINITE.E4M3.F32.PACK_AB_MERGE_C R190, R190, R191, RZ ;  /* 0x000000bfbebe723e */ /* 0x000fc400048070ff */
[----:B--2---:R-:W-:Y:S02]  /*1db70*/  F2FP.SATFINITE.E4M3.F32.PACK_AB_MERGE_C R8, R8, R9, RZ ;  /* 0x000000090808723e */ /* 0x004fe400048070ff */
[----:B----4-:R-:W-:Y:S02]  /*1db80*/  F2FP.SATFINITE.E4M3.F32.PACK_AB_MERGE_C R10, R10, R11, RZ ;  /* 0x0000000b0a0a723e */ /* 0x010fe400048070ff */
[----:B------:R-:W-:Y:S02]  /*1db90*/  LOP3.LUT R150, R150, 0xffff, RZ, 0xc0, !PT ;  /* 0x0000ffff96967812 */ /* 0x000fe400078ec0ff */
[----:B------:R-:W-:Y:S02]  /*1dba0*/  LOP3.LUT R199, R199, 0xffff, RZ, 0xc0, !PT ;  /* 0x0000ffffc7c77812 */ /* 0x000fe400078ec0ff */
[----:B------:R-:W-:Y:S02]  /*1dbb0*/  LOP3.LUT R194, R194, 0xffff, RZ, 0xc0, !PT ;  /* 0x0000ffffc2c27812 */ /* 0x000fe400078ec0ff */
[----:B------:R-:W-:-:S02]  /*1dbc0*/  LOP3.LUT R11, R196, 0xffff, RZ, 0xc0, !PT ;  /* 0x0000ffffc40b7812 */ /* 0x000fc400078ec0ff */
[----:B------:R-:W-:Y:S02]  /*1dbd0*/  LOP3.LUT R198, R198, 0xffff, RZ, 0xc0, !PT ;  /* 0x0000ffffc6c67812 */ /* 0x000fe400078ec0ff */
[----:B------:R-:W-:Y:S02]  /*1dbe0*/  F2FP.SATFINITE.E4M3.F32.PACK_AB_MERGE_C R18, R18, R19, RZ ;  /* 0x000000131212723e */ /* 0x000fe400048070ff */
[----:B------:R-:W-:Y:S02]  /*1dbf0*/  LOP3.LUT R9, R2, 0xffff, RZ, 0xc0, !PT ;  /* 0x0000ffff02097812 */ /* 0x000fe400078ec0ff */
[----:B------:R-:W-:Y:S02]  /*1dc00*/  F2FP.SATFINITE.E4M3.F32.PACK_AB_MERGE_C R12, R12, R13, RZ ;  /* 0x0000000d0c0c723e */ /* 0x000fe400048070ff */
[----:B------:R-:W-:Y:S02]  /*1dc10*/  F2FP.SATFINITE.E4M3.F32.PACK_AB_MERGE_C R201, R201, R202, RZ ;  /* 0x000000cac9c9723e */ /* 0x000fe400048070ff */
[----:B------:R-:W-:-:S02]  /*1dc20*/  F2FP.SATFINITE.E4M3.F32.PACK_AB_MERGE_C R14, R14, R15, RZ ;  /* 0x0000000f0e0e723e */ /* 0x000fc400048070ff */
[----:B------:R-:W-:Y:S02]  /*1dc30*/  F2FP.SATFINITE.E4M3.F32.PACK_AB_MERGE_C R16, R16, R17, RZ ;  /* 0x000000111010723e */ /* 0x000fe400048070ff */
[----:B------:R-:W-:Y:S02]  /*1dc40*/  LOP3.LUT R0, R0, 0xffff, RZ, 0xc0, !PT ;  /* 0x0000ffff00007812 */ /* 0x000fe400078ec0ff */
[----:B------:R-:W-:Y:S02]  /*1dc50*/  LOP3.LUT R190, R190, 0xffff, RZ, 0xc0, !PT ;  /* 0x0000ffffbebe7812 */ /* 0x000fe400078ec0ff */
[----:B------:R-:W-:Y:S02]  /*1dc60*/  LOP3.LUT R8, R8, 0xffff, RZ, 0xc0, !PT ;  /* 0x0000ffff08087812 */ /* 0x000fe400078ec0ff */
[----:B------:R-:W-:Y:S02]  /*1dc70*/  LOP3.LUT R10, R10, 0xffff, RZ, 0xc0, !PT ;  /* 0x0000ffff0a0a7812 */ /* 0x000fe400078ec0ff */
[----:B------:R-:W-:-:S02]  /*1dc80*/  PRMT R19, R150, 0x3340, R199 ;  /* 0x0000334096137816 */ /* 0x000fc400000000c7 */
[----:B------:R-:W-:Y:S02]  /*1dc90*/  F2FP.SATFINITE.E4M3.F32.PACK_AB_MERGE_C R22, R22, R23, RZ ;  /* 0x000000171616723e */ /* 0x000fe400048070ff */
[----:B------:R-:W-:Y:S02]  /*1dca0*/  F2FP.SATFINITE.E4M3.F32.PACK_AB_MERGE_C R152, R152, R153, RZ ;  /* 0x000000999898723e */ /* 0x000fe400048070ff */
[----:B------:R-:W-:Y:S02]  /*1dcb0*/  F2FP.SATFINITE.E4M3.F32.PACK_AB_MERGE_C R154, R154, R155, RZ ;  /* 0x0000009b9a9a723e */ /* 0x000fe400048070ff */
[----:B------:R-:W-:Y:S02]  /*1dcc0*/  PRMT R202, R198, 0x3340, R1 ;  /* 0x00003340c6ca7816 */ /* 0x000fe40000000001 */
[----:B------:R-:W-:Y:S02]  /*1dcd0*/  PRMT R13, R194, 0x3340, R11 ;  /* 0x00003340c20d7816 */ /* 0x000fe4000000000b */
[----:B------:R-:W-:-:S02]  /*1dce0*/  F2FP.SATFINITE.E4M3.F32.PACK_AB_MERGE_C R211, R211, R212, RZ ;  /* 0x000000d4d3d3723e */ /* 0x000fc400048070ff */
[----:B------:R-:W-:Y:S02]  /*1dcf0*/  F2FP.SATFINITE.E4M3.F32.PACK_AB_MERGE_C R213, R213, R214, RZ ;  /* 0x000000d6d5d5723e */ /* 0x000fe400048070ff */
[----:B------:R-:W-:Y:S02]  /*1dd00*/  F2FP.SATFINITE.E4M3.F32.PACK_AB_MERGE_C R215, R215, R216, RZ ;  /* 0x000000d8d7d7723e */ /* 0x000fe400048070ff */
[----:B------:R-:W-:Y:S02]  /*1dd10*/  F2FP.SATFINITE.E4M3.F32.PACK_AB_MERGE_C R24, R25, R24, RZ ;  /* 0x000000181918723e */ /* 0x000fe400048070ff */
[----:B---3--:R-:W-:Y:S02]  /*1dd20*/  F2FP.SATFINITE.E4M3.F32.PACK_AB_MERGE_C R6, R6, R4, RZ ;  /* 0x000000040606723e */ /* 0x008fe400048070ff */
[----:B------:R-:W2:Y:S01]  /*1dd30*/  LDL.LU R4, [R1+0xa6c] ;  /* 0x000a6c0001047983 */ /* 0x000ea20000300800 */
[----:B------:R-:W-:Y:S02]  /*1dd40*/  F2FP.SATFINITE.E4M3.F32.PACK_AB_MERGE_C R7, R3, R7, RZ ;  /* 0x000000070307723e */ /* 0x000fe400048070ff */
[----:B------:R-:W-:-:S02]  /*1dd50*/  LOP3.LUT R6, R6, 0xffff, RZ, 0xc0, !PT ;  /* 0x0000ffff06067812 */ /* 0x000fc400078ec0ff */
[----:B------:R-:W-:Y:S02]  /*1dd60*/  LOP3.LUT R7, R7, 0xffff, RZ, 0xc0, !PT ;  /* 0x0000ffff07077812 */ /* 0x000fe400078ec0ff */
[--C-:B------:R-:W-:Y:S02]  /*1dd70*/  PRMT R2, R6, 0x3340, R1.reuse ;  /* 0x0000334006027816 */ /* 0x100fe40000000001 */
[----:B------:R-:W-:Y:S02]  /*1dd80*/  F2FP.SATFINITE.E4M3.F32.PACK_AB_MERGE_C R28, R29, R28, RZ ;  /* 0x0000001c1d1c723e */ /* 0x000fe400048070ff */
[--C-:B------:R-:W-:Y:S02]  /*1dd90*/  PRMT R196, R190, 0x3340, R1.reuse ;  /* 0x00003340bec47816 */ /* 0x100fe40000000001 */
[----:B------:R-:W-:Y:S02]  /*1dda0*/  PRMT R200, R10, 0x3340, R1 ;  /* 0x000033400ac87816 */ /* 0x000fe40000000001 */
[----:B------:R-:W-:-:S02]  /*1ddb0*/  PRMT R17, R0, 0x3340, R9 ;  /* 0x0000334000117816 */ /* 0x000fc40000000009 */
[----:B------:R-:W-:Y:S02]  /*1ddc0*/  PRMT R15, R7, 0x3340, R8 ;  /* 0x00003340070f7816 */ /* 0x000fe40000000008 */
[----:B------:R-:W-:Y:S02]  /*1ddd0*/  PRMT R19, R19, 0x5410, R2 ;  /* 0x0000541013137816 */ /* 0x000fe40000000002 */
[----:B------:R-:W-:Y:S02]  /*1dde0*/  LOP3.LUT R25, R14, 0xffff, RZ, 0xc0, !PT ;  /* 0x0000ffff0e197812 */ /* 0x000fe400078ec0ff */
[----:B------:R-:W-:Y:S02]  /*1ddf0*/  LOP3.LUT R16, R16, 0xffff, RZ, 0xc0, !PT ;  /* 0x0000ffff10107812 */ /* 0x000fe400078ec0ff */
[----:B------:R-:W-:Y:S02]  /*1de00*/  LOP3.LUT R18, R18, 0xffff, RZ, 0xc0, !PT ;  /* 0x0000ffff12127812 */ /* 0x000fe400078ec0ff */
[----:B------:R-:W-:-:S02]  /*1de10*/  F2FP.SATFINITE.E4M3.F32.PACK_AB_MERGE_C R203, R203, R204, RZ ;  /* 0x000000cccbcb723e */ /* 0x000fc400048070ff */
[----:B------:R-:W-:Y:S02]  /*1de20*/  F2FP.SATFINITE.E4M3.F32.PACK_AB_MERGE_C R205, R205, R206, RZ ;  /* 0x000000cecdcd723e */ /* 0x000fe400048070ff */
[----:B------:R-:W-:Y:S02]  /*1de30*/  F2FP.SATFINITE.E4M3.F32.PACK_AB_MERGE_C R207, R207, R208, RZ ;  /* 0x000000d0cfcf723e */ /* 0x000fe400048070ff */
[----:B------:R-:W-:Y:S02]  /*1de40*/  PRMT R2, R13, 0x5410, R202 ;  /* 0x000054100d027816 */ /* 0x000fe400000000ca */
[----:B------:R-:W-:Y:S02]  /*1de50*/  LOP3.LUT R29, R22, 0xffff, RZ, 0xc0, !PT ;  /* 0x0000ffff161d7812 */ /* 0x000fe400078ec0ff */
[----:B------:R-:W-:Y:S02]  /*1de60*/  LOP3.LUT R152, R152, 0xffff, RZ, 0xc0, !PT ;  /* 0x0000ffff98987812 */ /* 0x000fe400078ec0ff */
[----:B------:R-:W-:-:S02]  /*1de70*/  LOP3.LUT R154, R154, 0xffff, RZ, 0xc0, !PT ;  /* 0x0000ffff9a9a7812 */ /* 0x000fc400078ec0ff */
[----:B------:R-:W-:Y:S02]  /*1de80*/  LOP3.LUT R211, R211, 0xffff, RZ, 0xc0, !PT ;  /* 0x0000ffffd3d37812 */ /* 0x000fe400078ec0ff */
[----:B------:R-:W-:Y:S02]  /*1de90*/  LOP3.LUT R202, R213, 0xffff, RZ, 0xc0, !PT ;  /* 0x0000ffffd5ca7812 */ /* 0x000fe400078ec0ff */
[----:B------:R-:W-:Y:S02]  /*1dea0*/  LOP3.LUT R204, R215, 0xffff, RZ, 0xc0, !PT ;  /* 0x0000ffffd7cc7812 */ /* 0x000fe400078ec0ff */
[----:B------:R-:W-:Y:S02]  /*1deb0*/  F2FP.SATFINITE.E4M3.F32.PACK_AB_MERGE_C R26, R27, R26, RZ ;  /* 0x0000001a1b1a723e */ /* 0x000fe400048070ff */
[----:B------:R-:W-:Y:S02]  /*1dec0*/  PRMT R17, R17, 0x5410, R196 ;  /* 0x0000541011117816 */ /* 0x000fe400000000c4 */
[----:B------:R-:W-:-:S02]  /*1ded0*/  PRMT R15, R15, 0x5410, R200 ;  /* 0x000054100f0f7816 */ /* 0x000fc400000000c8 */
[----:B------:R-:W-:Y:S02]  /*1dee0*/  PRMT R14, R18, 0x3340, R1 ;  /* 0x00003340120e7816 */ /* 0x000fe40000000001 */
[----:B------:R-:W-:Y:S02]  /*1def0*/  PRMT R27, R25, 0x3340, R16 ;  /* 0x00003340191b7816 */ /* 0x000fe40000000010 */
[----:B------:R-:W-:Y:S02]  /*1df00*/  F2FP.SATFINITE.E4M3.F32.PACK_AB_MERGE_C R20, R20, R21, RZ ;  /* 0x000000151414723e */ /* 0x000fe400048070ff */
[----:B------:R-:W-:Y:S02]  /*1df10*/  LOP3.LUT R203, R203, 0xffff, RZ, 0xc0, !PT ;  /* 0x0000ffffcbcb7812 */ /* 0x000fe400078ec0ff */
[----:B------:R-:W-:Y:S02]  /*1df20*/  LOP3.LUT R196, R205, 0xffff, RZ, 0xc0, !PT ;  /* 0x0000ffffcdc47812 */ /* 0x000fe400078ec0ff */
[----:B------:R-:W-:-:S02]  /*1df30*/  LOP3.LUT R200, R207, 0xffff, RZ, 0xc0, !PT ;  /* 0x0000ffffcfc87812 */ /* 0x000fc400078ec0ff */
[----:B------:R-:W-:Y:S02]  /*1df40*/  PRMT R206, R154, 0x3340, R1 ;  /* 0x000033409ace7816 */ /* 0x000fe40000000001 */
[----:B------:R-:W-:Y:S02]  /*1df50*/  PRMT R13, R29, 0x3340, R152 ;  /* 0x000033401d0d7816 */ /* 0x000fe40000000098 */
[----:B------:R-:W-:Y:S02]  /*1df60*/  F2FP.SATFINITE.E4M3.F32.PACK_AB_MERGE_C R158, R158, R159, RZ ;  /* 0x0000009f9e9e723e */ /* 0x000fe400048070ff */
[----:B------:R-:W-:Y:S02]  /*1df70*/  F2FP.SATFINITE.E4M3.F32.PACK_AB_MERGE_C R160, R160, R161, RZ ;  /* 0x000000a1a0a0723e */ /* 0x000fe400048070ff */
[----:B------:R-:W-:Y:S02]  /*1df80*/  F2FP.SATFINITE.E4M3.F32.PACK_AB_MERGE_C R162, R162, R163, RZ ;  /* 0x000000a3a2a2723e */ /* 0x000fe400048070ff */
[----:B------:R-:W-:-:S02]  /*1df90*/  F2FP.SATFINITE.E4M3.F32.PACK_AB_MERGE_C R168, R168, R169, RZ ;  /* 0x000000a9a8a8723e */ /* 0x000fc400048070ff */
[----:B------:R-:W-:Y:S02]  /*1dfa0*/  PRMT R208, R204, 0x3340, R1 ;  /* 0x00003340ccd07816 */ /* 0x000fe40000000001 */
[----:B------:R-:W-:Y:S02]  /*1dfb0*/  PRMT R21, R211, 0x3340, R202 ;  /* 0x00003340d3157816 */ /* 0x000fe400000000ca */
[----:B------:R-:W-:Y:S02]  /*1dfc0*/  F2FP.SATFINITE.E4M3.F32.PACK_AB_MERGE_C R227, R227, R228, RZ ;  /* 0x000000e4e3e3723e */ /* 0x000fe400048070ff */
[----:B------:R-:W-:Y:S02]  /*1dfd0*/  F2FP.SATFINITE.E4M3.F32.PACK_AB_MERGE_C R229, R229, R230, RZ ;  /* 0x000000e6e5e5723e */ /* 0x000fe400048070ff */
[----:B------:R-:W-:Y:S02]  /*1dfe0*/  F2FP.SATFINITE.E4M3.F32.PACK_AB_MERGE_C R231, R231, R232, RZ ;  /* 0x000000e8e7e7723e */ /* 0x000fe400048070ff */
[----:B------:R-:W-:-:S02]  /*1dff0*/  F2FP.SATFINITE.E4M3.F32.PACK_AB_MERGE_C R219, R219, R220, RZ ;  /* 0x000000dcdbdb723e */ /* 0x000fc400048070ff */
[----:B------:R-:W-:Y:S02]  /*1e000*/  F2FP.SATFINITE.E4M3.F32.PACK_AB_MERGE_C R221, R221, R222, RZ ;  /* 0x000000dedddd723e */ /* 0x000fe400048070ff */
[----:B------:R-:W-:Y:S02]  /*1e010*/  F2FP.SATFINITE.E4M3.F32.PACK_AB_MERGE_C R223, R223, R224, RZ ;  /* 0x000000e0dfdf723e */ /* 0x000fe400048070ff */
[----:B------:R-:W-:Y:S02]  /*1e020*/  PRMT R27, R27, 0x5410, R14 ;  /* 0x000054101b1b7816 */ /* 0x000fe4000000000e */
[----:B------:R-:W-:Y:S02]  /*1e030*/  F2FP.SATFINITE.E4M3.F32.PACK_AB_MERGE_C R30, R31, R30, RZ ;  /* 0x0000001e1f1e723e */ /* 0x000fe400048070ff */
[----:B------:R-:W-:Y:S02]  /*1e040*/  F2FP.SATFINITE.E4M3.F32.PACK_AB_MERGE_C R32, R33, R32, RZ ;  /* 0x000000202120723e */ /* 0x000fe400048070ff */
[----:B------:R-:W-:-:S02]  /*1e050*/  PRMT R22, R200, 0x3340, R1 ;  /* 0x00003340c8167816 */ /* 0x000fc40000000001 */
[----:B------:R-:W-:Y:S02]  /*1e060*/  PRMT R23, R203, 0x3340, R196 ;  /* 0x00003340cb177816 */ /* 0x000fe400000000c4 */
[----:B------:R-:W-:Y:S02]  /*1e070*/  PRMT R14, R13, 0x5410, R206 ;  /* 0x000054100d0e7816 */ /* 0x000fe400000000ce */
[----:B------:R-:W-:Y:S02]  /*1e080*/  PRMT R13, R21, 0x5410, R208 ;  /* 0x00005410150d7816 */ /* 0x000fe400000000d0 */
[----:B------:R-:W-:Y:S02]  /*1e090*/  LOP3.LUT R158, R158, 0xffff, RZ, 0xc0, !PT ;  /* 0x0000ffff9e9e7812 */ /* 0x000fe400078ec0ff */
[----:B------:R-:W-:Y:S02]  /*1e0a0*/  LOP3.LUT R31, R160, 0xffff, RZ, 0xc0, !PT ;  /* 0x0000ffffa01f7812 */ /* 0x000fe400078ec0ff */
[----:B------:R-:W-:-:S02]  /*1e0b0*/  LOP3.LUT R162, R162, 0xffff, RZ, 0xc0, !PT ;  /* 0x0000ffffa2a27812 */ /* 0x000fc400078ec0ff */
[----:B------:R-:W-:Y:S02]  /*1e0c0*/  LOP3.LUT R33, R168, 0xffff, RZ, 0xc0, !PT ;  /* 0x0000ffffa8217812 */ /* 0x000fe400078ec0ff */
[----:B------:R-:W-:Y:S02]  /*1e0d0*/  LOP3.LUT R227, R227, 0xffff, RZ, 0xc0, !PT ;  /* 0x0000ffffe3e37812 */ /* 0x000fe400078ec0ff */
[----:B------:R-:W-:Y:S02]  /*1e0e0*/  LOP3.LUT R168, R229, 0xffff, RZ, 0xc0, !PT ;  /* 0x0000ffffe5a87812 */ /* 0x000fe400078ec0ff */
[----:B------:R-:W-:Y:S02]  /*1e0f0*/  LOP3.LUT R208, R231, 0xffff, RZ, 0xc0, !PT ;  /* 0x0000ffffe7d07812 */ /* 0x000fe400078ec0ff */
[----:B------:R-:W-:Y:S02]  /*1e100*/  LOP3.LUT R219, R219, 0xffff, RZ, 0xc0, !PT ;  /* 0x0000ffffdbdb7812 */ /* 0x000fe400078ec0ff */
[----:B------:R-:W-:-:S02]  /*1e110*/  LOP3.LUT R160, R221, 0xffff, RZ, 0xc0, !PT ;  /* 0x0000ffffdda07812 */ /* 0x000fc400078ec0ff */
[----:B------:R-:W-:Y:S02]  /*1e120*/  LOP3.LUT R206, R223, 0xffff, RZ, 0xc0, !PT ;  /* 0x0000ffffdfce7812 */ /* 0x000fe400078ec0ff */
[----:B------:R-:W-:Y:S02]  /*1e130*/  F2FP.SATFINITE.E4M3.F32.PACK_AB_MERGE_C R36, R37, R36, RZ ;  /* 0x000000242524723e */ /* 0x000fe400048070ff */
[----:B------:R-:W-:Y:S02]  /*1e140*/  PRMT R23, R23, 0x5410, R22 ;  /* 0x0000541017177816 */ /* 0x000fe40000000016 */
[----:B------:R-:W-:Y:S02]  /*1e150*/  F2FP.SATFINITE.E4M3.F32.PACK_AB_MERGE_C R34, R35, R34, RZ ;  /* 0x000000222322723e */ /* 0x000fe400048070ff */
[----:B------:R-:W-:Y:S02]  /*1e160*/  PRMT R22, R162, 0x3340, R1 ;  /* 0x00003340a2167816 */ /* 0x000fe40000000001 */
[----:B------:R-:W-:-:S02]  /*1e170*/  PRMT R37, R158, 0x3340, R31 ;  /* 0x000033409e257816 */ /* 0x000fc4000000001f */
[----:B------:R-:W-:Y:S02]  /*1e180*/  F2FP.SATFINITE.E4M3.F32.PACK_AB_MERGE_C R209, R209, R210, RZ ;  /* 0x000000d2d1d1723e */ /* 0x000fe400048070ff */
[----:B------:R-:W-:Y:S02]  /*1e190*/  F2FP.SATFINITE.E4M3.F32.PACK_AB_MERGE_C R38, R39, R38, RZ ;  /* 0x000000262726723e */ /* 0x000fe400048070ff */
[----:B------:R-:W-:Y:S02]  /*1e1a0*/  PRMT R214, R208, 0x3340, R1 ;  /* 0x00003340d0d67816 */ /* 0x000fe40000000001 */
[----:B------:R-:W-:Y:S02]  /*1e1b0*/  PRMT R35, R227, 0x3340, R168 ;  /* 0x00003340e3237816 */ /* 0x000fe400000000a8 */
[----:B------:R-:W-:Y:S02]  /*1e1c0*/  F2FP.SATFINITE.E4M3.F32.PACK_AB_MERGE_C R174, R174, R175, RZ ;  /* 0x000000afaeae723e */ /* 0x000fe400048070ff */
[----:B------:R-:W-:-:S02]  /*1e1d0*/  F2FP.SATFINITE.E4M3.F32.PACK_AB_MERGE_C R176, R176, R177, RZ ;  /* 0x000000b1b0b0723e */ /* 0x000fc400048070ff */
[----:B------:R-:W-:Y:S02]  /*1e1e0*/  F2FP.SATFINITE.E4M3.F32.PACK_AB_MERGE_C R178, R178, R179, RZ ;  /* 0x000000b3b2b2723e */ /* 0x000fe400048070ff */
[----:B------:R-:W-:Y:S02]  /*1e1f0*/  PRMT R210, R206, 0x3340, R1 ;  /* 0x00003340ced27816 */ /* 0x000fe40000000001 */
[----:B------:R-:W-:Y:S02]  /*1e200*/  PRMT R39, R219, 0x3340, R160 ;  /* 0x00003340db277816 */ /* 0x000fe400000000a0 */
[----:B------:R-:W-:Y:S02]  /*1e210*/  F2FP.SATFINITE.E4M3.F32.PACK_AB_MERGE_C R235, R235, R236, RZ ;  /* 0x000000ecebeb723e */ /* 0x000fe400048070ff */
[----:B------:R-:W-:Y:S02]  /*1e220*/  F2FP.SATFINITE.E4M3.F32.PACK_AB_MERGE_C R237, R237, R238, RZ ;  /* 0x000000eeeded723e */ /* 0x000fe400048070ff */
[----:B------:R-:W-:-:S02]  /*1e230*/  F2FP.SATFINITE.E4M3.F32.PACK_AB_MERGE_C R239, R239, R240, RZ ;  /* 0x000000f0efef723e */ /* 0x000fc400048070ff */
[----:B------:R-:W-:Y:S02]  /*1e240*/  PRMT R37, R37, 0x5410, R22 ;  /* 0x0000541025257816 */ /* 0x000fe40000000016 */
[----:B------:R-:W-:Y:S02]  /*1e250*/  PRMT R22, R35, 0x5410, R214 ;  /* 0x0000541023167816 */ /* 0x000fe400000000d6 */
[----:B------:R-:W-:Y:S02]  /*1e260*/  PRMT R39, R39, 0x5410, R210 ;  /* 0x0000541027277816 */ /* 0x000fe400000000d2 */
[----:B------:R-:W-:Y:S02]  /*1e270*/  LOP3.LUT R174, R174, 0xffff, RZ, 0xc0, !PT ;  /* 0x0000ffffaeae7812 */ /* 0x000fe400078ec0ff */
[----:B------:R-:W-:Y:S02]  /*1e280*/  LOP3.LUT R35, R176, 0xffff, RZ, 0xc0, !PT ;  /* 0x0000ffffb0237812 */ /* 0x000fe400078ec0ff */
[----:B------:R-:W-:-:S02]  /*1e290*/  LOP3.LUT R178, R178, 0xffff, RZ, 0xc0, !PT ;  /* 0x0000ffffb2b27812 */ /* 0x000fc400078ec0ff */
[----:B------:R-:W-:Y:S02]  /*1e2a0*/  F2FP.SATFINITE.E4M3.F32.PACK_AB_MERGE_C R182, R182, R183, RZ ;  /* 0x000000b7b6b6723e */ /* 0x000fe400048070ff */
[----:B------:R-:W-:Y:S02]  /*1e2b0*/  F2FP.SATFINITE.E4M3.F32.PACK_AB_MERGE_C R184, R184, R185, RZ ;  /* 0x000000b9b8b8723e */ /* 0x000fe400048070ff */
[----:B------:R-:W-:Y:S02]  /*1e2c0*/  F2FP.SATFINITE.E4M3.F32.PACK_AB_MERGE_C R186, R186, R187, RZ ;  /* 0x000000bbbaba723e */ /* 0x000fe400048070ff */
[----:B------:R-:W-:Y:S02]  /*1e2d0*/  LOP3.LUT R235, R235, 0xffff, RZ, 0xc0, !PT ;  /* 0x0000ffffebeb7812 */ /* 0x000fe400078ec0ff */
[----:B------:R-:W-:Y:S02]  /*1e2e0*/  LOP3.LUT R176, R237, 0xffff, RZ, 0xc0, !PT ;  /* 0x0000ffffedb07812 */ /* 0x000fe400078ec0ff */
[----:B------:R-:W-:-:S02]  /*1e2f0*/  LOP3.LUT R210, R239, 0xffff, RZ, 0xc0, !PT ;  /* 0x0000ffffefd27812 */ /* 0x000fc400078ec0ff */
[----:B------:R-:W-:Y:S02]  /*1e300*/  F2FP.SATFINITE.E4M3.F32.PACK_AB_MERGE_C R44, R45, R44, RZ ;  /* 0x0000002c2d2c723e */ /* 0x000fe400048070ff */
[----:B------:R-:W-:Y:S02]  /*1e310*/  F2FP.SATFINITE.E4M3.F32.PACK_AB_MERGE_C R46, R47, R46, RZ ;  /* 0x0000002e2f2e723e */ /* 0x000fe400048070ff */
[----:B------:R-:W-:Y:S02]  /*1e320*/  F2FP.SATFINITE.E4M3.F32.PACK_AB_MERGE_C R56, R57, R56, RZ ;  /* 0x000000383938723e */ /* 0x000fe400048070ff */
[----:B------:R-:W-:Y:S02]  /*1e330*/  PRMT R214, R178, 0x3340, R1 ;  /* 0x00003340b2d67816 */ /* 0x000fe40000000001 */
[----:B------:R-:W-:Y:S02]  /*1e340*/  PRMT R45, R174, 0x3340, R35 ;  /* 0x00003340ae2d7816 */ /* 0x000fe40000000023 */
[----:B------:R-:W-:-:S02]  /*1e350*/  F2FP.SATFINITE.E4M3.F32.PACK_AB_MERGE_C R40, R41, R40, RZ ;  /* 0x000000282928723e */ /* 0x000fc400048070ff */
[----:B------:R-:W-:Y:S02]  /*1e360*/  F2FP.SATFINITE.E4M3.F32.PACK_AB_MERGE_C R48, R49, R48, RZ ;  /* 0x000000303130723e */ /* 0x000fe400048070ff */
[----:B------:R-:W-:Y:S02]  /*1e370*/  LOP3.LUT R182, R182, 0xffff, RZ, 0xc0, !PT ;  /* 0x0000ffffb6b67812 */ /* 0x000fe400078ec0ff */
[----:B------:R-:W-:Y:S02]  /*1e380*/  LOP3.LUT R57, R184, 0xffff, RZ, 0xc0, !PT ;  /* 0x0000ffffb8397812 */ /* 0x000fe400078ec0ff */
[----:B------:R-:W-:Y:S02]  /*1e390*/  LOP3.LUT R186, R186, 0xffff, RZ, 0xc0, !PT ;  /* 0x0000ffffbaba7812 */ /* 0x000fe400078ec0ff */
[----:B------:R-:W-:Y:S02]  /*1e3a0*/  PRMT R216, R210, 0x3340, R1 ;  /* 0x00003340d2d87816 */ /* 0x000fe40000000001 */
[----:B------:R-:W-:-:S02]  /*1e3b0*/  PRMT R47, R235, 0x3340, R176 ;  /* 0x00003340eb2f7816 */ /* 0x000fc400000000b0 */
[----:B------:R-:W-:Y:S02]  /*1e3c0*/  F2FP.SATFINITE.E4M3.F32.PACK_AB_MERGE_C R42, R43, R42, RZ ;  /* 0x0000002a2b2a723e */ /* 0x000fe400048070ff */
[----:B------:R-:W-:Y:S02]  /*1e3d0*/  F2FP.SATFINITE.E4M3.F32.PACK_AB_MERGE_C R50, R51, R50, RZ ;  /* 0x000000323332723e */ /* 0x000fe400048070ff */
[----:B------:R-:W-:Y:S02]  /*1e3e0*/  F2FP.SATFINITE.E4M3.F32.PACK_AB_MERGE_C R58, R59, R58, RZ ;  /* 0x0000003a3b3a723e */ /* 0x000fe400048070ff */
[----:B------:R-:W-:Y:S02]  /*1e3f0*/  F2FP.SATFINITE.E4M3.F32.PACK_AB_MERGE_C R66, R67, R66, RZ ;  /* 0x000000424342723e */ /* 0x000fe400048070ff */
[----:B------:R-:W-:Y:S02]  /*1e400*/  F2FP.SATFINITE.E4M3.F32.PACK_AB_MERGE_C R217, R217, R218, RZ ;  /* 0x000000dad9d9723e */ /* 0x000fe400048070ff */
[----:B------:R-:W-:-:S02]  /*1e410*/  F2FP.SATFINITE.E4M3.F32.PACK_AB_MERGE_C R68, R69, R68, RZ ;  /* 0x000000444544723e */ /* 0x000fc400048070ff */
[----:B------:R-:W-:Y:S02]  /*1e420*/  PRMT R45, R45, 0x5410, R214 ;  /* 0x000054102d2d7816 */ /* 0x000fe400000000d6 */
[----:B------:R-:W-:Y:S02]  /*1e430*/  LOP3.LUT R26, R26, 0xffff, RZ, 0xc0, !PT ;  /* 0x0000ffff1a1a7812 */ /* 0x000fe400078ec0ff */
[----:B------:R-:W-:Y:S02]  /*1e440*/  LOP3.LUT R59, R28, 0xffff, RZ, 0xc0, !PT ;  /* 0x0000ffff1c3b7812 */ /* 0x000fe400078ec0ff */
[----:B------:R-:W-:Y:S02]  /*1e450*/  LOP3.LUT R67, R30, 0xffff, RZ, 0xc0, !PT ;  /* 0x0000ffff1e437812 */ /* 0x000fe400078ec0ff */
[----:B------:R-:W-:Y:S02]  /*1e460*/  LOP3.LUT R34, R34, 0xffff, RZ, 0xc0, !PT ;  /* 0x0000ffff22227812 */ /* 0x000fe400078ec0ff */
[----:B------:R-:W-:-:S02]  /*1e470*/  F2FP.SATFINITE.E4M3.F32.PACK_AB_MERGE_C R62, R63, R62, RZ ;  /* 0x0000003e3f3e723e */ /* 0x000fc400048070ff */
[----:B------:R-:W-:Y:S02]  /*1e480*/  F2FP.SATFINITE.E4M3.F32.PACK_AB_MERGE_C R70, R71, R70, RZ ;  /* 0x000000464746723e */ /* 0x000fe400048070ff */
[----:B------:R-:W-:Y:S02]  /*1e490*/  PRMT R218, R186, 0x3340, R1 ;  /* 0x00003340bada7816 */ /* 0x000fe40000000001 */
[----:B------:R-:W-:Y:S02]  /*1e4a0*/  PRMT R41, R182, 0x3340, R57 ;  /* 0x00003340b6297816 */ /* 0x000fe40000000039 */
[----:B------:R-:W-:Y:S02]  /*1e4b0*/  PRMT R47, R47, 0x5410, R216 ;  /* 0x000054102f2f7816 */ /* 0x000fe400000000d8 */
[----:B------:R-:W-:Y:S02]  /*1e4c0*/  LOP3.LUT R24, R24, 0xffff, RZ, 0xc0, !PT ;  /* 0x0000ffff18187812 */ /* 0x000fe400078ec0ff */
[----:B------:R-:W-:-:S02]  /*1e4d0*/  LOP3.LUT R32, R32, 0xffff, RZ, 0xc0, !PT ;  /* 0x0000ffff20207812 */ /* 0x000fc400078ec0ff */
[----:B------:R-:W-:Y:S02]  /*1e4e0*/  LOP3.LUT R28, R40, 0xffff, RZ, 0xc0, !PT ;  /* 0x0000ffff281c7812 */ /* 0x000fe400078ec0ff */
[----:B------:R-:W-:Y:S02]  /*1e4f0*/  LOP3.LUT R69, R44, 0xffff, RZ, 0xc0, !PT ;  /* 0x0000ffff2c457812 */ /* 0x000fe400078ec0ff */
[----:B------:R-:W-:Y:S02]  /*1e500*/  LOP3.LUT R214, R48, 0xffff, RZ, 0xc0, !PT ;  /* 0x0000ffff30d67812 */ /* 0x000fe400078ec0ff */
[----:B------:R-:W-:Y:S02]  /*1e510*/  F2FP.SATFINITE.E4M3.F32.PACK_AB_MERGE_C R60, R61, R60, RZ ;  /* 0x0000003c3d3c723e */ /* 0x000fe400048070ff */
[----:B------:R-:W-:Y:S02]  /*1e520*/  F2FP.SATFINITE.E4M3.F32.PACK_AB_MERGE_C R64, R65, R64, RZ ;  /* 0x000000404140723e */ /* 0x000fe400048070ff */
[----:B------:R-:W-:-:S02]  /*1e530*/  F2FP.SATFINITE.E4M3.F32.PACK_AB_MERGE_C R72, R73, R72, RZ ;  /* 0x000000484948723e */ /* 0x000fc400048070ff */
[----:B------:R-:W-:Y:S02]  /*1e540*/  F2FP.SATFINITE.E4M3.F32.PACK_AB_MERGE_C R76, R77, R76, RZ ;  /* 0x0000004c4d4c723e */ /* 0x000fe400048070ff */
[----:B------:R-:W-:Y:S02]  /*1e550*/  F2FP.SATFINITE.E4M3.F32.PACK_AB_MERGE_C R80, R81, R80, RZ ;  /* 0x000000505150723e */ /* 0x000fe400048070ff */
[----:B------:R-:W-:Y:S02]  /*1e560*/  LOP3.LUT R30, R42, 0xffff, RZ, 0xc0, !PT ;  /* 0x0000ffff2a1e7812 */ /* 0x000fe400078ec0ff */
[----:B------:R-:W-:Y:S02]  /*1e570*/  LOP3.LUT R71, R46, 0xffff, RZ, 0xc0, !PT ;  /* 0x0000ffff2e477812 */ /* 0x000fe400078ec0ff */
[----:B------:R-:W-:Y:S02]  /*1e580*/  LOP3.LUT R216, R50, 0xffff, RZ, 0xc0, !PT ;  /* 0x0000ffff32d87812 */ /* 0x000fe400078ec0ff */
[----:B------:R-:W-:-:S02]  /*1e590*/  F2FP.SATFINITE.E4M3.F32.PACK_AB_MERGE_C R74, R75, R74, RZ ;  /* 0x0000004a4b4a723e */ /* 0x000fc400048070ff */
[----:B------:R-:W-:Y:S02]  /*1e5a0*/  F2FP.SATFINITE.E4M3.F32.PACK_AB_MERGE_C R78, R79, R78, RZ ;  /* 0x0000004e4f4e723e */ /* 0x000fe400048070ff */
[----:B------:R-:W-:Y:S02]  /*1e5b0*/  F2FP.SATFINITE.E4M3.F32.PACK_AB_MERGE_C R82, R83, R82, RZ ;  /* 0x000000525352723e */ /* 0x000fe400048070ff */
[----:B------:R-:W-:Y:S02]  /*1e5c0*/  F2FP.SATFINITE.E4M3.F32.PACK_AB_MERGE_C R52, R53, R52, RZ ;  /* 0x000000343534723e */ /* 0x000fe400048070ff */
[----:B------:R-:W-:Y:S02]  /*1e5d0*/  PRMT R51, R34, 0x3340, R1 ;  /* 0x0000334022337816 */ /* 0x000fe40000000001 */
[----:B------:R-:W-:Y:S02]  /*1e5e0*/  PRMT R46, R26, 0x3340, R67 ;  /* 0x000033401a2e7816 */ /* 0x000fe40000000043 */
[----:B------:R-:W-:-:S02]  /*1e5f0*/  F2FP.SATFINITE.E4M3.F32.PACK_AB_MERGE_C R54, R55, R54, RZ ;  /* 0x000000363736723e */ /* 0x000fc400048070ff */
[----:B------:R-:W-:Y:S02]  /*1e600*/  PRMT R41, R41, 0x5410, R218 ;  /* 0x0000541029297816 */ /* 0x000fe400000000da */
[--C-:B------:R-:W-:Y:S02]  /*1e610*/  PRMT R49, R32, 0x3340, R1.reuse ;  /* 0x0000334020317816 */ /* 0x100fe40000000001 */
[----:B------:R-:W-:Y:S02]  /*1e620*/  PRMT R53, R214, 0x3340, R1 ;  /* 0x00003340d6357816 */ /* 0x000fe40000000001 */
[----:B------:R-:W-:Y:S02]  /*1e630*/  PRMT R44, R24, 0x3340, R59 ;  /* 0x00003340182c7816 */ /* 0x000fe4000000003b */
[----:B------:R-:W-:Y:S02]  /*1e640*/  PRMT R40, R28, 0x3340, R69 ;  /* 0x000033401c287816 */ /* 0x000fe40000000045 */
[----:B------:R-:W-:-:S02]  /*1e650*/  LOP3.LUT R58, R58, 0xffff, RZ, 0xc0, !PT ;  /* 0x0000ffff3a3a7812 */ /* 0x000fc400078ec0ff */
[----:B------:R-:W-:Y:S02]  /*1e660*/  LOP3.LUT R75, R62, 0xffff, RZ, 0xc0, !PT ;  /* 0x0000ffff3e4b7812 */ /* 0x000fe400078ec0ff */
[----:B------:R-:W-:Y:S02]  /*1e670*/  LOP3.LUT R66, R66, 0xffff, RZ, 0xc0, !PT ;  /* 0x0000ffff42427812 */ /* 0x000fe400078ec0ff */
[----:B------:R-:W-:Y:S02]  /*1e680*/  PRMT R55, R216, 0x3340, R1 ;  /* 0x00003340d8377816 */ /* 0x000fe40000000001 */
[----:B------:R-:W-:Y:S02]  /*1e690*/  PRMT R42, R30, 0x3340, R71 ;  /* 0x000033401e2a7816 */ /* 0x000fe40000000047 */
[----:B------:R-:W-:Y:S02]  /*1e6a0*/  LOP3.LUT R56, R56, 0xffff, RZ, 0xc0, !PT ;  /* 0x0000ffff38387812 */ /* 0x000fe400078ec0ff */
[----:B------:R-:W-:-:S02]  /*1e6b0*/  LOP3.LUT R73, R60, 0xffff, RZ, 0xc0, !PT ;  /* 0x0000ffff3c497812 */ /* 0x000fc400078ec0ff */
[----:B------:R-:W-:Y:S02]  /*1e6c0*/  LOP3.LUT R218, R64, 0xffff, RZ, 0xc0, !PT ;  /* 0x0000ffff40da7812 */ /* 0x000fe400078ec0ff */
[----:B------:R-:W-:Y:S02]  /*1e6d0*/  LOP3.LUT R72, R72, 0xffff, RZ, 0xc0, !PT ;  /* 0x0000ffff48487812 */ /* 0x000fe400078ec0ff */
[----:B------:R-:W-:Y:S02]  /*1e6e0*/  LOP3.LUT R77, R76, 0xffff, RZ, 0xc0, !PT ;  /* 0x0000ffff4c4d7812 */ /* 0x000fe400078ec0ff */
[----:B------:R-:W-:Y:S02]  /*1e6f0*/  LOP3.LUT R80, R80, 0xffff, RZ, 0xc0, !PT ;  /* 0x0000ffff50507812 */ /* 0x000fe400078ec0ff */
[----:B------:R-:W-:Y:S02]  /*1e700*/  F2FP.SATFINITE.E4M3.F32.PACK_AB_MERGE_C R88, R89, R88, RZ ;  /* 0x000000585958723e */ /* 0x000fe400048070ff */
[----:B------:R-:W-:-:S02]  /*1e710*/  F2FP.SATFINITE.E4M3.F32.PACK_AB_MERGE_C R92, R93, R92, RZ ;  /* 0x0000005c5d5c723e */ /* 0x000fc400048070ff */
[----:B------:R-:W-:Y:S02]  /*1e720*/  F2FP.SATFINITE.E4M3.F32.PACK_AB_MERGE_C R96, R97, R96, RZ ;  /* 0x000000606160723e */ /* 0x000fe400048070ff */
[----:B------:R-:W-:Y:S02]  /*1e730*/  LOP3.LUT R74, R74, 0xffff, RZ, 0xc0, !PT ;  /* 0x0000ffff4a4a7812 */ /* 0x000fe400078ec0ff */
[----:B------:R-:W-:Y:S02]  /*1e740*/  LOP3.LUT R79, R78, 0xffff, RZ, 0xc0, !PT ;  /* 0x0000ffff4e4f7812 */ /* 0x000fe400078ec0ff */
[----:B------:R-:W-:Y:S02]  /*1e750*/  LOP3.LUT R82, R82, 0xffff, RZ, 0xc0, !PT ;  /* 0x0000ffff52527812 */ /* 0x000fe400078ec0ff */
[----:B------:R-:W-:Y:S02]  /*1e760*/  F2FP.SATFINITE.E4M3.F32.PACK_AB_MERGE_C R104, R105, R104, RZ ;  /* 0x000000686968723e */ /* 0x000fe400048070ff */
[----:B------:R-:W-:-:S02]  /*1e770*/  F2FP.SATFINITE.E4M3.F32.PACK_AB_MERGE_C R108, R109, R108, RZ ;  /* 0x0000006c6d6c723e */ /* 0x000fc400048070ff */
[----:B------:R-:W-:Y:S02]  /*1e780*/  F2FP.SATFINITE.E4M3.F32.PACK_AB_MERGE_C R112, R113, R112, RZ ;  /* 0x000000707170723e */ /* 0x000fe400048070ff */
        /* <DEDUP_REMOVED lines=8> */
[----:B------:R-:W-:Y:S02]  /*1e810*/  PRMT R40, R40, 0x5410, R53 ;  /* 0x0000541028287816 */ /* 0x000fe40000000035 */
[----:B------:R-:W-:Y:S02]  /*1e820*/  PRMT R48, R66, 0x3340, R1 ;  /* 0x0000334042307816 */ /* 0x000fe40000000001 */
[----:B------:R-:W-:-:S02]  /*1e830*/  PRMT R51, R58, 0x3340, R75 ;  /* 0x000033403a337816 */ /* 0x000fc4000000004b */
[----:B------:R-:W-:Y:S02]  /*1e840*/  PRMT R42, R42, 0x5410, R55 ;  /* 0x000054102a2a7816 */ /* 0x000fe40000000037 */
[--C-:B------:R-:W-:Y:S02]  /*1e850*/  PRMT R49, R218, 0x3340, R1.reuse ;  /* 0x00003340da317816 */ /* 0x100fe40000000001 */
[----:B------:R-:W-:Y:S02]  /*1e860*/  PRMT R60, R80, 0x3340, R1 ;  /* 0x00003340503c7816 */ /* 0x000fe40000000001 */
[----:B------:R-:W-:Y:S02]  /*1e870*/  PRMT R50, R56, 0x3340, R73 ;  /* 0x0000334038327816 */ /* 0x000fe40000000049 */
[----:B------:R-:W-:Y:S02]  /*1e880*/  PRMT R53, R72, 0x3340, R77 ;  /* 0x0000334048357816 */ /* 0x000fe4000000004d */
[----:B------:R-:W-:-:S02]  /*1e890*/  F2FP.SATFINITE.E4M3.F32.PACK_AB_MERGE_C R84, R85, R84, RZ ;  /* 0x000000545554723e */ /* 0x000fc400048070ff */
[----:B------:R-:W-:Y:S02]  /*1e8a0*/  PRMT R62, R82, 0x3340, R1 ;  /* 0x00003340523e7816 */ /* 0x000fe40000000001 */
[----:B------:R-:W-:Y:S02]  /*1e8b0*/  PRMT R55, R74, 0x3340, R79 ;  /* 0x000033404a377816 */ /* 0x000fe4000000004f */
[----:B------:R-:W-:Y:S02]  /*1e8c0*/  LOP3.LUT R88, R88, 0xffff, RZ, 0xc0, !PT ;  /* 0x0000ffff58587812 */ /* 0x000fe400078ec0ff */
[----:B------:R-:W-:Y:S02]  /*1e8d0*/  LOP3.LUT R81, R92, 0xffff, RZ, 0xc0, !PT ;  /* 0x0000ffff5c517812 */ /* 0x000fe400078ec0ff */
[----:B------:R-:W-:Y:S02]  /*1e8e0*/  LOP3.LUT R96, R96, 0xffff, RZ, 0xc0, !PT ;  /* 0x0000ffff60607812 */ /* 0x000fe400078ec0ff */
[----:B------:R-:W-:-:S02]  /*1e8f0*/  F2FP.SATFINITE.E4M3.F32.PACK_AB_MERGE_C R86, R87, R86, RZ ;  /* 0x000000565756723e */ /* 0x000fc400048070ff */
[----:B------:R-:W-:Y:S02]  /*1e900*/  LOP3.LUT R104, R104, 0xffff, RZ, 0xc0, !PT ;  /* 0x0000ffff68687812 */ /* 0x000fe400078ec0ff */
[----:B------:R-:W-:Y:S02]  /*1e910*/  LOP3.LUT R85, R108, 0xffff, RZ, 0xc0, !PT ;  /* 0x0000ffff6c557812 */ /* 0x000fe400078ec0ff */
[----:B------:R-:W-:Y:S02]  /*1e920*/  LOP3.LUT R112, R112, 0xffff, RZ, 0xc0, !PT ;  /* 0x0000ffff70707812 */ /* 0x000fe400078ec0ff */
        /* <DEDUP_REMOVED lines=18> */
[----:B------:R-:W-:Y:S02]  /*1ea50*/  F2FP.SATFINITE.E4M3.F32.PACK_AB_MERGE_C R136, R137, R136, RZ ;  /* 0x000000888988723e */ /* 0x000fe400048070ff */
[----:B------:R-:W-:Y:S02]  /*1ea60*/  F2FP.SATFINITE.E4M3.F32.PACK_AB_MERGE_C R140, R141, R140, RZ ;  /* 0x0000008c8d8c723e */ /* 0x000fe400048070ff */
[----:B------:R-:W-:-:S02]  /*1ea70*/  F2FP.SATFINITE.E4M3.F32.PACK_AB_MERGE_C R144, R145, R144, RZ ;  /* 0x000000909190723e */ /* 0x000fc400048070ff */
[----:B------:R-:W-:Y:S02]  /*1ea80*/  PRMT R64, R112, 0x3340, R1 ;  /* 0x0000334070407816 */ /* 0x000fe40000000001 */
[----:B------:R-:W-:Y:S02]  /*1ea90*/  PRMT R55, R104, 0x3340, R85 ;  /* 0x0000334068377816 */ /* 0x000fe40000000055 */
[--C-:B------:R-:W-:Y:S02]  /*1eaa0*/  PRMT R62, R98, 0x3340, R1.reuse ;  /* 0x00003340623e7816 */ /* 0x100fe40000000001 */
[----:B------:R-:W-:Y:S02]  /*1eab0*/  PRMT R76, R114, 0x3340, R1 ;  /* 0x00003340724c7816 */ /* 0x000fe40000000001 */
[----:B------:R-:W-:Y:S02]  /*1eac0*/  PRMT R61, R90, 0x3340, R83 ;  /* 0x000033405a3d7816 */ /* 0x000fe40000000053 */
[----:B------:R-:W-:-:S02]  /*1ead0*/  PRMT R63, R106, 0x3340, R87 ;  /* 0x000033406a3f7816 */ /* 0x000fc40000000057 */
[----:B------:R-:W-:Y:S02]  /*1eae0*/  LOP3.LUT R120, R120, 0xffff, RZ, 0xc0, !PT ;  /* 0x0000ffff78787812 */ /* 0x000fe400078ec0ff */
[----:B------:R-:W-:Y:S02]  /*1eaf0*/  LOP3.LUT R89, R124, 0xffff, RZ, 0xc0, !PT ;  /* 0x0000ffff7c597812 */ /* 0x000fe400078ec0ff */
[----:B------:R-:W-:Y:S02]  /*1eb00*/  LOP3.LUT R128, R128, 0xffff, RZ, 0xc0, !PT ;  /* 0x0000ffff80807812 */ /* 0x000fe400078ec0ff */
[----:B------:R-:W-:Y:S02]  /*1eb10*/  PRMT R60, R60, 0x5410, R53 ;  /* 0x000054103c3c7816 */ /* 0x000fe40000000035 */
[----:B------:R-:W-:Y:S02]  /*1eb20*/  LOP3.LUT R122, R122, 0xffff, RZ, 0xc0, !PT ;  /* 0x0000ffff7a7a7812 */ /* 0x000fe400078ec0ff */
[----:B------:R-:W-:-:S02]  /*1eb30*/  LOP3.LUT R91, R126, 0xffff, RZ, 0xc0, !PT ;  /* 0x0000ffff7e5b7812 */ /* 0x000fc400078ec0ff */
[----:B------:R-:W-:Y:S02]  /*1eb40*/  LOP3.LUT R130, R130, 0xffff, RZ, 0xc0, !PT ;  /* 0x0000ffff82827812 */ /* 0x000fe400078ec0ff */
[----:B------:R-:W-:Y:S02]  /*1eb50*/  PRMT R53, R55, 0x5410, R64 ;  /* 0x0000541037357816 */ /* 0x000fe40000000040 */
[----:B------:R-:W-:Y:S02]  /*1eb60*/  LOP3.LUT R136, R136, 0xffff, RZ, 0xc0, !PT ;  /* 0x0000ffff88887812 */ /* 0x000fe400078ec0ff */
[----:B------:R-:W-:Y:S02]  /*1eb70*/  LOP3.LUT R93, R140, 0xffff, RZ, 0xc0, !PT ;  /* 0x0000ffff8c5d7812 */ /* 0x000fe400078ec0ff */
[----:B------:R-:W-:Y:S02]  /*1eb80*/  LOP3.LUT R144, R144, 0xffff, RZ, 0xc0, !PT ;  /* 0x0000ffff90907812 */ /* 0x000fe400078ec0ff */
[----:B------:R-:W-:-:S02]  /*1eb90*/  PRMT R61, R61, 0x5410, R62 ;  /* 0x000054103d3d7816 */ /* 0x000fc4000000003e */
[----:B------:R-:W-:Y:S02]  /*1eba0*/  PRMT R55, R63, 0x5410, R76 ;  /* 0x000054103f377816 */ /* 0x000fe4000000004c */
[----:B------:R-:W-:Y:S02]  /*1ebb0*/  PRMT R63, R128, 0x3340, R1 ;  /* 0x00003340803f7816 */ /* 0x000fe40000000001 */
[----:B------:R-:W-:Y:S02]  /*1ebc0*/  PRMT R62, R120, 0x3340, R89 ;  /* 0x00003340783e7816 */ /* 0x000fe40000000059 */
[----:B------:R-:W-:Y:S02]  /*1ebd0*/  PRMT R65, R130, 0x3340, R1 ;  /* 0x0000334082417816 */ /* 0x000fe40000000001 */
[----:B------:R-:W-:Y:S02]  /*1ebe0*/  PRMT R64, R122, 0x3340, R91 ;  /* 0x000033407a407816 */ /* 0x000fe4000000005b */
[----:B------:R-:W-:-:S02]  /*1ebf0*/  PRMT R97, R144, 0x3340, R1 ;  /* 0x0000334090617816 */ /* 0x000fc40000000001 */
[----:B------:R-:W-:Y:S02]  /*1ec00*/  PRMT R76, R136, 0x3340, R93 ;  /* 0x00003340884c7816 */ /* 0x000fe4000000005d */
[----:B------:R-:W-:Y:S02]  /*1ec10*/  SHF.R.U32.HI R6, RZ, 0x8, R6 ;  /* 0x00000008ff067819 */ /* 0x000fe40000011606 */
[----:B------:R-:W-:Y:S02]  /*1ec20*/  SHF.R.U32.HI R150, RZ, 0x8, R150 ;  /* 0x00000008ff967819 */ /* 0x000fe40000011696 */
[----:B------:R-:W-:Y:S02]  /*1ec30*/  SHF.R.U32.HI R199, RZ, 0x8, R199 ;  /* 0x00000008ffc77819 */ /* 0x000fe400000116c7 */
[----:B------:R-:W-:Y:S02]  /*1ec40*/  SHF.R.U32.HI R0, RZ, 0x8, R0 ;  /* 0x00000008ff007819 */ /* 0x000fe40000011600 */
[----:B------:R-:W-:-:S02]  /*1ec50*/  SHF.R.U32.HI R9, RZ, 0x8, R9 ;  /* 0x00000008ff097819 */ /* 0x000fc40000011609 */
[----:B------:R-:W-:Y:S02]  /*1ec60*/  PRMT R62, R62, 0x5410, R63 ;  /* 0x000054103e3e7816 */ /* 0x000fe4000000003f */
[----:B------:R-:W-:Y:S02]  /*1ec70*/  SHF.R.U32.HI R190, RZ, 0x8, R190 ;  /* 0x00000008ffbe7819 */ /* 0x000fe400000116be */
[----:B------:R-:W-:Y:S02]  /*1ec80*/  SHF.R.U32.HI R7, RZ, 0x8, R7 ;  /* 0x00000008ff077819 */ /* 0x000fe40000011607 */
[----:B------:R-:W-:Y:S02]  /*1ec90*/  SHF.R.U32.HI R8, RZ, 0x8, R8 ;  /* 0x00000008ff087819 */ /* 0x000fe40000011608 */
[----:B------:R-:W-:Y:S02]  /*1eca0*/  PRMT R63, R64, 0x5410, R65 ;  /* 0x00005410403f7816 */ /* 0x000fe40000000041 */
[----:B------:R-:W-:-:S02]  /*1ecb0*/  SHF.R.U32.HI R10, RZ, 0x8, R10 ;  /* 0x00000008ff0a7819 */ /* 0x000fc4000001160a */
[----:B------:R-:W-:Y:S02]  /*1ecc0*/  PRMT R64, R76, 0x5410, R97 ;  /* 0x000054104c407816 */ /* 0x000fe40000000061 */
[----:B------:R-:W-:Y:S02]  /*1ecd0*/  LOP3.LUT R6, R6, 0xffff, RZ, 0xc0, !PT ;  /* 0x0000ffff06067812 */ /* 0x000fe400078ec0ff */
[----:B------:R-:W-:Y:S02]  /*1ece0*/  SHF.R.U32.HI R194, RZ, 0x8, R194 ;  /* 0x00000008ffc27819 */ /* 0x000fe400000116c2 */
[----:B------:R-:W-:Y:S02]  /*1ecf0*/  SHF.R.U32.HI R11, RZ, 0x8, R11 ;  /* 0x00000008ff0b7819 */ /* 0x000fe4000001160b */
[----:B------:R-:W-:Y:S02]  /*1ed00*/  LOP3.LUT R199, R199, 0xffff, RZ, 0xc0, !PT ;  /* 0x0000ffffc7c77812 */ /* 0x000fe400078ec0ff */
[----:B------:R-:W-:-:S02]  /*1ed10*/  LOP3.LUT R150, R150, 0xffff, RZ, 0xc0, !PT ;  /* 0x0000ffff96967812 */ /* 0x000fc400078ec0ff */
[----:B------:R-:W-:Y:S02]  /*1ed20*/  LOP3.LUT R76, R9, 0xffff, RZ, 0xc0, !PT ;  /* 0x0000ffff094c7812 */ /* 0x000fe400078ec0ff */
[----:B------:R-:W-:Y:S02]  /*1ed30*/  LOP3.LUT R97, R0, 0xffff, RZ, 0xc0, !PT ;  /* 0x0000ffff00617812 */ /* 0x000fe400078ec0ff */
[----:B------:R-:W-:Y:S01]  /*1ed40*/  SHF.R.U32.HI R198, RZ, 0x8, R198 ;  /* 0x00000008ffc67819 */ /* 0x000fe200000116c6 */
[----:B------:R-:W0:Y:S01]  /*1ed50*/  S2R R121, SR_TID.X ;  /* 0x0000000000797919 */ /* 0x000e220000002100 */
[----:B------:R-:W-:Y:S02]  /*1ed60*/  LOP3.LUT R190, R190, 0xffff, RZ, 0xc0, !PT ;  /* 0x0000ffffbebe7812 */ /* 0x000fe400078ec0ff */
[----:B------:R-:W-:Y:S02]  /*1ed70*/  LOP3.LUT R8, R8, 0xffff, RZ, 0xc0, !PT ;  /* 0x0000ffff08087812 */ /* 0x000fe400078ec0ff */
[----:B------:R-:W-:-:S02]  /*1ed80*/  LOP3.LUT R7, R7, 0xffff, RZ, 0xc0, !PT ;  /* 0x0000ffff07077812 */ /* 0x000fc400078ec0ff */
[----:B------:R-:W-:Y:S02]  /*1ed90*/  LOP3.LUT R10, R10, 0xffff, RZ, 0xc0, !PT ;  /* 0x0000ffff0a0a7812 */ /* 0x000fe400078ec0ff */
[----:B------:R-:W-:Y:S02]  /*1eda0*/  PRMT R9, R6, 0x3340, R1 ;  /* 0x0000334006097816 */ /* 0x000fe40000000001 */
[----:B------:R-:W-:Y:S02]  /*1edb0*/  LOP3.LUT R11, R11, 0xffff, RZ, 0xc0, !PT ;  /* 0x0000ffff0b0b7812 */ /* 0x000fe400078ec0ff */
[----:B------:R-:W-:Y:S02]  /*1edc0*/  LOP3.LUT R194, R194, 0xffff, RZ, 0xc0, !PT ;  /* 0x0000ffffc2c27812 */ /* 0x000fe400078ec0ff */
[----:B------:R-:W-:Y:S02]  /*1edd0*/  PRMT R0, R150, 0x3340, R199 ;  /* 0x0000334096007816 */ /* 0x000fe400000000c7 */
[----:B------:R-:W-:-:S02]  /*1ede0*/  PRMT R6, R97, 0x3340, R76 ;  /* 0x0000334061067816 */ /* 0x000fc4000000004c */
[----:B------:R-:W-:Y:S02]  /*1edf0*/  LOP3.LUT R198, R198, 0xffff, RZ, 0xc0, !PT ;  /* 0x0000ffffc6c67812 */ /* 0x000fe400078ec0ff */
[----:B--2---:R-:W-:Y:S02]  /*1ee00*/  F2FP.SATFINITE.E4M3.F32.PACK_AB_MERGE_C R191, R4, R252, RZ ;  /* 0x000000fc04bf723e */ /* 0x004fe400048070ff */
[----:B------:R-:W-:Y:S02]  /*1ee10*/  F2FP.SATFINITE.E4M3.F32.PACK_AB_MERGE_C R192, R192, R193, RZ ;  /* 0x000000c1c0c0723e */ /* 0x000fe400048070ff */
[--C-:B------:R-:W-:Y:S02]  /*1ee20*/  PRMT R97, R190, 0x3340, R1.reuse ;  /* 0x00003340be617816 */ /* 0x100fe40000000001 */
[----:B------:R-:W-:Y:S02]  /*1ee30*/  PRMT R7, R7, 0x3340, R8 ;  /* 0x0000334007077816 */ /* 0x000fe40000000008 */
[----:B------:R-:W-:-:S02]  /*1ee40*/  PRMT R8, R10, 0x3340, R1 ;  /* 0x000033400a087816 */ /* 0x000fc40000000001 */
[----:B------:R-:W-:Y:S02]  /*1ee50*/  PRMT R10, R194, 0x3340, R11 ;  /* 0x00003340c20a7816 */ /* 0x000fe4000000000b */
[----:B------:R-:W-:Y:S02]  /*1ee60*/  PRMT R11, R198, 0x3340, R1 ;  /* 0x00003340c60b7816 */ /* 0x000fe40000000001 */
[----:B------:R-:W-:Y:S02]  /*1ee70*/  PRMT R9, R0, 0x5410, R9 ;  /* 0x0000541000097816 */ /* 0x000fe40000000009 */
[----:B------:R-:W-:Y:S02]  /*1ee80*/  PRMT R97, R6, 0x5410, R97 ;  /* 0x0000541006617816 */ /* 0x000fe40000000061 */
[----:B------:R-:W-:Y:S02]  /*1ee90*/  LOP3.LUT R0, R191, 0xffff, RZ, 0xc0, !PT ;  /* 0x0000ffffbf007812 */ /* 0x000fe400078ec0ff */
[----:B------:R-:W-:-:S02]  /*1eea0*/  LOP3.LUT R192, R192, 0xffff, RZ, 0xc0, !PT ;  /* 0x0000ffffc0c07812 */ /* 0x000fc400078ec0ff */
[----:B------:R-:W-:Y:S02]  /*1eeb0*/  PRMT R7, R7, 0x5410, R8 ;  /* 0x0000541007077816 */ /* 0x000fe40000000008 */
[----:B------:R-:W-:Y:S02]  /*1eec0*/  PRMT R6, R10, 0x5410, R11 ;  /* 0x000054100a067816 */ /* 0x000fe4000000000b */
[--C-:B------:R-:W-:Y:S02]  /*1eed0*/  PRMT R8, R19, 0x4210, R0.reuse ;  /* 0x0000421013087816 */ /* 0x100fe40000000000 */
[----:B------:R-:W-:Y:S02]  /*1eee0*/  PRMT R9, R9, 0x5210, R0 ;  /* 0x0000521009097816 */ /* 0x000fe40000000000 */
[--C-:B------:R-:W-:Y:S02]  /*1eef0*/  PRMT R10, R17, 0x4210, R192.reuse ;  /* 0x00004210110a7816 */ /* 0x100fe400000000c0 */
[----:B------:R-:W-:-:S05]  /*1ef00*/  PRMT R11, R97, 0x5210, R192 ;  /* 0x00005210610b7816 */ /* 0x000fca00000000c0 */
[----:B------:R1:W-:Y:S01]  /*1ef10*/  STSM.16.M88.4 [R5], R8 ;  /* 0x0000000805007844 */ /* 0x0003e20000000200 */
[----:B0-----:R-:W-:-:S04]  /*1ef20*/  LOP3.LUT R0, R121, 0xff, RZ, 0xc0, !PT ;  /* 0x000000ff79007812 */ /* 0x001fc800078ec0ff */
[----:B------:R-:W-:Y:S01]  /*1ef30*/  LEA R0, R0, UR60, 0x4 ;  /* 0x0000003c00007c11 */ /* 0x000fe2000f8e20ff */
[----:B------:R-:W-:Y:S01]  /*1ef40*/  BAR.SYNC.DEFER_BLOCKING 0x0 ;  /* 0x0000000000007b1d */ /* 0x000fe20000010000 */
[----:B------:R-:W-:Y:S02]  /*1ef50*/  F2FP.SATFINITE.E4M3.F32.PACK_AB_MERGE_C R138, R139, R138, RZ ;  /* 0x0000008a8b8a723e */ /* 0x000fe400048070ff */
[----:B------:R-:W-:Y:S02]  /*1ef60*/  F2FP.SATFINITE.E4M3.F32.PACK_AB_MERGE_C R142, R143, R142, RZ ;  /* 0x0000008e8f8e723e */ /* 0x000fe400048070ff */
[----:B------:R-:W-:Y:S02]  /*1ef70*/  F2FP.SATFINITE.E4M3.F32.PACK_AB_MERGE_C R146, R147, R146, RZ ;  /* 0x000000929392723e */ /* 0x000fe400048070ff */
[----:B------:R-:W-:Y:S02]  /*1ef80*/  SHF.R.U32.HI R25, RZ, 0x8, R25 ;  /* 0x00000008ff197819 */ /* 0x000fe40000011619 */
[----:B------:R-:W-:-:S02]  /*1ef90*/  SHF.R.U32.HI R16, RZ, 0x8, R16 ;  /* 0x00000008ff107819 */ /* 0x000fc40000011610 */
[----:B------:R-:W-:Y:S02]  /*1efa0*/  LOP3.LUT R138, R138, 0xffff, RZ, 0xc0, !PT ;  /* 0x0000ffff8a8a7812 */ /* 0x000fe400078ec0ff */
[----:B------:R-:W-:Y:S02]  /*1efb0*/  LOP3.LUT R95, R142, 0xffff, RZ, 0xc0, !PT ;  /* 0x0000ffff8e5f7812 */ /* 0x000fe400078ec0ff */
[----:B------:R-:W-:Y:S02]  /*1efc0*/  LOP3.LUT R146, R146, 0xffff, RZ, 0xc0, !PT ;  /* 0x0000ffff92927812 */ /* 0x000fe400078ec0ff */
[----:B------:R-:W-:Y:S01]  /*1efd0*/  SHF.R.U32.HI R18, RZ, 0x8, R18 ;  /* 0x00000008ff127819 */ /* 0x000fe20000011612 */
[----:B------:R-:W-:Y:S01]  /*1efe0*/  LDS.128 R192, [R0] ;  /* 0x0000000000c07984 */ /* 0x000fe20000000c00 */
[----:B------:R-:W-:Y:S02]  /*1eff0*/  SHF.R.U32.HI R203, RZ, 0x8, R203 ;  /* 0x00000008ffcb7819 */ /* 0x000fe400000116cb */
[----:B------:R-:W-:-:S02]  /*1f000*/  SHF.R.U32.HI R196, RZ, 0x8, R196 ;  /* 0x00000008ffc47819 */ /* 0x000fc400000116c4 */
[----:B------:R-:W-:Y:S02]  /*1f010*/  SHF.R.U32.HI R200, RZ, 0x8, R200 ;  /* 0x00000008ffc87819 */ /* 0x000fe400000116c8 */
[----:B------:R-:W-:Y:S02]  /*1f020*/  LOP3.LUT R16, R16, 0xffff, RZ, 0xc0, !PT ;  /* 0x0000ffff10107812 */ /* 0x000fe400078ec0ff */
[----:B------:R-:W-:Y:S02]  /*1f030*/  LOP3.LUT R25, R25, 0xffff, RZ, 0xc0, !PT ;  /* 0x0000ffff19197812 */ /* 0x000fe400078ec0ff */
[----:B------:R-:W-:Y:S02]  /*1f040*/  PRMT R99, R146, 0x3340, R1 ;  /* 0x0000334092637816 */ /* 0x000fe40000000001 */
[----:B------:R-:W-:Y:S02]  /*1f050*/  PRMT R78, R138, 0x3340, R95 ;  /* 0x000033408a4e7816 */ /* 0x000fe4000000005f */
[----:B------:R-:W-:-:S02]  /*1f060*/  LOP3.LUT R18, R18, 0xffff, RZ, 0xc0, !PT ;  /* 0x0000ffff12127812 */ /* 0x000fc400078ec0ff */
[----:B------:R-:W-:Y:S02]  /*1f070*/  LOP3.LUT R196, R196, 0xffff, RZ, 0xc0, !PT ;  /* 0x0000ffffc4c47812 */ /* 0x000fe400078ec0ff */
[----:B------:R-:W-:Y:S02]  /*1f080*/  LOP3.LUT R203, R203, 0xffff, RZ, 0xc0, !PT ;  /* 0x0000ffffcbcb7812 */ /* 0x000fe400078ec0ff */
[----:B------:R-:W-:Y:S02]  /*1f090*/  LOP3.LUT R200, R200, 0xffff, RZ, 0xc0, !PT ;  /* 0x0000ffffc8c87812 */ /* 0x000fe400078ec0ff */
[----:B------:R-:W-:Y:S02]  /*1f0a0*/  PRMT R16, R25, 0x3340, R16 ;  /* 0x0000334019107816 */ /* 0x000fe40000000010 */
[----:B------:R-:W-:Y:S02]  /*1f0b0*/  PRMT R65, R78, 0x5410, R99 ;  /* 0x000054104e417816 */ /* 0x000fe40000000063 */
[----:B------:R-:W-:-:S02]  /*1f0c0*/  PRMT R25, R18, 0x3340, R1 ;  /* 0x0000334012197816 */ /* 0x000fc40000000001 */
[----:B------:R-:W-:Y:S02]  /*1f0d0*/  PRMT R18, R203, 0x3340, R196 ;  /* 0x00003340cb127816 */ /* 0x000fe400000000c4 */
[----:B------:R-:W-:Y:S02]  /*1f0e0*/  PRMT R99, R200, 0x3340, R1 ;  /* 0x00003340c8637816 */ /* 0x000fe40000000001 */
[----:B------:R-:W-:Y:S02]  /*1f0f0*/  LOP3.LUT R12, R12, 0xffff, RZ, 0xc0, !PT ;  /* 0x0000ffff0c0c7812 */ /* 0x000fe400078ec0ff */
[----:B------:R-:W-:Y:S02]  /*1f100*/  LOP3.LUT R201, R201, 0xffff, RZ, 0xc0, !PT ;  /* 0x0000ffffc9c97812 */ /* 0x000fe400078ec0ff */
[----:B------:R-:W-:Y:S02]  /*1f110*/  PRMT R25, R16, 0x5410, R25 ;  /* 0x0000541010197816 */ /* 0x000fe40000000019 */
[----:B------:R-:W-:-:S02]  /*1f120*/  PRMT R99, R18, 0x5410, R99 ;  /* 0x0000541012637816 */ /* 0x000fc40000000063 */
[--C-:B------:R-:W-:Y:S02]  /*1f130*/  PRMT R16, R15, 0x4210, R12.reuse ;  /* 0x000042100f107816 */ /* 0x100fe4000000000c */
[----:B------:R-:W-:Y:S02]  /*1f140*/  PRMT R17, R7, 0x5210, R12 ;  /* 0x0000521007117816 */ /* 0x000fe4000000000c */
[--C-:B------:R-:W-:Y:S02]  /*1f150*/  PRMT R18, R2, 0x4210, R201.reuse ;  /* 0x0000421002127816 */ /* 0x100fe400000000c9 */
[----:B------:R-:W-:Y:S01]  /*1f160*/  PRMT R19, R6, 0x5210, R201 ;  /* 0x0000521006137816 */ /* 0x000fe200000000c9 */
[----:B------:R-:W-:Y:S01]  /*1f170*/  BAR.SYNC.DEFER_BLOCKING 0x0 ;  /* 0x0000000000007b1d */ /* 0x000fe20000010000 */
[----:B------:R-:W-:Y:S02]  /*1f180*/  F2FP.SATFINITE.E4M3.F32.PACK_AB_MERGE_C R166, R166, R167, RZ ;  /* 0x000000a7a6a6723e */ /* 0x000fe400048070ff */
[----:B------:R-:W-:-:S02]  /*1f190*/  F2FP.SATFINITE.E4M3.F32.PACK_AB_MERGE_C R170, R170, R171, RZ ;  /* 0x000000abaaaa723e */ /* 0x000fc400048070ff */
[----:B------:R-:W-:Y:S02]  /*1f1a0*/  SHF.R.U32.HI R24, RZ, 0x8, R24 ;  /* 0x00000008ff187819 */ /* 0x000fe40000011618 */
[----:B------:R-:W-:Y:S02]  /*1f1b0*/  SHF.R.U32.HI R59, RZ, 0x8, R59 ;  /* 0x00000008ff3b7819 */ /* 0x000fe4000001163b */
[----:B------:R-:W-:Y:S02]  /*1f1c0*/  SHF.R.U32.HI R26, RZ, 0x8, R26 ;  /* 0x00000008ff1a7819 */ /* 0x000fe4000001161a */
[----:B------:R-:W-:Y:S02]  /*1f1d0*/  SHF.R.U32.HI R67, RZ, 0x8, R67 ;  /* 0x00000008ff437819 */ /* 0x000fe40000011643 */
[----:B------:R-:W-:Y:S02]  /*1f1e0*/  SHF.R.U32.HI R32, RZ, 0x8, R32 ;  /* 0x00000008ff207819 */ /* 0x000fe40000011620 */
[----:B------:R-:W-:-:S02]  /*1f1f0*/  SHF.R.U32.HI R34, RZ, 0x8, R34 ;  /* 0x00000008ff227819 */ /* 0x000fc40000011622 */
[----:B------:R-:W-:Y:S01]  /*1f200*/  LOP3.LUT R166, R166, 0xffff, RZ, 0xc0, !PT ;  /* 0x0000ffffa6a67812 */ /* 0x000fe200078ec0ff */
[----:B------:R0:W-:Y:S01]  /*1f210*/  STSM.16.M88.4 [R5], R16 ;  /* 0x0000001005007844 */ /* 0x0001e20000000200 */
[----:B------:R-:W-:Y:S02]  /*1f220*/  LOP3.LUT R170, R170, 0xffff, RZ, 0xc0, !PT ;  /* 0x0000ffffaaaa7812 */ /* 0x000fe400078ec0ff */
[----:B------:R-:W-:Y:S02]  /*1f230*/  LOP3.LUT R59, R59, 0xffff, RZ, 0xc0, !PT ;  /* 0x0000ffff3b3b7812 */ /* 0x000fe400078ec0ff */
[----:B------:R-:W-:Y:S02]  /*1f240*/  LOP3.LUT R24, R24, 0xffff, RZ, 0xc0, !PT ;  /* 0x0000ffff18187812 */ /* 0x000fe400078ec0ff */
[----:B------:R-:W-:Y:S02]  /*1f250*/  LOP3.LUT R67, R67, 0xffff, RZ, 0xc0, !PT ;  /* 0x0000ffff43437812 */ /* 0x000fe400078ec0ff */
[----:B------:R-:W-:-:S02]  /*1f260*/  LOP3.LUT R26, R26, 0xffff, RZ, 0xc0, !PT ;  /* 0x0000ffff1a1a7812 */ /* 0x000fc400078ec0ff */
[----:B------:R-:W-:Y:S02]  /*1f270*/  LOP3.LUT R32, R32, 0xffff, RZ, 0xc0, !PT ;  /* 0x0000ffff20207812 */ /* 0x000fe400078ec0ff */
[----:B------:R-:W-:Y:S02]  /*1f280*/  LOP3.LUT R34, R34, 0xffff, RZ, 0xc0, !PT ;  /* 0x0000ffff22227812 */ /* 0x000fe400078ec0ff */
[----:B------:R-:W-:Y:S02]  /*1f290*/  PRMT R21, R166, 0x3340, R33 ;  /* 0x00003340a6157816 */ /* 0x000fe40000000021 */
[----:B------:R-:W-:Y:S02]  /*1f2a0*/  SHF.R.U32.HI R211, RZ, 0x8, R211 ;  /* 0x00000008ffd37819 */ /* 0x000fe400000116d3 */
[----:B------:R-:W-:Y:S02]  /*1f2b0*/  SHF.R.U32.HI R202, RZ, 0x8, R202 ;  /* 0x00000008ffca7819 */ /* 0x000fe400000116ca */
[----:B------:R-:W-:-:S02]  /*1f2c0*/  SHF.R.U32.HI R204, RZ, 0x8, R204 ;  /* 0x00000008ffcc7819 */ /* 0x000fc400000116cc */
[----:B------:R-:W-:Y:S02]  /*1f2d0*/  SHF.R.U32.HI R73, RZ, 0x8, R73 ;  /* 0x00000008ff497819 */ /* 0x000fe40000011649 */
[----:B------:R-:W-:Y:S02]  /*1f2e0*/  SHF.R.U32.HI R75, RZ, 0x8, R75 ;  /* 0x00000008ff4b7819 */ /* 0x000fe4000001164b */
[----:B------:R-:W-:Y:S02]  /*1f2f0*/  PRMT R212, R170, 0x3340, R1 ;  /* 0x00003340aad47816 */ /* 0x000fe40000000001 */
[----:B------:R-:W-:Y:S02]  /*1f300*/  SHF.R.U32.HI R166, RZ, 0x8, R166 ;  /* 0x00000008ffa67819 */ /* 0x000fe400000116a6 */
[----:B------:R-:W-:Y:S02]  /*1f310*/  SHF.R.U32.HI R33, RZ, 0x8, R33 ;  /* 0x00000008ff217819 */ /* 0x000fe40000011621 */
[----:B------:R-:W-:-:S02]  /*1f320*/  SHF.R.U32.HI R174, RZ, 0x8, R174 ;  /* 0x00000008ffae7819 */ /* 0x000fc400000116ae */
[----:B------:R-:W-:Y:S02]  /*1f330*/  SHF.R.U32.HI R35, RZ, 0x8, R35 ;  /* 0x00000008ff237819 */ /* 0x000fe40000011623 */
[----:B------:R-:W-:Y:S02]  /*1f340*/  SHF.R.U32.HI R56, RZ, 0x8, R56 ;  /* 0x00000008ff387819 */ /* 0x000fe40000011638 */
[----:B------:R-:W-:Y:S02]  /*1f350*/  SHF.R.U32.HI R58, RZ, 0x8, R58 ;  /* 0x00000008ff3a7819 */ /* 0x000fe4000001163a */
[----:B------:R-:W-:Y:S02]  /*1f360*/  SHF.R.U32.HI R170, RZ, 0x8, R170 ;  /* 0x00000008ffaa7819 */ /* 0x000fe400000116aa */
[----:B------:R-:W-:Y:S02]  /*1f370*/  SHF.R.U32.HI R178, RZ, 0x8, R178 ;  /* 0x00000008ffb27819 */ /* 0x000fe400000116b2 */
[----:B------:R-:W-:-:S02]  /*1f380*/  PRMT R24, R24, 0x3340, R59 ;  /* 0x0000334018187816 */ /* 0x000fc4000000003b */
[----:B------:R-:W-:Y:S02]  /*1f390*/  PRMT R26, R26, 0x3340, R67 ;  /* 0x000033401a1a7816 */ /* 0x000fe40000000043 */
[----:B------:R-:W-:Y:S02]  /*1f3a0*/  SHF.R.U32.HI R218, RZ, 0x8, R218 ;  /* 0x00000008ffda7819 */ /* 0x000fe400000116da */
[----:B------:R-:W-:Y:S02]  /*1f3b0*/  SHF.R.U32.HI R66, RZ, 0x8, R66 ;  /* 0x00000008ff427819 */ /* 0x000fe40000011642 */
[--C-:B------:R-:W-:Y:S02]  /*1f3c0*/  PRMT R59, R32, 0x3340, R1.reuse ;  /* 0x00003340203b7816 */ /* 0x100fe40000000001 */
[----:B------:R-:W-:Y:S02]  /*1f3d0*/  PRMT R67, R34, 0x3340, R1 ;  /* 0x0000334022437816 */ /* 0x000fe40000000001 */
        /* <DEDUP_REMOVED lines=8> */
[----:B------:R-:W-:Y:S02]  /*1f460*/  LOP3.LUT R174, R174, 0xffff, RZ, 0xc0, !PT ;  /* 0x0000ffffaeae7812 */ /* 0x000fe400078ec0ff */
[----:B------:R-:W-:Y:S02]  /*1f470*/  LOP3.LUT R73, R56, 0xffff, RZ, 0xc0, !PT ;  /* 0x0000ffff38497812 */ /* 0x000fe400078ec0ff */
[----:B------:R-:W-:Y:S02]  /*1f480*/  LOP3.LUT R75, R58, 0xffff, RZ, 0xc0, !PT ;  /* 0x0000ffff3a4b7812 */ /* 0x000fe400078ec0ff */
[----:B------:R-:W-:Y:S02]  /*1f490*/  SHF.R.U32.HI R74, RZ, 0x8, R74 ;  /* 0x00000008ff4a7819 */ /* 0x000fe4000001164a */
[----:B------:R-:W-:-:S02]  /*1f4a0*/  SHF.R.U32.HI R79, RZ, 0x8, R79 ;  /* 0x00000008ff4f7819 */ /* 0x000fc4000001164f */
[----:B------:R-:W-:Y:S02]  /*1f4b0*/  SHF.R.U32.HI R88, RZ, 0x8, R88 ;  /* 0x00000008ff587819 */ /* 0x000fe40000011658 */
[----:B------:R-:W-:Y:S02]  /*1f4c0*/  SHF.R.U32.HI R81, RZ, 0x8, R81 ;  /* 0x00000008ff517819 */ /* 0x000fe40000011651 */
[----:B------:R-:W-:Y:S02]  /*1f4d0*/  LOP3.LUT R108, R170, 0xffff, RZ, 0xc0, !PT ;  /* 0x0000ffffaa6c7812 */ /* 0x000fe400078ec0ff */
[----:B------:R-:W-:Y:S02]  /*1f4e0*/  LOP3.LUT R124, R178, 0xffff, RZ, 0xc0, !PT ;  /* 0x0000ffffb27c7812 */ /* 0x000fe400078ec0ff */
[----:B------:R-:W-:Y:S02]  /*1f4f0*/  LOP3.LUT R218, R218, 0xffff, RZ, 0xc0, !PT ;  /* 0x0000ffffdada7812 */ /* 0x000fe400078ec0ff */
[----:B------:R-:W-:-:S02]  /*1f500*/  LOP3.LUT R66, R66, 0xffff, RZ, 0xc0, !PT ;  /* 0x0000ffff42427812 */ /* 0x000fc400078ec0ff */
[----:B------:R-:W-:Y:S02]  /*1f510*/  F2FP.SATFINITE.E4M3.F32.PACK_AB_MERGE_C R100, R101, R100, RZ ;  /* 0x000000646564723e */ /* 0x000fe400048070ff */
[----:B------:R-:W-:Y:S02]  /*1f520*/  PRMT R78, R211, 0x3340, R78 ;  /* 0x00003340d34e7816 */ /* 0x000fe4000000004e */
[----:B------:R-:W-:Y:S02]  /*1f530*/  PRMT R101, R204, 0x3340, R1 ;  /* 0x00003340cc657816 */ /* 0x000fe40000000001 */
[----:B------:R-:W-:Y:S02]  /*1f540*/  PRMT R33, R166, 0x3340, R33 ;  /* 0x00003340a6217816 */ /* 0x000fe40000000021 */
[----:B------:R-:W-:Y:S02]  /*1f550*/  PRMT R35, R174, 0x3340, R35 ;  /* 0x00003340ae237816 */ /* 0x000fe40000000023 */
[----:B------:R-:W-:-:S02]  /*1f560*/  PRMT R32, R73, 0x3340, R32 ;  /* 0x0000334049207816 */ /* 0x000fc40000000020 */
[----:B------:R-:W-:Y:S02]  /*1f570*/  PRMT R34, R75, 0x3340, R34 ;  /* 0x000033404b227816 */ /* 0x000fe40000000022 */
[----:B------:R-:W-:Y:S02]  /*1f580*/  LOP3.LUT R79, R79, 0xffff, RZ, 0xc0, !PT ;  /* 0x0000ffff4f4f7812 */ /* 0x000fe400078ec0ff */
[----:B------:R-:W-:Y:S02]  /*1f590*/  LOP3.LUT R74, R74, 0xffff, RZ, 0xc0, !PT ;  /* 0x0000ffff4a4a7812 */ /* 0x000fe400078ec0ff */
[----:B------:R-:W-:Y:S02]  /*1f5a0*/  LOP3.LUT R81, R81, 0xffff, RZ, 0xc0, !PT ;  /* 0x0000ffff51517812 */ /* 0x000fe400078ec0ff */
[----:B------:R-:W-:Y:S02]  /*1f5b0*/  LOP3.LUT R88, R88, 0xffff, RZ, 0xc0, !PT ;  /* 0x0000ffff58587812 */ /* 0x000fe400078ec0ff */
[----:B------:R-:W-:-:S02]  /*1f5c0*/  PRMT R108, R108, 0x3340, R1 ;  /* 0x000033406c6c7816 */ /* 0x000fc40000000001 */
[--C-:B------:R-:W-:Y:S02]  /*1f5d0*/  PRMT R124, R124, 0x3340, R1.reuse ;  /* 0x000033407c7c7816 */ /* 0x100fe40000000001 */
[--C-:B------:R-:W-:Y:S02]  /*1f5e0*/  PRMT R73, R218, 0x3340, R1.reuse ;  /* 0x00003340da497816 */ /* 0x100fe40000000001 */
[----:B------:R-:W-:Y:S02]  /*1f5f0*/  PRMT R75, R66, 0x3340, R1 ;  /* 0x00003340424b7816 */ /* 0x000fe40000000001 */
[----:B------:R-:W-:Y:S02]  /*1f600*/  PRMT R101, R78, 0x5410, R101 ;  /* 0x000054104e657816 */ /* 0x000fe40000000065 */
[----:B------:R-:W-:Y:S02]  /*1f610*/  PRMT R74, R74, 0x3340, R79 ;  /* 0x000033404a4a7816 */ /* 0x000fe4000000004f */
[----:B------:R-:W-:-:S02]  /*1f620*/  PRMT R56, R88, 0x3340, R81 ;  /* 0x0000334058387816 */ /* 0x000fc40000000051 */
[----:B------:R-:W-:Y:S02]  /*1f630*/  PRMT R78, R26, 0x5410, R67 ;  /* 0x000054101a4e7816 */ /* 0x000fe40000000043 */
[----:B------:R-:W-:Y:S02]  /*1f640*/  PRMT R79, R33, 0x5410, R108 ;  /* 0x00005410214f7816 */ /* 0x000fe4000000006c */
[----:B------:R-:W-:Y:S02]  /*1f650*/  PRMT R81, R35, 0x5410, R124 ;  /* 0x0000541023517816 */ /* 0x000fe4000000007c */
[----:B------:R-:W-:Y:S02]  /*1f660*/  PRMT R88, R32, 0x5410, R73 ;  /* 0x0000541020587816 */ /* 0x000fe40000000049 */
[----:B------:R-:W-:Y:S01]  /*1f670*/  PRMT R67, R34, 0x5410, R75 ;  /* 0x0000541022437816 */ /* 0x000fe2000000004b */
[----:B------:R-:W-:Y:S01]  /*1f680*/  BAR.SYNC.DEFER_BLOCKING 0x0 ;  /* 0x0000000000007b1d */ /* 0x000fe20000010000 */
[----:B------:R-:W-:-:S02]  /*1f690*/  LOP3.LUT R20, R20, 0xffff, RZ, 0xc0, !PT ;  /* 0x0000ffff14147812 */ /* 0x000fc400078ec0ff */
[----:B------:R-:W-:-:S03]  /*1f6a0*/  LOP3.LUT R2, R209, 0xffff, RZ, 0xc0, !PT ;  /* 0x0000ffffd1027812 */ /* 0x000fc600078ec0ff */
[----:B------:R-:W-:Y:S01]  /*1f6b0*/  LDS.128 R32, [R0] ;  /* 0x0000000000207984 */ /* 0x000fe20000000c00 */
[--C-:B-1----:R-:W-:Y:S02]  /*1f6c0*/  PRMT R8, R27, 0x4210, R20.reuse ;  /* 0x000042101b087816 */ /* 0x102fe40000000014 */
[----:B------:R-:W-:Y:S02]  /*1f6d0*/  PRMT R9, R25, 0x5210, R20 ;  /* 0x0000521019097816 */ /* 0x000fe40000000014 */
[--C-:B------:R-:W-:Y:S02]  /*1f6e0*/  PRMT R10, R23, 0x4210, R2.reuse ;  /* 0x00004210170a7816 */ /* 0x100fe40000000002 */
[----:B------:R-:W-:Y:S01]  /*1f6f0*/  PRMT R11, R99, 0x5210, R2 ;  /* 0x00005210630b7816 */ /* 0x000fe20000000002 */
[----:B------:R-:W-:Y:S01]  /*1f700*/  BAR.SYNC.DEFER_BLOCKING 0x0 ;  /* 0x0000000000007b1d */ /* 0x000fe20000010000 */
[----:B------:R-:W-:Y:S02]  /*1f710*/  SHF.R.U32.HI R29, RZ, 0x8, R29 ;  /* 0x00000008ff1d7819 */ /* 0x000fe4000001161d */
[----:B------:R-:W-:-:S02]  /*1f720*/  SHF.R.U32.HI R152, RZ, 0x8, R152 ;  /* 0x00000008ff987819 */ /* 0x000fc40000011698 */
[----:B------:R-:W-:Y:S02]  /*1f730*/  SHF.R.U32.HI R158, RZ, 0x8, R158 ;  /* 0x00000008ff9e7819 */ /* 0x000fe4000001169e */
[----:B------:R-:W-:Y:S02]  /*1f740*/  SHF.R.U32.HI R31, RZ, 0x8, R31 ;  /* 0x00000008ff1f7819 */ /* 0x000fe4000001161f */
[----:B------:R-:W-:Y:S02]  /*1f750*/  SHF.R.U32.HI R28, RZ, 0x8, R28 ;  /* 0x00000008ff1c7819 */ /* 0x000fe4000001161c */
[----:B------:R-:W-:Y:S02]  /*1f760*/  SHF.R.U32.HI R69, RZ, 0x8, R69 ;  /* 0x00000008ff457819 */ /* 0x000fe40000011645 */
[----:B------:R-:W-:Y:S01]  /*1f770*/  SHF.R.U32.HI R30, RZ, 0x8, R30 ;  /* 0x00000008ff1e7819 */ /* 0x000fe2000001161e */
[----:B------:R1:W-:Y:S01]  /*1f780*/  STSM.16.M88.4 [R5], R8 ;  /* 0x0000000805007844 */ /* 0x0003e20000000200 */
[----:B------:R-:W-:-:S02]  /*1f790*/  SHF.R.U32.HI R71, RZ, 0x8, R71 ;  /* 0x00000008ff477819 */ /* 0x000fc40000011647 */
[----:B------:R-:W-:Y:S02]  /*1f7a0*/  SHF.R.U32.HI R154, RZ, 0x8, R154 ;  /* 0x00000008ff9a7819 */ /* 0x000fe4000001169a */
[----:B------:R-:W-:Y:S02]  /*1f7b0*/  SHF.R.U32.HI R162, RZ, 0x8, R162 ;  /* 0x00000008ffa27819 */ /* 0x000fe400000116a2 */
[----:B------:R-:W-:Y:S02]  /*1f7c0*/  SHF.R.U32.HI R214, RZ, 0x8, R214 ;  /* 0x00000008ffd67819 */ /* 0x000fe400000116d6 */
[----:B------:R-:W-:Y:S02]  /*1f7d0*/  SHF.R.U32.HI R216, RZ, 0x8, R216 ;  /* 0x00000008ffd87819 */ /* 0x000fe400000116d8 */
        /* <DEDUP_REMOVED lines=16> */
[----:B------:R-:W-:Y:S02]  /*1f8e0*/  PRMT R29, R29, 0x3340, R152 ;  /* 0x000033401d1d7816 */ /* 0x000fe40000000098 */
[----:B------:R-:W-:Y:S02]  /*1f8f0*/  PRMT R31, R158, 0x3340, R31 ;  /* 0x000033409e1f7816 */ /* 0x000fe4000000001f */
[----:B------:R-:W-:Y:S02]  /*1f900*/  PRMT R28, R28, 0x3340, R69 ;  /* 0x000033401c1c7816 */ /* 0x000fe40000000045 */
[----:B------:R-:W-:-:S02]  /*1f910*/  PRMT R30, R30, 0x3340, R71 ;  /* 0x000033401e1e7816 */ /* 0x000fc40000000047 */
[----:B------:R-:W-:Y:S02]  /*1f920*/  LOP3.LUT R77, R77, 0xffff, RZ, 0xc0, !PT ;  /* 0x0000ffff4d4d7812 */ /* 0x000fe400078ec0ff */
[----:B------:R-:W-:Y:S02]  /*1f930*/  LOP3.LUT R72, R72, 0xffff, RZ, 0xc0, !PT ;  /* 0x0000ffff48487812 */ /* 0x000fe400078ec0ff */
[----:B------:R-:W-:Y:S02]  /*1f940*/  LOP3.LUT R80, R80, 0xffff, RZ, 0xc0, !PT ;  /* 0x0000ffff50507812 */ /* 0x000fe400078ec0ff */
[----:B------:R-:W-:Y:S02]  /*1f950*/  LOP3.LUT R82, R82, 0xffff, RZ, 0xc0, !PT ;  /* 0x0000ffff52527812 */ /* 0x000fe400078ec0ff */
[--C-:B------:R-:W-:Y:S02]  /*1f960*/  PRMT R76, R76, 0x3340, R1.reuse ;  /* 0x000033404c4c7816 */ /* 0x100fe40000000001 */
[----:B------:R-:W-:-:S02]  /*1f970*/  PRMT R92, R92, 0x3340, R1 ;  /* 0x000033405c5c7816 */ /* 0x000fc40000000001 */
[--C-:B------:R-:W-:Y:S02]  /*1f980*/  PRMT R69, R214, 0x3340, R1.reuse ;  /* 0x00003340d6457816 */ /* 0x100fe40000000001 */
[----:B------:R-:W-:Y:S02]  /*1f990*/  PRMT R71, R216, 0x3340, R1 ;  /* 0x00003340d8477816 */ /* 0x000fe40000000001 */
[----:B------:R-:W-:Y:S02]  /*1f9a0*/  PRMT R72, R72, 0x3340, R77 ;  /* 0x0000334048487816 */ /* 0x000fe4000000004d */
[--C-:B------:R-:W-:Y:S02]  /*1f9b0*/  PRMT R111, R80, 0x3340, R1.reuse ;  /* 0x00003340506f7816 */ /* 0x100fe40000000001 */
[----:B------:R-:W-:Y:S02]  /*1f9c0*/  PRMT R113, R82, 0x3340, R1 ;  /* 0x0000334052717816 */ /* 0x000fe40000000001 */
[----:B------:R-:W-:-:S02]  /*1f9d0*/  PRMT R76, R29, 0x5410, R76 ;  /* 0x000054101d4c7816 */ /* 0x000fc4000000004c */
[----:B------:R-:W-:Y:S02]  /*1f9e0*/  PRMT R77, R31, 0x5410, R92 ;  /* 0x000054101f4d7816 */ /* 0x000fe4000000005c */
[----:B------:R-:W-:Y:S02]  /*1f9f0*/  PRMT R80, R28, 0x5410, R69 ;  /* 0x000054101c507816 */ /* 0x000fe40000000045 */
[----:B------:R-:W-:Y:S01]  /*1fa00*/  PRMT R82, R30, 0x5410, R71 ;  /* 0x000054101e527816 */ /* 0x000fe20000000047 */
[----:B------:R-:W-:Y:S01]  /*1fa10*/  BAR.SYNC.DEFER_BLOCKING 0x0 ;  /* 0x0000000000007b1d */ /* 0x000fe20000010000 */
[----:B------:R-:W-:Y:S02]  /*1fa20*/  F2FP.SATFINITE.E4M3.F32.PACK_AB_MERGE_C R156, R156, R157, RZ ;  /* 0x0000009d9c9c723e */ /* 0x000fe400048070ff */
[----:B------:R-:W-:Y:S02]  /*1fa30*/  LOP3.LUT R2, R217, 0xffff, RZ, 0xc0, !PT ;  /* 0x0000ffffd9027812 */ /* 0x000fe400078ec0ff */
[----:B------:R-:W-:Y:S01]  /*1fa40*/  LOP3.LUT R7, R156, 0xffff, RZ, 0xc0, !PT ;  /* 0x0000ffff9c077812 */ /* 0x000fe200078ec0ff */
[----:B------:R-:W-:Y:S03]  /*1fa50*/  LDS.128 R28, [R0] ;  /* 0x00000000001c7984 */ /* 0x000fe60000000c00 */
[----:B0-----:R-:W-:-:S02]  /*1fa60*/  PRMT R16, R14, 0x4210, R7 ;  /* 0x000042100e107816 */ /* 0x001fc40000000007 */
[----:B------:R-:W-:Y:S02]  /*1fa70*/  PRMT R17, R76, 0x5210, R7 ;  /* 0x000052104c117816 */ /* 0x000fe40000000007 */
[--C-:B------:R-:W-:Y:S02]  /*1fa80*/  PRMT R18, R13, 0x4210, R2.reuse ;  /* 0x000042100d127816 */ /* 0x100fe40000000002 */
[----:B------:R-:W-:Y:S01]  /*1fa90*/  PRMT R19, R101, 0x5210, R2 ;  /* 0x0000521065137816 */ /* 0x000fe20000000002 */
[----:B------:R-:W-:Y:S01]  /*1faa0*/  BAR.SYNC.DEFER_BLOCKING 0x0 ;  /* 0x0000000000007b1d */ /* 0x000fe20000010000 */
[----:B------:R-:W-:Y:S02]  /*1fab0*/  SHF.R.U32.HI R182, RZ, 0x8, R182 ;  /* 0x00000008ffb67819 */ /* 0x000fe400000116b6 */
[----:B------:R-:W-:Y:S02]  /*1fac0*/  SHF.R.U32.HI R57, RZ, 0x8, R57 ;  /* 0x00000008ff397819 */ /* 0x000fe40000011639 */
[----:B------:R-:W-:-:S02]  /*1fad0*/  SHF.R.U32.HI R90, RZ, 0x8, R90 ;  /* 0x00000008ff5a7819 */ /* 0x000fc4000001165a */
[----:B------:R-:W-:Y:S02]  /*1fae0*/  SHF.R.U32.HI R83, RZ, 0x8, R83 ;  /* 0x00000008ff537819 */ /* 0x000fe40000011653 */
[----:B------:R-:W-:Y:S02]  /*1faf0*/  SHF.R.U32.HI R186, RZ, 0x8, R186 ;  /* 0x00000008ffba7819 */ /* 0x000fe400000116ba */
[----:B------:R-:W-:Y:S01]  /*1fb00*/  SHF.R.U32.HI R96, RZ, 0x8, R96 ;  /* 0x00000008ff607819 */ /* 0x000fe20000011660 */
[----:B------:R-:W-:Y:S01]  /*1fb10*/  STSM.16.M88.4 [R5], R16 ;  /* 0x0000001005007844 */ /* 0x000fe20000000200 */
[----:B------:R-:W-:Y:S01]  /*1fb20*/  BAR.SYNC.DEFER_BLOCKING 0x0 ;  /* 0x0000000000007b1d */ /* 0x000fe20000010000 */
        /* <DEDUP_REMOVED lines=8> */
[----:B------:R-:W-:-:S02]  /*1fbb0*/  F2FP.SATFINITE.E4M3.F32.PACK_AB_MERGE_C R116, R117, R116, RZ ;  /* 0x000000747574723e */ /* 0x000fc400048070ff */
[----:B------:R-:W-:Y:S02]  /*1fbc0*/  PRMT R57, R182, 0x3340, R57 ;  /* 0x00003340b6397816 */ /* 0x000fe40000000039 */
[----:B------:R-:W-:Y:S02]  /*1fbd0*/  PRMT R58, R90, 0x3340, R83 ;  /* 0x000033405a3a7816 */ /* 0x000fe40000000053 */
[--C-:B------:R-:W-:Y:S02]  /*1fbe0*/  PRMT R140, R140, 0x3340, R1.reuse ;  /* 0x000033408c8c7816 */ /* 0x100fe40000000001 */
[--C-:B------:R-:W-:Y:S02]  /*1fbf0*/  PRMT R115, R96, 0x3340, R1.reuse ;  /* 0x0000334060737816 */ /* 0x100fe40000000001 */
[----:B------:R-:W-:Y:S02]  /*1fc00*/  PRMT R117, R98, 0x3340, R1 ;  /* 0x0000334062757816 */ /* 0x000fe40000000001 */
[----:B------:R-:W-:-:S02]  /*1fc10*/  PRMT R83, R57, 0x5410, R140 ;  /* 0x0000541039537816 */ /* 0x000fc4000000008c */
[----:B------:R-:W-:Y:S02]  /*1fc20*/  PRMT R66, R24, 0x5410, R59 ;  /* 0x0000541018427816 */ /* 0x000fe4000000003b */
[----:B------:R-:W-:Y:S02]  /*1fc30*/  PRMT R92, R56, 0x5410, R115 ;  /* 0x00005410385c7816 */ /* 0x000fe40000000073 */
[----:B------:R-:W-:Y:S02]  /*1fc40*/  PRMT R117, R58, 0x5410, R117 ;  /* 0x000054103a757816 */ /* 0x000fe40000000075 */
[----:B------:R-:W-:Y:S01]  /*1fc50*/  LDS.128 R56, [R0] ;  /* 0x0000000000387984 */ /* 0x000fe20000000c00 */
[----:B------:R-:W-:Y:S02]  /*1fc60*/  SHF.R.U32.HI R219, RZ, 0x8, R219 ;  /* 0x00000008ffdb7819 */ /* 0x000fe400000116db */
[----:B------:R-:W-:Y:S02]  /*1fc70*/  SHF.R.U32.HI R160, RZ, 0x8, R160 ;  /* 0x00000008ffa07819 */ /* 0x000fe400000116a0 */
[----:B------:R-:W-:-:S02]  /*1fc80*/  SHF.R.U32.HI R206, RZ, 0x8, R206 ;  /* 0x00000008ffce7819 */ /* 0x000fc400000116ce */
[----:B------:R-:W-:Y:S02]  /*1fc90*/  LOP3.LUT R94, R160, 0xffff, RZ, 0xc0, !PT ;  /* 0x0000ffffa05e7812 */ /* 0x000fe400078ec0ff */
[----:B------:R-:W-:Y:S02]  /*1fca0*/  LOP3.LUT R219, R219, 0xffff, RZ, 0xc0, !PT ;  /* 0x0000ffffdbdb7812 */ /* 0x000fe400078ec0ff */
[----:B------:R-:W-:Y:S02]  /*1fcb0*/  LOP3.LUT R206, R206, 0xffff, RZ, 0xc0, !PT ;  /* 0x0000ffffcece7812 */ /* 0x000fe400078ec0ff */
[----:B------:R-:W-:Y:S02]  /*1fcc0*/  F2FP.SATFINITE.E4M3.F32.PACK_AB_MERGE_C R102, R103, R102, RZ ;  /* 0x000000666766723e */ /* 0x000fe400048070ff */
[----:B------:R-:W-:Y:S02]  /*1fcd0*/  F2FP.SATFINITE.E4M3.F32.PACK_AB_MERGE_C R164, R164, R165, RZ ;  /* 0x000000a5a4a4723e */ /* 0x000fe400048070ff */
[----:B------:R-:W-:-:S02]  /*1fce0*/  F2FP.SATFINITE.E4M3.F32.PACK_AB_MERGE_C R225, R225, R226, RZ ;  /* 0x000000e2e1e1723e */ /* 0x000fc400048070ff */
[----:B------:R-:W-:Y:S02]  /*1fcf0*/  PRMT R94, R219, 0x3340, R94 ;  /* 0x00003340db5e7816 */ /* 0x000fe4000000005e */
[----:B------:R-:W-:Y:S02]  /*1fd00*/  PRMT R103, R206, 0x3340, R1 ;  /* 0x00003340ce677816 */ /* 0x000fe40000000001 */
[----:B------:R-:W-:Y:S01]  /*1fd10*/  LOP3.LUT R164, R164, 0xffff, RZ, 0xc0, !PT ;  /* 0x0000ffffa4a47812 */ /* 0x000fe200078ec0ff */
[----:B------:R-:W0:Y:S01]  /*1fd20*/  S2UR UR8, SR_CTAID.Y ;  /* 0x00000000000879c3 */ /* 0x000e220000002600 */
[----:B------:R-:W-:Y:S02]  /*1fd30*/  PRMT R103, R94, 0x5410, R103 ;  /* 0x000054105e677816 */ /* 0x000fe40000000067 */
[----:B------:R-:W-:Y:S02]  /*1fd40*/  LOP3.LUT R2, R225, 0xffff, RZ, 0xc0, !PT ;  /* 0x0000ffffe1027812 */ /* 0x000fe400078ec0ff */
[----:B-1----:R-:W-:-:S02]  /*1fd50*/  PRMT R8, R37, 0x4210, R164 ;  /* 0x0000421025087816 */ /* 0x002fc400000000a4 */
[----:B------:R-:W-:Y:S01]  /*1fd60*/  PRMT R9, R77, 0x5210, R164 ;  /* 0x000052104d097816 */ /* 0x000fe200000000a4 */
[----:B------:R-:W1:Y:S01]  /*1fd70*/  LDC R206, c[0x0][0x278] ;  /* 0x00009e00ffce7b82 */ /* 0x000e620000000800 */
[--C-:B------:R-:W-:Y:S02]  /*1fd80*/  PRMT R10, R39, 0x4210, R2.reuse ;  /* 0x00004210270a7816 */ /* 0x100fe40000000002 */
[----:B------:R-:W-:-:S05]  /*1fd90*/  PRMT R11, R103, 0x5210, R2 ;  /* 0x00005210670b7816 */ /* 0x000fca0000000002 */
[----:B------:R-:W-:Y:S01]  /*1fda0*/  BAR.SYNC.DEFER_BLOCKING 0x0 ;  /* 0x0000000000007b1d */ /* 0x000fe20000010000 */
[----:B------:R-:W-:Y:S02]  /*1fdb0*/  F2FP.SATFINITE.E4M3.F32.PACK_AB_MERGE_C R172, R172, R173, RZ ;  /* 0x000000adacac723e */ /* 0x000fe400048070ff */
[----:B------:R-:W-:Y:S02]  /*1fdc0*/  F2FP.SATFINITE.E4M3.F32.PACK_AB_MERGE_C R233, R233, R234, RZ ;  /* 0x000000eae9e9723e */ /* 0x000fe400048070ff */
[----:B------:R-:W-:Y:S01]  /*1fdd0*/  PRMT R21, R21, 0x5410, R212 ;  /* 0x0000541015157816 */ /* 0x000fe200000000d4 */
[----:B------:R2:W-:Y:S01]  /*1fde0*/  STSM.16.M88.4 [R5], R8 ;  /* 0x0000000805007844 */ /* 0x0005e20000000200 */
[----:B------:R-:W-:Y:S02]  /*1fdf0*/  LOP3.LUT R172, R172, 0xffff, RZ, 0xc0, !PT ;  /* 0x0000ffffacac7812 */ /* 0x000fe400078ec0ff */
[----:B------:R-:W-:Y:S02]  /*1fe00*/  LOP3.LUT R233, R233, 0xffff, RZ, 0xc0, !PT ;  /* 0x0000ffffe9e97812 */ /* 0x000fe400078ec0ff */
[----:B------:R-:W-:-:S02]  /*1fe10*/  PRMT R12, R21, 0x4210, R172 ;  /* 0x00004210150c7816 */ /* 0x000fc400000000ac */
[----:B------:R-:W-:Y:S01]  /*1fe20*/  PRMT R14, R22, 0x4210, R233 ;  /* 0x00004210160e7816 */ /* 0x000fe200000000e9 */
[----:B------:R-:W-:Y:S01]  /*1fe30*/  BAR.SYNC.DEFER_BLOCKING 0x0 ;  /* 0x0000000000007b1d */ /* 0x000fe20000010000 */
[----:B------:R-:W-:Y:S02]  /*1fe40*/  SHF.R.U32.HI R227, RZ, 0x8, R227 ;  /* 0x00000008ffe37819 */ /* 0x000fe400000116e3 */
[----:B------:R-:W-:Y:S02]  /*1fe50*/  SHF.R.U32.HI R168, RZ, 0x8, R168 ;  /* 0x00000008ffa87819 */ /* 0x000fe400000116a8 */
[----:B------:R-:W-:Y:S02]  /*1fe60*/  SHF.R.U32.HI R208, RZ, 0x8, R208 ;  /* 0x00000008ffd07819 */ /* 0x000fe400000116d0 */
[----:B------:R-:W-:Y:S02]  /*1fe70*/  LOP3.LUT R105, R168, 0xffff, RZ, 0xc0, !PT ;  /* 0x0000ffffa8697812 */ /* 0x000fe400078ec0ff */
[----:B------:R-:W-:-:S02]  /*1fe80*/  LOP3.LUT R110, R227, 0xffff, RZ, 0xc0, !PT ;  /* 0x0000ffffe36e7812 */ /* 0x000fc400078ec0ff */
[----:B------:R-:W-:Y:S02]  /*1fe90*/  LOP3.LUT R208, R208, 0xffff, RZ, 0xc0, !PT ;  /* 0x0000ffffd0d07812 */ /* 0x000fe400078ec0ff */
[----:B------:R-:W-:Y:S01]  /*1fea0*/  PRMT R105, R110, 0x3340, R105 ;  /* 0x000033406e697816 */ /* 0x000fe20000000069 */
[----:B------:R-:W-:Y:S01]  /*1feb0*/  LDS.128 R20, [R0] ;  /* 0x0000000000147984 */ /* 0x000fe20000000c00 */
[----:B------:R-:W-:-:S04]  /*1fec0*/  PRMT R110, R208, 0x3340, R1 ;  /* 0x00003340d06e7816 */ /* 0x000fc80000000001 */
[----:B------:R-:W-:Y:S02]  /*1fed0*/  PRMT R110, R105, 0x5410, R110 ;  /* 0x00005410696e7816 */ /* 0x000fe4000000006e */
[----:B------:R-:W-:Y:S02]  /*1fee0*/  PRMT R13, R79, 0x5210, R172 ;  /* 0x000052104f0d7816 */ /* 0x000fe400000000ac */
[----:B------:R-:W-:Y:S01]  /*1fef0*/  PRMT R15, R110, 0x5210, R233 ;  /* 0x000052106e0f7816 */ /* 0x000fe200000000e9 */
[----:B------:R-:W-:Y:S06]  /*1ff00*/  BAR.SYNC.DEFER_BLOCKING 0x0 ;  /* 0x0000000000007b1d */ /* 0x000fec0000010000 */
[----:B------:R-:W-:Y:S02]  /*1ff10*/  STSM.16.M88.4 [R5], R12 ;  /* 0x0000000c05007844 */ /* 0x000fe40000000200 */
[----:B------:R-:W-:Y:S01]  /*1ff20*/  BAR.SYNC.DEFER_BLOCKING 0x0 ;  /* 0x0000000000007b1d */ /* 0x000fe20000010000 */
[----:B------:R-:W-:-:S02]  /*1ff30*/  SHF.R.U32.HI R235, RZ, 0x8, R235 ;  /* 0x00000008ffeb7819 */ /* 0x000fc400000116eb */
[----:B------:R-:W-:Y:S02]  /*1ff40*/  SHF.R.U32.HI R176, RZ, 0x8, R176 ;  /* 0x00000008ffb07819 */ /* 0x000fe400000116b0 */
[----:B------:R-:W-:Y:S02]  /*1ff50*/  SHF.R.U32.HI R210, RZ, 0x8, R210 ;  /* 0x00000008ffd27819 */ /* 0x000fe400000116d2 */
[----:B------:R-:W-:Y:S02]  /*1ff60*/  LOP3.LUT R107, R176, 0xffff, RZ, 0xc0, !PT ;  /* 0x0000ffffb06b7812 */ /* 0x000fe400078ec0ff */
[----:B------:R-:W-:Y:S02]  /*1ff70*/  LOP3.LUT R126, R235, 0xffff, RZ, 0xc0, !PT ;  /* 0x0000ffffeb7e7812 */ /* 0x000fe400078ec0ff */
[----:B------:R-:W-:Y:S02]  /*1ff80*/  LOP3.LUT R210, R210, 0xffff, RZ, 0xc0, !PT ;  /* 0x0000ffffd2d27812 */ /* 0x000fe400078ec0ff */
[----:B------:R-:W-:Y:S01]  /*1ff90*/  PRMT R107, R126, 0x3340, R107 ;  /* 0x000033407e6b7816 */ /* 0x000fe2000000006b */
[----:B------:R-:W-:Y:S01]  /*1ffa0*/  LDS.128 R24, [R0] ;  /* 0x0000000000187984 */ /* 0x000fe20000000c00 */
[----:B------:R-:W-:-:S02]  /*1ffb0*/  F2FP.SATFINITE.E4M3.F32.PACK_AB_MERGE_C R180, R180, R181, RZ ;  /* 0x000000b5b4b4723e */ /* 0x000fc400048070ff */
[----:B------:R-:W-:Y:S02]  /*1ffc0*/  F2FP.SATFINITE.E4M3.F32.PACK_AB_MERGE_C R241, R241, R242, RZ ;  /* 0x000000f2f1f1723e */ /* 0x000fe400048070ff */
[----:B------:R-:W-:Y:S02]  /*1ffd0*/  PRMT R126, R210, 0x3340, R1 ;  /* 0x00003340d27e7816 */ /* 0x000fe40000000001 */
[----:B------:R-:W-:Y:S02]  /*1ffe0*/  LOP3.LUT R180, R180, 0xffff, RZ, 0xc0, !PT ;  /* 0x0000ffffb4b47812 */ /* 0x000fe400078ec0ff */
[----:B------:R-:W-:Y:S02]  /*1fff0*/  PRMT R107, R107, 0x5410, R126 ;  /* 0x000054106b6b7816 */ /* 0x000fe4000000007e */
[----:B------:R-:W-:Y:S02]  /*20000*/  LOP3.LUT R2, R241, 0xffff, RZ, 0xc0, !PT ;  /* 0x0000fffff1027812 */ /* 0x000fe400078ec0ff */
[----:B--2---:R-:W-:-:S02]  /*20010*/  PRMT R8, R45, 0x4210, R180 ;  /* 0x000042102d087816 */ /* 0x004fc400000000b4 */
[----:B------:R-:W-:Y:S02]  /*20020*/  PRMT R9, R81, 0x5210, R180 ;  /* 0x0000521051097816 */ /* 0x000fe400000000b4 */
[--C-:B------:R-:W-:Y:S02]  /*20030*/  PRMT R10, R47, 0x4210, R2.reuse ;  /* 0x000042102f0a7816 */ /* 0x100fe40000000002 */
[----:B------:R-:W-:Y:S01]  /*20040*/  PRMT R11, R107, 0x5210, R2 ;  /* 0x000052106b0b7816 */ /* 0x000fe20000000002 */
[----:B------:R-:W-:Y:S01]  /*20050*/  BAR.SYNC.DEFER_BLOCKING 0x0 ;  /* 0x0000000000007b1d */ /* 0x000fe20000010000 */
[----:B------:R-:W-:Y:S02]  /*20060*/  F2FP.SATFINITE.E4M3.F32.PACK_AB_MERGE_C R243, R243, R244, RZ ;  /* 0x000000f4f3f3723e */ /* 0x000fe400048070ff */
[----:B------:R-:W-:-:S03]  /*20070*/  F2FP.SATFINITE.E4M3.F32.PACK_AB_MERGE_C R245, R245, R246, RZ ;  /* 0x000000f6f5f5723e */ /* 0x000fc600048070ff */
[----:B------:R-:W-:Y:S02]  /*20080*/  STSM.16.M88.4 [R5], R8 ;  /* 0x0000000805007844 */ /* 0x000fe40000000200 */
[----:B------:R-:W-:Y:S01]  /*20090*/  BAR.SYNC.DEFER_BLOCKING 0x0 ;  /* 0x0000000000007b1d */ /* 0x000fe20000010000 */
[----:B------:R-:W-:Y:S02]  /*200a0*/  F2FP.SATFINITE.E4M3.F32.PACK_AB_MERGE_C R247, R247, R248, RZ ;  /* 0x000000f8f7f7723e */ /* 0x000fe400048070ff */
[----:B------:R-:W-:Y:S02]  /*200b0*/  LOP3.LUT R243, R243, 0xffff, RZ, 0xc0, !PT ;  /* 0x0000fffff3f37812 */ /* 0x000fe400078ec0ff */
[----:B------:R-:W-:Y:S02]  /*200c0*/  LOP3.LUT R184, R245, 0xffff, RZ, 0xc0, !PT ;  /* 0x0000fffff5b87812 */ /* 0x000fe400078ec0ff */
[----:B------:R-:W-:Y:S02]  /*200d0*/  LOP3.LUT R212, R247, 0xffff, RZ, 0xc0, !PT ;  /* 0x0000fffff7d47812 */ /* 0x000fe400078ec0ff */
[----:B------:R-:W-:-:S02]  /*200e0*/  PRMT R43, R243, 0x3340, R184 ;  /* 0x00003340f32b7816 */ /* 0x000fc400000000b8 */
[----:B------:R-:W-:Y:S02]  /*200f0*/  PRMT R220, R212, 0x3340, R1 ;  /* 0x00003340d4dc7816 */ /* 0x000fe40000000001 */
[----:B------:R-:W-:Y:S02]  /*20100*/  SHF.R.U32.HI R243, RZ, 0x8, R243 ;  /* 0x00000008fff37819 */ /* 0x000fe400000116f3 */
[----:B------:R-:W-:Y:S02]  /*20110*/  SHF.R.U32.HI R184, RZ, 0x8, R184 ;  /* 0x00000008ffb87819 */ /* 0x000fe400000116b8 */
[----:B------:R-:W-:Y:S01]  /*20120*/  SHF.R.U32.HI R212, RZ, 0x8, R212 ;  /* 0x00000008ffd47819 */ /* 0x000fe200000116d4 */
[----:B------:R-:W-:Y:S01]  /*20130*/  LDS.128 R16, [R0] ;  /* 0x0000000000107984 */ /* 0x000fe20000000c00 */
[----:B------:R-:W-:Y:S02]  /*20140*/  LOP3.LUT R109, R184, 0xffff, RZ, 0xc0, !PT ;  /* 0x0000ffffb86d7812 */ /* 0x000fe400078ec0ff */
[----:B------:R-:W-:-:S02]  /*20150*/  LOP3.LUT R142, R243, 0xffff, RZ, 0xc0, !PT ;  /* 0x0000fffff38e7812 */ /* 0x000fc400078ec0ff */
[----:B------:R-:W-:Y:S02]  /*20160*/  LOP3.LUT R212, R212, 0xffff, RZ, 0xc0, !PT ;  /* 0x0000ffffd4d47812 */ /* 0x000fe400078ec0ff */
[----:B------:R-:W-:Y:S02]  /*20170*/  PRMT R109, R142, 0x3340, R109 ;  /* 0x000033408e6d7816 */ /* 0x000fe4000000006d */
[----:B------:R-:W-:Y:S02]  /*20180*/  F2FP.SATFINITE.E4M3.F32.PACK_AB_MERGE_C R188, R188, R189, RZ ;  /* 0x000000bdbcbc723e */ /* 0x000fe400048070ff */
[----:B------:R-:W-:Y:S02]  /*20190*/  F2FP.SATFINITE.E4M3.F32.PACK_AB_MERGE_C R249, R249, R250, RZ ;  /* 0x000000faf9f9723e */ /* 0x000fe400048070ff */
[----:B------:R-:W-:Y:S02]  /*201a0*/  PRMT R142, R212, 0x3340, R1 ;  /* 0x00003340d48e7816 */ /* 0x000fe40000000001 */
[----:B------:R-:W-:-:S02]  /*201b0*/  PRMT R43, R43, 0x5410, R220 ;  /* 0x000054102b2b7816 */ /* 0x000fc400000000dc */
[----:B------:R-:W-:Y:S02]  /*201c0*/  PRMT R109, R109, 0x5410, R142 ;  /* 0x000054106d6d7816 */ /* 0x000fe4000000008e */
[----:B------:R-:W-:Y:S02]  /*201d0*/  LOP3.LUT R188, R188, 0xffff, RZ, 0xc0, !PT ;  /* 0x0000ffffbcbc7812 */ /* 0x000fe400078ec0ff */
[----:B------:R-:W-:Y:S02]  /*201e0*/  LOP3.LUT R2, R249, 0xffff, RZ, 0xc0, !PT ;  /* 0x0000fffff9027812 */ /* 0x000fe400078ec0ff */
[----:B------:R-:W-:Y:S02]  /*201f0*/  PRMT R90, R72, 0x5410, R111 ;  /* 0x00005410485a7816 */ /* 0x000fe4000000006f */
[----:B------:R-:W-:Y:S02]  /*20200*/  PRMT R113, R74, 0x5410, R113 ;  /* 0x000054104a717816 */ /* 0x000fe40000000071 */
[----:B------:R-:W-:-:S02]  /*20210*/  PRMT R72, R41, 0x4210, R188 ;  /* 0x0000421029487816 */ /* 0x000fc400000000bc */
[----:B------:R-:W-:Y:S02]  /*20220*/  PRMT R73, R83, 0x5210, R188 ;  /* 0x0000521053497816 */ /* 0x000fe400000000bc */
[--C-:B------:R-:W-:Y:S02]  /*20230*/  PRMT R74, R43, 0x4210, R2.reuse ;  /* 0x000042102b4a7816 */ /* 0x100fe40000000002 */
[----:B------:R-:W-:Y:S01]  /*20240*/  PRMT R75, R109, 0x5210, R2 ;  /* 0x000052106d4b7816 */ /* 0x000fe20000000002 */
[----:B------:R-:W-:Y:S06]  /*20250*/  BAR.SYNC.DEFER_BLOCKING 0x0 ;  /* 0x0000000000007b1d */ /* 0x000fec0000010000 */
[----:B------:R-:W-:Y:S02]  /*20260*/  STSM.16.M88.4 [R5], R72 ;  /* 0x0000004805007844 */ /* 0x000fe40000000200 */
[----:B------:R-:W-:Y:S01]  /*20270*/  BAR.SYNC.DEFER_BLOCKING 0x0 ;  /* 0x0000000000007b1d */ /* 0x000fe20000010000 */
[----:B------:R-:W-:-:S02]  /*20280*/  LOP3.LUT R45, R36, 0xffff, RZ, 0xc0, !PT ;  /* 0x0000ffff242d7812 */ /* 0x000fc400078ec0ff */
[----:B------:R-:W-:Y:S02]  /*20290*/  LOP3.LUT R47, R38, 0xffff, RZ, 0xc0, !PT ;  /* 0x0000ffff262f7812 */ /* 0x000fe400078ec0ff */
[----:B------:R-:W-:Y:S01]  /*202a0*/  PRMT R44, R44, 0x4210, R45 ;  /* 0x000042102c2c7816 */ /* 0x000fe2000000002d */
[----:B------:R-:W2:Y:S01]  /*202b0*/  LDS.128 R12, [R0] ;  /* 0x00000000000c7984 */ /* 0x000ea20000000c00 */
[----:B------:R-:W-:Y:S02]  /*202c0*/  PRMT R46, R46, 0x4210, R47 ;  /* 0x000042102e2e7816 */ /* 0x000fe4000000002f */
[----:B------:R-:W-:Y:S02]  /*202d0*/  PRMT R45, R66, 0x5210, R45 ;  /* 0x00005210422d7816 */ /* 0x000fe4000000002d */
[----:B------:R-:W-:Y:S01]  /*202e0*/  PRMT R47, R78, 0x5210, R47 ;  /* 0x000052104e2f7816 */ /* 0x000fe2000000002f */
[----:B------:R-:W-:Y:S06]  /*202f0*/  BAR.SYNC.DEFER_BLOCKING 0x0 ;  /* 0x0000000000007b1d */ /* 0x000fec0000010000 */
[----:B------:R-:W-:Y:S02]  /*20300*/  STSM.16.M88.4 [R5], R44 ;  /* 0x0000002c05007844 */ /* 0x000fe40000000200 */
[----:B------:R-:W-:Y:S01]  /*20310*/  BAR.SYNC.DEFER_BLOCKING 0x0 ;  /* 0x0000000000007b1d */ /* 0x000fe20000010000 */
[----:B------:R-:W-:-:S02]  /*20320*/  LOP3.LUT R41, R52, 0xffff, RZ, 0xc0, !PT ;  /* 0x0000ffff34297812 */ /* 0x000fc400078ec0ff */
[----:B------:R-:W-:Y:S02]  /*20330*/  LOP3.LUT R43, R54, 0xffff, RZ, 0xc0, !PT ;  /* 0x0000ffff362b7812 */ /* 0x000fe400078ec0ff */
[----:B------:R-:W-:Y:S01]  /*20340*/  PRMT R40, R40, 0x4210, R41 ;  /* 0x0000421028287816 */ /* 0x000fe20000000029 */
[----:B------:R-:W-:Y:S01]  /*20350*/  LDS.128 R8, [R0] ;  /* 0x0000000000087984 */ /* 0x000fe20000000c00 */
[----:B------:R-:W-:Y:S02]  /*20360*/  PRMT R42, R42, 0x4210, R43 ;  /* 0x000042102a2a7816 */ /* 0x000fe4000000002b */
[----:B------:R-:W-:Y:S02]  /*20370*/  PRMT R41, R80, 0x5210, R41 ;  /* 0x0000521050297816 */ /* 0x000fe40000000029 */
[----:B------:R-:W-:Y:S01]  /*20380*/  PRMT R43, R82, 0x5210, R43 ;  /* 0x00005210522b7816 */ /* 0x000fe2000000002b */
[----:B------:R-:W-:Y:S06]  /*20390*/  BAR.SYNC.DEFER_BLOCKING 0x0 ;  /* 0x0000000000007b1d */ /* 0x000fec0000010000 */
[----:B------:R3:W-:Y:S02]  /*203a0*/  STSM.16.M88.4 [R5], R40 ;  /* 0x0000002805007844 */ /* 0x0007e40000000200 */
[----:B------:R-:W-:Y:S01]  /*203b0*/  BAR.SYNC.DEFER_BLOCKING 0x0 ;  /* 0x0000000000007b1d */ /* 0x000fe20000010000 */
[----:B------:R-:W-:-:S02]  /*203c0*/  LOP3.LUT R7, R68, 0xffff, RZ, 0xc0, !PT ;  /* 0x0000ffff44077812 */ /* 0x000fc400078ec0ff */
[----:B------:R-:W-:-:S03]  /*203d0*/  LOP3.LUT R70, R70, 0xffff, RZ, 0xc0, !PT ;  /* 0x0000ffff46467812 */ /* 0x000fc600078ec0ff */
[----:B------:R-:W4:Y:S01]  /*203e0*/  LDS.128 R80, [R0] ;  /* 0x0000000000507984 */ /* 0x000f220000000c00 */
[--C-:B------:R-:W-:Y:S02]  /*203f0*/  PRMT R36, R50, 0x4210, R7.reuse ;  /* 0x0000421032247816 */ /* 0x100fe40000000007 */
[----:B------:R-:W-:Y:S02]  /*20400*/  PRMT R37, R88, 0x5210, R7 ;  /* 0x0000521058257816 */ /* 0x000fe40000000007 */
[--C-:B------:R-:W-:Y:S02]  /*20410*/  PRMT R38, R51, 0x4210, R70.reuse ;  /* 0x0000421033267816 */ /* 0x100fe40000000046 */
[----:B------:R-:W-:Y:S01]  /*20420*/  PRMT R39, R67, 0x5210, R70 ;  /* 0x0000521043277816 */ /* 0x000fe20000000046 */
[----:B------:R-:W-:Y:S06]  /*20430*/  BAR.SYNC.DEFER_BLOCKING 0x0 ;  /* 0x0000000000007b1d */ /* 0x000fec0000010000 */
[----:B------:R0:W-:Y:S02]  /*20440*/  STSM.16.M88.4 [R5], R36 ;  /* 0x0000002405007844 */ /* 0x0001e40000000200 */
[----:B------:R-:W-:Y:S01]  /*20450*/  BAR.SYNC.DEFER_BLOCKING 0x0 ;  /* 0x0000000000007b1d */ /* 0x000fe20000010000 */
[----:B------:R-:W-:-:S02]  /*20460*/  LOP3.LUT R7, R84, 0xffff, RZ, 0xc0, !PT ;  /* 0x0000ffff54077812 */ /* 0x000fc400078ec0ff */
[----:B------:R-:W-:-:S03]  /*20470*/  LOP3.LUT R86, R86, 0xffff, RZ, 0xc0, !PT ;  /* 0x0000ffff56567812 */ /* 0x000fc600078ec0ff */
[----:B------:R-:W1:Y:S01]  /*20480*/  LDS.128 R76, [R0] ;  /* 0x00000000004c7984 */ /* 0x000e620000000c00 */
[--C-:B---3--:R-:W-:Y:S02]  /*20490*/  PRMT R40, R48, 0x4210, R7.reuse ;  /* 0x0000421030287816 */ /* 0x108fe40000000007 */
        /* <DEDUP_REMOVED lines=9> */
[--C-:B0-----:R-:W-:Y:S02]  /*20530*/  PRMT R36, R60, 0x4210, R7.reuse ;  /* 0x000042103c247816 */ /* 0x101fe40000000007 */
[----:B------:R-:W-:Y:S02]  /*20540*/  PRMT R37, R92, 0x5210, R7 ;  /* 0x000052105c257816 */ /* 0x000fe40000000007 */
[--C-:B------:R-:W-:Y:S02]  /*20550*/  PRMT R38, R61, 0x4210, R102.reuse ;  /* 0x000042103d267816 */ /* 0x100fe40000000066 */
[----:B------:R-:W-:Y:S01]  /*20560*/  PRMT R39, R117, 0x5210, R102 ;  /* 0x0000521075277816 */ /* 0x000fe20000000066 */
[----:B------:R-:W-:Y:S06]  /*20570*/  BAR.SYNC.DEFER_BLOCKING 0x0 ;  /* 0x0000000000007b1d */ /* 0x000fec0000010000 */
[----:B------:R0:W-:Y:S02]  /*20580*/  STSM.16.M88.4 [R5], R36 ;  /* 0x0000002405007844 */ /* 0x0001e40000000200 */
[----:B------:R-:W-:Y:S01]  /*20590*/  BAR.SYNC.DEFER_BLOCKING 0x0 ;  /* 0x0000000000007b1d */ /* 0x000fe20000010000 */
[----:B------:R-:W-:-:S02]  /*205a0*/  SHF.R.U32.HI R104, RZ, 0x8, R104 ;  /* 0x00000008ff687819 */ /* 0x000fc40000011668 */
[----:B------:R-:W-:Y:S02]  /*205b0*/  SHF.R.U32.HI R85, RZ, 0x8, R85 ;  /* 0x00000008ff557819 */ /* 0x000fe40000011655 */
[----:B------:R-:W-:Y:S02]  /*205c0*/  SHF.R.U32.HI R112, RZ, 0x8, R112 ;  /* 0x00000008ff707819 */ /* 0x000fe40000011670 */
[----:B------:R-:W-:Y:S02]  /*205d0*/  SHF.R.U32.HI R106, RZ, 0x8, R106 ;  /* 0x00000008ff6a7819 */ /* 0x000fe4000001166a */
[----:B------:R-:W-:Y:S02]  /*205e0*/  SHF.R.U32.HI R87, RZ, 0x8, R87 ;  /* 0x00000008ff577819 */ /* 0x000fe40000011657 */
[----:B------:R-:W-:Y:S02]  /*205f0*/  SHF.R.U32.HI R114, RZ, 0x8, R114 ;  /* 0x00000008ff727819 */ /* 0x000fe40000011672 */
[----:B------:R-:W-:-:S02]  /*20600*/  LOP3.LUT R85, R85, 0xffff, RZ, 0xc0, !PT ;  /* 0x0000ffff55557812 */ /* 0x000fc400078ec0ff */
[----:B------:R-:W-:Y:S01]  /*20610*/  LOP3.LUT R104, R104, 0xffff, RZ, 0xc0, !PT ;  /* 0x0000ffff68687812 */ /* 0x000fe200078ec0ff */
[----:B------:R-:W1:Y:S01]  /*20620*/  LDS.128 R68, [R0] ;  /* 0x0000000000447984 */ /* 0x000e620000000c00 */
[----:B------:R-:W-:Y:S02]  /*20630*/  LOP3.LUT R112, R112, 0xffff, RZ, 0xc0, !PT ;  /* 0x0000ffff70707812 */ /* 0x000fe400078ec0ff */
[----:B------:R-:W-:Y:S02]  /*20640*/  LOP3.LUT R87, R87, 0xffff, RZ, 0xc0, !PT ;  /* 0x0000ffff57577812 */ /* 0x000fe400078ec0ff */
[----:B------:R-:W-:Y:S02]  /*20650*/  LOP3.LUT R106, R106, 0xffff, RZ, 0xc0, !PT ;  /* 0x0000ffff6a6a7812 */ /* 0x000fe400078ec0ff */
[----:B------:R-:W-:Y:S02]  /*20660*/  LOP3.LUT R114, R114, 0xffff, RZ, 0xc0, !PT ;  /* 0x0000ffff72727812 */ /* 0x000fe400078ec0ff */
[----:B------:R-:W-:-:S02]  /*20670*/  F2FP.SATFINITE.E4M3.F32.PACK_AB_MERGE_C R118, R119, R118, RZ ;  /* 0x000000767776723e */ /* 0x000fc400048070ff */
[----:B------:R-:W-:Y:S02]  /*20680*/  PRMT R85, R104, 0x3340, R85 ;  /* 0x0000334068557816 */ /* 0x000fe40000000055 */
[----:B------:R-:W-:Y:S02]  /*20690*/  PRMT R112, R112, 0x3340, R1 ;  /* 0x0000334070707816 */ /* 0x000fe40000000001 */
[----:B------:R-:W-:Y:S02]  /*206a0*/  PRMT R87, R106, 0x3340, R87 ;  /* 0x000033406a577816 */ /* 0x000fe40000000057 */
[----:B------:R-:W-:Y:S02]  /*206b0*/  PRMT R114, R114, 0x3340, R1 ;  /* 0x0000334072727816 */ /* 0x000fe40000000001 */
[----:B------:R-:W-:Y:S02]  /*206c0*/  LOP3.LUT R116, R116, 0xffff, RZ, 0xc0, !PT ;  /* 0x0000ffff74747812 */ /* 0x000fe400078ec0ff */
[----:B------:R-:W-:-:S02]  /*206d0*/  SHF.R.U32.HI R120, RZ, 0x8, R120 ;  /* 0x00000008ff787819 */ /* 0x000fc40000011678 */
[----:B------:R-:W-:Y:S02]  /*206e0*/  SHF.R.U32.HI R89, RZ, 0x8, R89 ;  /* 0x00000008ff597819 */ /* 0x000fe40000011659 */
[----:B------:R-:W-:Y:S02]  /*206f0*/  SHF.R.U32.HI R128, RZ, 0x8, R128 ;  /* 0x00000008ff807819 */ /* 0x000fe40000011680 */
[----:B------:R-:W-:Y:S02]  /*20700*/  F2FP.SATFINITE.E4M3.F32.PACK_AB_MERGE_C R132, R133, R132, RZ ;  /* 0x000000848584723e */ /* 0x000fe400048070ff */
[----:B------:R-:W-:Y:S02]  /*20710*/  F2FP.SATFINITE.E4M3.F32.PACK_AB_MERGE_C R148, R149, R148, RZ ;  /* 0x000000949594723e */ /* 0x000fe400048070ff */
[----:B------:R-:W-:Y:S02]  /*20720*/  F2FP.SATFINITE.E4M3.F32.PACK_AB_MERGE_C R151, R151, R251, RZ ;  /* 0x000000fb9797723e */ /* 0x000fe400048070ff */
[----:B------:R-:W-:-:S02]  /*20730*/  SHF.R.U32.HI R122, RZ, 0x8, R122 ;  /* 0x00000008ff7a7819 */ /* 0x000fc4000001167a */
[----:B------:R-:W-:Y:S02]  /*20740*/  SHF.R.U32.HI R91, RZ, 0x8, R91 ;  /* 0x00000008ff5b7819 */ /* 0x000fe4000001165b */
[----:B------:R-:W-:Y:S02]  /*20750*/  SHF.R.U32.HI R130, RZ, 0x8, R130 ;  /* 0x00000008ff827819 */ /* 0x000fe40000011682 */
[----:B------:R-:W-:Y:S01]  /*20760*/  F2FP.SATFINITE.E4M3.F32.PACK_AB_MERGE_C R134, R135, R134, RZ ;  /* 0x000000868786723e */ /* 0x000fe200048070ff */
[----:B------:R-:W4:Y:S01]  /*20770*/  S2R R119, SR_CTAID.X ;  /* 0x0000000000777919 */ /* 0x000f220000002500 */
[----:B------:R-:W-:Y:S01]  /*20780*/  PRMT R85, R85, 0x5410, R112 ;  /* 0x0000541055557816 */ /* 0x000fe20000000070 */
[----:B------:R-:W1:Y:S01]  /*20790*/  LDC.64 R106, c[0x0][0x228] ;  /* 0x00008a00ff6a7b82 */ /* 0x000e620000000a00 */
[----:B------:R-:W-:Y:S02]  /*207a0*/  PRMT R87, R87, 0x5410, R114 ;  /* 0x0000541057577816 */ /* 0x000fe40000000072 */
[----:B------:R-:W-:-:S02]  /*207b0*/  LOP3.LUT R118, R118, 0xffff, RZ, 0xc0, !PT ;  /* 0x0000ffff76767812 */ /* 0x000fc400078ec0ff */
[--C-:B---3--:R-:W-:Y:S02]  /*207c0*/  PRMT R40, R53, 0x4210, R116.reuse ;  /* 0x0000421035287816 */ /* 0x108fe40000000074 */
[----:B------:R-:W-:Y:S02]  /*207d0*/  PRMT R41, R85, 0x5210, R116 ;  /* 0x0000521055297816 */ /* 0x000fe40000000074 */
[--C-:B------:R-:W-:Y:S02]  /*207e0*/  PRMT R42, R55, 0x4210, R118.reuse ;  /* 0x00004210372a7816 */ /* 0x100fe40000000076 */
[----:B------:R-:W-:Y:S01]  /*207f0*/  PRMT R43, R87, 0x5210, R118 ;  /* 0x00005210572b7816 */ /* 0x000fe20000000076 */
[----:B------:R-:W-:Y:S01]  /*20800*/  BAR.SYNC.DEFER_BLOCKING 0x0 ;  /* 0x0000000000007b1d */ /* 0x000fe20000010000 */
[----:B------:R-:W-:Y:S02]  /*20810*/  LOP3.LUT R89, R89, 0xffff, RZ, 0xc0, !PT ;  /* 0x0000ffff59597812 */ /* 0x000fe400078ec0ff */
[----:B------:R-:W-:-:S02]  /*20820*/  LOP3.LUT R120, R120, 0xffff, RZ, 0xc0, !PT ;  /* 0x0000ffff78787812 */ /* 0x000fc400078ec0ff */
[----:B------:R-:W-:Y:S02]  /*20830*/  LOP3.LUT R128, R128, 0xffff, RZ, 0xc0, !PT ;  /* 0x0000ffff80807812 */ /* 0x000fe400078ec0ff */
[----:B------:R-:W-:Y:S02]  /*20840*/  PRMT R89, R120, 0x3340, R89 ;  /* 0x0000334078597816 */ /* 0x000fe40000000059 */
[----:B------:R-:W-:Y:S01]  /*20850*/  PRMT R128, R128, 0x3340, R1 ;  /* 0x0000334080807816 */ /* 0x000fe20000000001 */
[----:B------:R-:W-:Y:S03]  /*20860*/  STSM.16.M88.4 [R5], R40 ;  /* 0x0000002805007844 */ /* 0x000fe60000000200 */
[----:B------:R-:W-:Y:S02]  /*20870*/  PRMT R128, R89, 0x5410, R128 ;  /* 0x0000541059807816 */ /* 0x000fe40000000080 */
[----:B------:R-:W-:-:S02]  /*20880*/  LOP3.LUT R7, R132, 0xffff, RZ, 0xc0, !PT ;  /* 0x0000ffff84077812 */ /* 0x000fc400078ec0ff */
[----:B------:R-:W-:Y:S02]  /*20890*/  LOP3.LUT R2, R151, 0xffff, RZ, 0xc0, !PT ;  /* 0x0000ffff97027812 */ /* 0x000fe400078ec0ff */
[--C-:B0-----:R-:W-:Y:S02]  /*208a0*/  PRMT R36, R62, 0x4210, R7.reuse ;  /* 0x000042103e247816 */ /* 0x101fe40000000007 */
[----:B------:R-:W-:Y:S02]  /*208b0*/  PRMT R37, R128, 0x5210, R7 ;  /* 0x0000521080257816 */ /* 0x000fe40000000007 */
[----:B------:R-:W-:Y:S02]  /*208c0*/  LOP3.LUT R7, R148, 0xffff, RZ, 0xc0, !PT ;  /* 0x0000ffff94077812 */ /* 0x000fe400078ec0ff */
[----:B------:R-:W-:Y:S02]  /*208d0*/  PRMT R46, R65, 0x4210, R2 ;  /* 0x00004210412e7816 */ /* 0x000fe40000000002 */
[----:B------:R-:W-:Y:S01]  /*208e0*/  PRMT R44, R64, 0x4210, R7 ;  /* 0x00004210402c7816 */ /* 0x000fe20000000007 */
[----:B------:R-:W-:Y:S01]  /*208f0*/  BAR.SYNC.DEFER_BLOCKING 0x0 ;  /* 0x0000000000007b1d */ /* 0x000fe20000010000 */
[----:B------:R-:W-:-:S02]  /*20900*/  LOP3.LUT R91, R91, 0xffff, RZ, 0xc0, !PT ;  /* 0x0000ffff5b5b7812 */ /* 0x000fc400078ec0ff */
[----:B------:R-:W-:Y:S02]  /*20910*/  LOP3.LUT R122, R122, 0xffff, RZ, 0xc0, !PT ;  /* 0x0000ffff7a7a7812 */ /* 0x000fe400078ec0ff */
[----:B------:R-:W-:Y:S02]  /*20920*/  LOP3.LUT R130, R130, 0xffff, RZ, 0xc0, !PT ;  /* 0x0000ffff82827812 */ /* 0x000fe400078ec0ff */
[----:B------:R-:W-:Y:S02]  /*20930*/  PRMT R91, R122, 0x3340, R91 ;  /* 0x000033407a5b7816 */ /* 0x000fe4000000005b */
[----:B------:R-:W-:Y:S01]  /*20940*/  PRMT R130, R130, 0x3340, R1 ;  /* 0x0000334082827816 */ /* 0x000fe20000000001 */
[----:B------:R-:W0:Y:S03]  /*20950*/  LDS.128 R64, [R0] ;  /* 0x0000000000407984 */ /* 0x000e260000000c00 */
[----:B------:R-:W-:-:S02]  /*20960*/  PRMT R91, R91, 0x5410, R130 ;  /* 0x000054105b5b7816 */ /* 0x000fc40000000082 */
[----:B------:R-:W-:-:S04]  /*20970*/  LOP3.LUT R134, R134, 0xffff, RZ, 0xc0, !PT ;  /* 0x0000ffff86867812 */ /* 0x000fc800078ec0ff */
[--C-:B------:R-:W-:Y:S01]  /*20980*/  PRMT R38, R63, 0x4210, R134.reuse ;  /* 0x000042103f267816 */ /* 0x100fe20000000086 */
[----:B------:R-:W-:Y:S01]  /*20990*/  BAR.SYNC.DEFER_BLOCKING 0x0 ;  /* 0x0000000000007b1d */ /* 0x000fe20000010000 */
[----:B------:R-:W-:-:S05]  /*209a0*/  PRMT R39, R91, 0x5210, R134 ;  /* 0x000052105b277816 */ /* 0x000fca0000000086 */
[----:B------:R-:W-:Y:S02]  /*209b0*/  STSM.16.M88.4 [R5], R36 ;  /* 0x0000002405007844 */ /* 0x000fe40000000200 */
[----:B------:R-:W-:Y:S01]  /*209c0*/  BAR.SYNC.DEFER_BLOCKING 0x0 ;  /* 0x0000000000007b1d */ /* 0x000fe20000010000 */
[----:B------:R-:W-:Y:S02]  /*209d0*/  SHF.R.U32.HI R138, RZ, 0x8, R138 ;  /* 0x00000008ff8a7819 */ /* 0x000fe4000001168a */
[----:B------:R-:W-:Y:S02]  /*209e0*/  SHF.R.U32.HI R95, RZ, 0x8, R95 ;  /* 0x00000008ff5f7819 */ /* 0x000fe4000001165f */
[----:B------:R-:W-:Y:S02]  /*209f0*/  SHF.R.U32.HI R146, RZ, 0x8, R146 ;  /* 0x00000008ff927819 */ /* 0x000fe40000011692 */
[----:B------:R-:W-:Y:S02]  /*20a00*/  LOP3.LUT R95, R95, 0xffff, RZ, 0xc0, !PT ;  /* 0x0000ffff5f5f7812 */ /* 0x000fe400078ec0ff */
[----:B------:R-:W-:-:S02]  /*20a10*/  LOP3.LUT R138, R138, 0xffff, RZ, 0xc0, !PT ;  /* 0x0000ffff8a8a7812 */ /* 0x000fc400078ec0ff */
[----:B------:R-:W-:Y:S02]  /*20a20*/  LOP3.LUT R146, R146, 0xffff, RZ, 0xc0, !PT ;  /* 0x0000ffff92927812 */ /* 0x000fe400078ec0ff */
[----:B------:R-:W-:Y:S02]  /*20a30*/  SHF.R.U32.HI R136, RZ, 0x8, R136 ;  /* 0x00000008ff887819 */ /* 0x000fe40000011688 */
[----:B------:R-:W-:Y:S02]  /*20a40*/  SHF.R.U32.HI R93, RZ, 0x8, R93 ;  /* 0x00000008ff5d7819 */ /* 0x000fe4000001165d */
[----:B------:R-:W-:Y:S01]  /*20a50*/  SHF.R.U32.HI R144, RZ, 0x8, R144 ;  /* 0x00000008ff907819 */ /* 0x000fe20000011690 */
[----:B------:R-:W3:Y:S01]  /*20a60*/  LDS.128 R60, [R0] ;  /* 0x00000000003c7984 */ /* 0x000ee20000000c00 */
[----:B------:R-:W-:Y:S02]  /*20a70*/  PRMT R95, R138, 0x3340, R95 ;  /* 0x000033408a5f7816 */ /* 0x000fe4000000005f */
[----:B------:R-:W-:-:S02]  /*20a80*/  PRMT R146, R146, 0x3340, R1 ;  /* 0x0000334092927816 */ /* 0x000fc40000000001 */
[----:B------:R-:W-:Y:S02]  /*20a90*/  LOP3.LUT R93, R93, 0xffff, RZ, 0xc0, !PT ;  /* 0x0000ffff5d5d7812 */ /* 0x000fe400078ec0ff */
[----:B------:R-:W-:Y:S02]  /*20aa0*/  LOP3.LUT R136, R136, 0xffff, RZ, 0xc0, !PT ;  /* 0x0000ffff88887812 */ /* 0x000fe400078ec0ff */
[----:B------:R-:W-:Y:S02]  /*20ab0*/  LOP3.LUT R144, R144, 0xffff, RZ, 0xc0, !PT ;  /* 0x0000ffff90907812 */ /* 0x000fe400078ec0ff */
[----:B------:R-:W-:Y:S02]  /*20ac0*/  PRMT R95, R95, 0x5410, R146 ;  /* 0x000054105f5f7816 */ /* 0x000fe40000000092 */
[----:B------:R-:W-:Y:S02]  /*20ad0*/  PRMT R93, R136, 0x3340, R93 ;  /* 0x00003340885d7816 */ /* 0x000fe4000000005d */
[----:B------:R-:W-:-:S02]  /*20ae0*/  PRMT R144, R144, 0x3340, R1 ;  /* 0x0000334090907816 */ /* 0x000fc40000000001 */
[----:B------:R-:W-:Y:S02]  /*20af0*/  PRMT R47, R95, 0x5210, R2 ;  /* 0x000052105f2f7816 */ /* 0x000fe40000000002 */
[----:B--2---:R-:W-:Y:S02]  /*20b00*/  PRMT R2, R12, 0x7772, RZ ;  /* 0x000077720c027816 */ /* 0x004fe400000000ff */
[----:B------:R-:W-:Y:S01]  /*20b10*/  PRMT R144, R93, 0x5410, R144 ;  /* 0x000054105d907816 */ /* 0x000fe20000000090 */
[----:B----4-:R-:W-:Y:S02]  /*20b20*/  IMAD.SHL.U32 R119, R119, 0x80, RZ ;  /* 0x0000008077777824 */ /* 0x010fe400078e00ff */
[----:B------:R2:W-:Y:S01]  /*20b30*/  STL [R1], R2 ;  /* 0x0000000201007387 */ /* 0x0005e20000100800 */
[----:B------:R-:W-:Y:S01]  /*20b40*/  PRMT R45, R144, 0x5210, R7 ;  /* 0x00005210902d7816 */ /* 0x000fe20000000007 */
[----:B------:R-:W-:Y:S01]  /*20b50*/  BAR.SYNC.DEFER_BLOCKING 0x0 ;  /* 0x0000000000007b1d */ /* 0x000fe20000010000 */
[----:B------:R-:W-:-:S02]  /*20b60*/  PRMT R179, R193, 0x7773, RZ ;  /* 0x00007773c1b37816 */ /* 0x000fc400000000ff */
[C---:B------:R-:W-:Y:S02]  /*20b70*/  PRMT R186, R193.reuse, 0x7772, RZ ;  /* 0x00007772c1ba7816 */ /* 0x040fe400000000ff */
[C---:B------:R-:W-:Y:S02]  /*20b80*/  PRMT R131, R193.reuse, 0x7771, RZ ;  /* 0x00007771c1837816 */ /* 0x040fe400000000ff */
[----:B--2---:R-:W-:Y:S02]  /*20b90*/  SHF.R.U32.HI R2, RZ, 0x7, R121 ;  /* 0x00000007ff027819 */ /* 0x004fe40000011679 */
[----:B------:R-:W-:Y:S02]  /*20ba0*/  PRMT R197, R193, 0x7770, RZ ;  /* 0x00007770c1c57816 */ /* 0x000fe400000000ff */
[C---:B------:R-:W-:Y:S02]  /*20bb0*/  PRMT R205, R20.reuse, 0x7773, RZ ;  /* 0x0000777314cd7816 */ /* 0x040fe400000000ff */
[----:B------:R-:W-:-:S02]  /*20bc0*/  PRMT R201, R20, 0x7772, RZ ;  /* 0x0000777214c97816 */ /* 0x000fc400000000ff */
[C---:B------:R-:W-:Y:S02]  /*20bd0*/  PRMT R193, R20.reuse, 0x7771, RZ ;  /* 0x0000777114c17816 */ /* 0x040fe400000000ff */
[----:B------:R-:W-:Y:S02]  /*20be0*/  PRMT R151, R20, 0x7770, RZ ;  /* 0x0000777014977816 */ /* 0x000fe400000000ff */
[C---:B------:R-:W-:Y:S02]  /*20bf0*/  PRMT R222, R24.reuse, 0x7773, RZ ;  /* 0x0000777318de7816 */ /* 0x040fe400000000ff */
[C---:B------:R-:W-:Y:S02]  /*20c00*/  PRMT R218, R24.reuse, 0x7772, RZ ;  /* 0x0000777218da7816 */ /* 0x040fe400000000ff */
[C---:B------:R-:W-:Y:S02]  /*20c10*/  PRMT R214, R24.reuse, 0x7771, RZ ;  /* 0x0000777118d67816 */ /* 0x040fe400000000ff */
[----:B------:R-:W-:-:S02]  /*20c20*/  PRMT R207, R24, 0x7770, RZ ;  /* 0x0000777018cf7816 */ /* 0x000fc400000000ff */
[C---:B------:R-:W-:Y:S02]  /*20c30*/  PRMT R238, R16.reuse, 0x7773, RZ ;  /* 0x0000777310ee7816 */ /* 0x040fe400000000ff */
[C---:B------:R-:W-:Y:S02]  /*20c40*/  PRMT R234, R16.reuse, 0x7772, RZ ;  /* 0x0000777210ea7816 */ /* 0x040fe400000000ff */
[C---:B------:R-:W-:Y:S02]  /*20c50*/  PRMT R230, R16.reuse, 0x7771, RZ ;  /* 0x0000777110e67816 */ /* 0x040fe400000000ff */
[----:B------:R-:W-:Y:S02]  /*20c60*/  PRMT R223, R16, 0x7770, RZ ;  /* 0x0000777010df7816 */ /* 0x000fe400000000ff */
[C---:B------:R-:W-:Y:S02]  /*20c70*/  PRMT R3, R12.reuse, 0x7773, RZ ;  /* 0x000077730c037816 */ /* 0x040fe400000000ff */
[----:B------:R-:W-:-:S02]  /*20c80*/  PRMT R249, R12, 0x7771, RZ ;  /* 0x000077710cf97816 */ /* 0x000fc400000000ff */
[----:B------:R-:W-:Y:S01]  /*20c90*/  PRMT R239, R12, 0x7770, RZ ;  /* 0x000077700cef7816 */ /* 0x000fe200000000ff */
[----:B------:R2:W-:Y:S01]  /*20ca0*/  STSM.16.M88.4 [R5], R44 ;  /* 0x0000002c05007844 */ /* 0x0005e20000000200 */
[C---:B------:R-:W-:Y:S02]  /*20cb0*/  PRMT R12, R83.reuse, 0x7773, RZ ;  /* 0x00007773530c7816 */ /* 0x040fe400000000ff */
[C---:B------:R-:W-:Y:S02]  /*20cc0*/  PRMT R16, R83.reuse, 0x7772, RZ ;  /* 0x0000777253107816 */ /* 0x040fe400000000ff */
[C---:B------:R-:W-:Y:S02]  /*20cd0*/  PRMT R20, R83.reuse, 0x7771, RZ ;  /* 0x0000777153147816 */ /* 0x040fe400000000ff */
[----:B------:R-:W-:Y:S02]  /*20ce0*/  PRMT R24, R83, 0x7770, RZ ;  /* 0x0000777053187816 */ /* 0x000fe400000000ff */
[----:B------:R-:W-:-:S02]  /*20cf0*/  SGXT.U32 R83, R2, 0x1 ;  /* 0x000000010253781a */ /* 0x000fc40000000000 */
[----:B------:R-:W-:Y:S02]  /*20d00*/  LOP3.LUT R85, R119, 0x7f, R121, 0xf8, !PT ;  /* 0x0000007f77557812 */ /* 0x000fe400078ef879 */
[C---:B------:R-:W-:Y:S02]  /*20d10*/  PRMT R176, R194.reuse, 0x7773, RZ ;  /* 0x00007773c2b07816 */ /* 0x040fe400000000ff */
[C---:B------:R-:W-:Y:S02]  /*20d20*/  PRMT R182, R194.reuse, 0x7772, RZ ;  /* 0x00007772c2b67816 */ /* 0x040fe400000000ff */
[C---:B------:R-:W-:Y:S02]  /*20d30*/  PRMT R190, R194.reuse, 0x7771, RZ ;  /* 0x00007771c2be7816 */ /* 0x040fe400000000ff */
[----:B------:R-:W-:Y:S02]  /*20d40*/  PRMT R196, R194, 0x7770, RZ ;  /* 0x00007770c2c47816 */ /* 0x000fe400000000ff */
[----:B------:R-:W-:-:S02]  /*20d50*/  PRMT R160, R34, 0x7773, RZ ;  /* 0x0000777322a07816 */ /* 0x000fc400000000ff */
[C---:B------:R-:W-:Y:S02]  /*20d60*/  PRMT R164, R34.reuse, 0x7772, RZ ;  /* 0x0000777222a47816 */ /* 0x040fe400000000ff */
[C---:B------:R-:W-:Y:S02]  /*20d70*/  PRMT R169, R34.reuse, 0x7771, RZ ;  /* 0x0000777122a97816 */ /* 0x040fe400000000ff */
[----:B------:R-:W-:Y:S02]  /*20d80*/  PRMT R173, R34, 0x7770, RZ ;  /* 0x0000777022ad7816 */ /* 0x000fe400000000ff */
[C---:B------:R-:W-:Y:S02]  /*20d90*/  PRMT R141, R30.reuse, 0x7773, RZ ;  /* 0x000077731e8d7816 */ /* 0x040fe400000000ff */
[C---:B------:R-:W-:Y:S02]  /*20da0*/  PRMT R146, R30.reuse, 0x7772, RZ ;  /* 0x000077721e927816 */ /* 0x040fe400000000ff */
[----:B------:R-:W-:-:S02]  /*20db0*/  PRMT R153, R30, 0x7771, RZ ;  /* 0x000077711e997816 */ /* 0x000fc400000000ff */
[----:B------:R-:W-:Y:S02]  /*20dc0*/  PRMT R157, R30, 0x7770, RZ ;  /* 0x000077701e9d7816 */ /* 0x000fe400000000ff */
        /* <DEDUP_REMOVED lines=47> */
[----:B------:R-:W-:Y:S01]  /*210c0*/  PRMT R41, R10, 0x7770, RZ ;  /* 0x000077700a297816 */ /* 0x000fe200000000ff */
[----:B------:R-:W-:Y:S01]  /*210d0*/  UIMAD UR4, UR8, UR4, URZ ;  /* 0x00000004080472a4 */ /* 0x000fe2000f8e023f */
        /* <DEDUP_REMOVED lines=25> */
[C---:B--2---:R-:W-:Y:S02]  /*21270*/  PRMT R44, R15.reuse, 0x7772, RZ ;  /* 0x000077720f2c7816 */ /* 0x044fe400000000ff */
        /* <DEDUP_REMOVED lines=17> */
[----:B------:R-:W-:Y:S01]  /*21390*/  PRMT R21, R81, 0x7770, RZ ;  /* 0x0000777051157816 */ /* 0x000fe200000000ff */
[----:B------:R-:W-:Y:S01]  /*213a0*/  IMAD R95, R85, UR5, RZ ;  /* 0x00000005555f7c24 */ /* 0x000fe2000f8e02ff */
[C---:B------:R-:W-:Y:S01]  /*213b0*/  PRMT R210, R22.reuse, 0x7773, RZ ;  /* 0x0000777316d27816 */ /* 0x040fe200000000ff */
[----:B-1----:R-:W-:Y:S01]  /*213c0*/  IMAD R120, R83, R206, RZ ;  /* 0x000000ce53787224 */ /* 0x002fe200078e02ff */
        /* <DEDUP_REMOVED lines=42> */
[----:B------:R-:W-:Y:S01]  /*21670*/  PRMT R89, R73, 0x7770, RZ ;  /* 0x0000777049597816 */ /* 0x000fe200000000ff */
[----:B------:R-:W-:Y:S01]  /*21680*/  USHF.R.S32.HI UR5, URZ, 0x1f, UR4 ;  /* 0x0000001f3f057899 */ /* 0x000fe20008011404 */
[----:B------:R-:W-:-:S02]  /*21690*/  PRMT R73, R74, 0x7773, RZ ;  /* 0x000077734a497816 */ /* 0x000fc400000000ff */
[C---:B------:R-:W-:Y:S02]  /*216a0*/  PRMT R88, R74.reuse, 0x7772, RZ ;  /* 0x000077724a587816 */ /* 0x040fe400000000ff */
[C---:B------:R-:W-:Y:S02]  /*216b0*/  PRMT R90, R74.reuse, 0x7771, RZ ;  /* 0x000077714a5a7816 */ /* 0x040fe400000000ff */
[----:B------:R-:W-:Y:S01]  /*216c0*/  PRMT R93, R74, 0x7770, RZ ;  /* 0x000077704a5d7816 */ /* 0x000fe200000000ff */
[----:B------:R-:W-:Y:S01]  /*216d0*/  IMAD R129, R206, 0x2, R120 ;  /* 0x00000002ce817824 */ /* 0x000fe200078e0278 */
[C---:B------:R-:W-:Y:S02]  /*216e0*/  PRMT R74, R75.reuse, 0x7773, RZ ;  /* 0x000077734b4a7816 */ /* 0x040fe400000000ff */
[C---:B------:R-:W-:Y:S02]  /*216f0*/  PRMT R91, R75.reuse, 0x7772, RZ ;  /* 0x000077724b5b7816 */ /* 0x040fe400000000ff */
[----:B------:R-:W-:-:S02]  /*21700*/  PRMT R92, R75, 0x7771, RZ ;  /* 0x000077714b5c7816 */ /* 0x000fc400000000ff */
[----:B------:R-:W-:Y:S02]  /*21710*/  PRMT R97, R75, 0x7770, RZ ;  /* 0x000077704b617816 */ /* 0x000fe400000000ff */
[----:B------:R-:W-:Y:S02]  /*21720*/  IADD3 R75, P0, P3, R95, UR4, R106 ;  /* 0x000000045f4b7c10 */ /* 0x000fe4000fb1e06a */
[----:B------:R-:W-:Y:S02]  /*21730*/  SHF.R.S32.HI R108, RZ, 0x1f, R95 ;  /* 0x0000001fff6c7819 */ /* 0x000fe4000001145f */
[C---:B------:R-:W-:Y:S02]  /*21740*/  PRMT R94, R68.reuse, 0x7773, RZ ;  /* 0x00007773445e7816 */ /* 0x040fe400000000ff */
[C---:B------:R-:W-:Y:S02]  /*21750*/  PRMT R96, R68.reuse, 0x7771, RZ ;  /* 0x0000777144607816 */ /* 0x040fe400000000ff */
[----:B------:R-:W-:-:S02]  /*21760*/  PRMT R100, R68, 0x7770, RZ ;  /* 0x0000777044647816 */ /* 0x000fc400000000ff */
[C---:B------:R-:W-:Y:S02]  /*21770*/  PRMT R98, R69.reuse, 0x7772, RZ ;  /* 0x0000777245627816 */ /* 0x040fe400000000ff */
[C---:B------:R-:W-:Y:S02]  /*21780*/  PRMT R99, R69.reuse, 0x7771, RZ ;  /* 0x0000777145637816 */ /* 0x040fe400000000ff */
[C---:B------:R-:W-:Y:S01]  /*21790*/  PRMT R102, R69.reuse, 0x7770, RZ ;  /* 0x0000777045667816 */ /* 0x040fe200000000ff */
[----:B------:R-:W-:Y:S01]  /*217a0*/  IMAD R241, R206, 0x2, R129 ;  /* 0x00000002cef17824 */ /* 0x000fe200078e0281 */
[----:B------:R-:W-:Y:S01]  /*217b0*/  PRMT R95, R68, 0x7772, RZ ;  /* 0x00007772445f7816 */ /* 0x000fe200000000ff */
[----:B------:R-:W-:Y:S01]  /*217c0*/  ULDC UR4, c[0x0][0x27c] ;  /* 0x00009f0000047ab9 */ /* 0x000fe20000000800 */
        /* <DEDUP_REMOVED lines=9> */
[----:B------:R-:W-:Y:S02]  /*21860*/  IADD3.X R71, R108, UR5, R107, P0, P3 ;  /* 0x000000056c477c10 */ /* 0x000fe400087e646b */
[----:B------:R-:W-:Y:S01]  /*21870*/  IADD3 R124, P0, R120, R75, RZ ;  /* 0x0000004b787c7210 */ /* 0x000fe20007f1e0ff */
[----:B------:R-:W-:Y:S01]  /*21880*/  IMAD R243, R206, 0x2, R241 ;  /* 0x00000002cef37824 */ /* 0x000fe200078e02f1 */
[C---:B0-----:R-:W-:Y:S02]  /*21890*/  PRMT R107, R64.reuse, 0x7773, RZ ;  /* 0x00007773406b7816 */ /* 0x041fe400000000ff */
        /* <DEDUP_REMOVED lines=15> */
[----:B------:R-:W-:Y:S02]  /*21990*/  IADD3 R128, P3, R129, R75, RZ ;  /* 0x0000004b81807210 */ /* 0x000fe40007f7e0ff */
[----:B------:R-:W-:Y:S01]  /*219a0*/  LEA.HI.X.SX32 R125, R120, R71, 0x1, P0 ;  /* 0x00000047787d7211 */ /* 0x000fe200000f0eff */
[----:B------:R-:W-:Y:S01]  /*219b0*/  BAR.SYNC.DEFER_BLOCKING 0x0 ;  /* 0x0000000000007b1d */ /* 0x000fe20000010000 */
[----:B---3--:R-:W-:Y:S01]  /*219c0*/  PRMT R120, R60, 0x7773, RZ ;  /* 0x000077733c787816 */ /* 0x008fe200000000ff */
[----:B------:R-:W-:Y:S01]  /*219d0*/  IMAD R245, R206, 0x2, R243 ;  /* 0x00000002cef57824 */ /* 0x000fe200078e02f3 */
        /* <DEDUP_REMOVED lines=11> */
[----:B------:R0:W-:Y:S01]  /*21a90*/  STG.E.U8 desc[UR6][R124.64], R198 ;  /* 0x000000c67c007986 */ /* 0x0001e2000c101106 */
[----:B------:R-:W-:Y:S02]  /*21aa0*/  IADD3 R62, P0, R241, R75, RZ ;  /* 0x0000004bf13e7210 */ /* 0x000fe40007f1e0ff */
[----:B------:R-:W-:Y:S02]  /*21ab0*/  LEA.HI.X.SX32 R129, R129, R71, 0x1, P3 ;  /* 0x0000004781817211 */ /* 0x000fe400018f0eff */
[----:B------:R-:W-:-:S02]  /*21ac0*/  PRMT R136, R63, 0x7773, RZ ;  /* 0x000077733f887816 */ /* 0x000fc400000000ff */
[C---:B------:R-:W-:Y:S02]  /*21ad0*/  PRMT R137, R63.reuse, 0x7772, RZ ;  /* 0x000077723f897816 */ /* 0x040fe400000000ff */
[C---:B------:R-:W-:Y:S02]  /*21ae0*/  PRMT R138, R63.reuse, 0x7771, RZ ;  /* 0x000077713f8a7816 */ /* 0x040fe400000000ff */
[----:B------:R-:W-:Y:S01]  /*21af0*/  PRMT R139, R63, 0x7770, RZ ;  /* 0x000077703f8b7816 */ /* 0x000fe200000000ff */
[----:B0-----:R-:W-:Y:S01]  /*21b00*/  IMAD R198, R206, 0x2, R245 ;  /* 0x00000002cec67824 */ /* 0x001fe200078e02f5 */
[----:B------:R-:W-:Y:S01]  /*21b10*/  IADD3 R124, P3, R243, R75, RZ ;  /* 0x0000004bf37c7210 */ /* 0x000fe20007f7e0ff */
[----:B------:R0:W-:Y:S01]  /*21b20*/  STG.E.U8 desc[UR6][R128.64], R197 ;  /* 0x000000c580007986 */ /* 0x0001e2000c101106 */
[----:B------:R-:W-:Y:S02]  /*21b30*/  LEA.HI.X.SX32 R63, R241, R71, 0x1, P0 ;  /* 0x00000047f13f7211 */ /* 0x000fe400000f0eff */
[C---:B------:R-:W-:Y:S01]  /*21b40*/  PRMT R177, R195.reuse, 0x7773, RZ ;  /* 0x00007773c3b17816 */ /* 0x040fe200000000ff */
[----:B------:R-:W2:Y:S01]  /*21b50*/  LDL.LU R241, [R1] ;  /* 0x0000000001f17983 */ /* 0x000ea20000300800 */
[----:B------:R-:W-:-:S02]  /*21b60*/  PRMT R183, R195, 0x7772, RZ ;  /* 0x00007772c3b77816 */ /* 0x000fc400000000ff */
[C---:B------:R-:W-:Y:S01]  /*21b70*/  PRMT R189, R195.reuse, 0x7771, RZ ;  /* 0x00007771c3bd7816 */ /* 0x040fe200000000ff */
[----:B------:R1:W-:Y:S01]  /*21b80*/  STG.E.U8 desc[UR6][R62.64], R196 ;  /* 0x000000c43e007986 */ /* 0x0003e2000c101106 */
[----:B------:R-:W-:Y:S01]  /*21b90*/  PRMT R195, R195, 0x7770, RZ ;  /* 0x00007770c3c37816 */ /* 0x000fe200000000ff */
[C---:B0-----:R-:W-:Y:S01]  /*21ba0*/  IMAD R197, R206.reuse, 0x2, R198 ;  /* 0x00000002cec57824 */ /* 0x041fe200078e02c6 */
[----:B------:R-:W-:Y:S02]  /*21bb0*/  IADD3 R128, P0, R245, R75, RZ ;  /* 0x0000004bf5807210 */ /* 0x000fe40007f1e0ff */
[-C--:B------:R-:W-:Y:S02]  /*21bc0*/  LEA.HI.X.SX32 R125, R243, R71.reuse, 0x1, P3 ;  /* 0x00000047f37d7211 */ /* 0x080fe400018f0eff */
[----:B------:R-:W-:Y:S01]  /*21bd0*/  LEA.HI.X.SX32 R129, R245, R71, 0x1, P0 ;  /* 0x00000047f5817211 */ /* 0x000fe200000f0eff */
[----:B-1----:R-:W-:Y:S01]  /*21be0*/  IMAD R196, R206, 0x2, R197 ;  /* 0x00000002cec47824 */ /* 0x002fe200078e02c5 */
[C---:B------:R-:W-:Y:S01]  /*21bf0*/  IADD3 R62, P3, R198.reuse, R75, RZ ;  /* 0x0000004bc63e7210 */ /* 0x040fe20007f7e0ff */
[----:B------:R0:W-:Y:S03]  /*21c00*/  STG.E.U8 desc[UR6][R124.64], R195 ;  /* 0x000000c37c007986 */ /* 0x0001e6000c101106 */
[----:B------:R-:W-:Y:S01]  /*21c10*/  LEA.HI.X.SX32 R63, R198, R71, 0x1, P3 ;  /* 0x00000047c63f7211 */ /* 0x000fe200018f0eff */
[----:B------:R1:W-:Y:S01]  /*21c20*/  STG.E.U8 desc[UR6][R128.64], R130 ;  /* 0x0000008280007986 */ /* 0x0003e2000c101106 */
[----:B0-----:R-:W-:Y:S01]  /*21c30*/  IMAD R195, R206, 0x2, R196 ;  /* 0x00000002cec37824 */ /* 0x001fe200078e02c4 */
[----:B------:R-:W-:-:S02]  /*21c40*/  IADD3 R124, P0, R197, R75, RZ ;  /* 0x0000004bc57c7210 */ /* 0x000fc40007f1e0ff */
[CC--:B-1----:R-:W-:Y:S01]  /*21c50*/  IADD3 R128, P3, R196.reuse, R75.reuse, RZ ;  /* 0x0000004bc4807210 */ /* 0x0c2fe20007f7e0ff */
[----:B------:R0:W-:Y:S01]  /*21c60*/  STG.E.U8 desc[UR6][R62.64], R131 ;  /* 0x000000833e007986 */ /* 0x0001e2000c101106 */
[----:B------:R-:W-:Y:S02]  /*21c70*/  IADD3 R130, P4, R195, R75, RZ ;  /* 0x0000004bc3827210 */ /* 0x000fe40007f9e0ff */
[-C--:B------:R-:W-:Y:S02]  /*21c80*/  LEA.HI.X.SX32 R125, R197, R71.reuse, 0x1, P0 ;  /* 0x00000047c57d7211 */ /* 0x080fe400000f0eff */
[----:B------:R-:W-:-:S03]  /*21c90*/  LEA.HI.X.SX32 R129, R196, R71, 0x1, P3 ;  /* 0x00000047c4817211 */ /* 0x000fc600018f0eff */
[----:B------:R1:W-:Y:S01]  /*21ca0*/  STG.E.U8 desc[UR6][R124.64], R190 ;  /* 0x000000be7c007986 */ /* 0x0003e2000c101106 */
[C---:B0-----:R-:W-:Y:S01]  /*21cb0*/  IMAD R62, R206.reuse, 0x2, R195 ;  /* 0x00000002ce3e7824 */ /* 0x041fe200078e02c3 */
[----:B------:R-:W-:Y:S02]  /*21cc0*/  LEA.HI.X.SX32 R131, R195, R71, 0x1, P4 ;  /* 0x00000047c3837211 */ /* 0x000fe400020f0eff */
[----:B------:R0:W-:Y:S01]  /*21cd0*/  STG.E.U8 desc[UR6][R128.64], R189 ;  /* 0x000000bd80007986 */ /* 0x0001e2000c101106 */
[----:B------:R-:W-:-:S03]  /*21ce0*/  IMAD R63, R206, 0x2, R62 ;  /* 0x00000002ce3f7824 */ /* 0x000fc600078e023e */
[----:B------:R3:W-:Y:S01]  /*21cf0*/  STG.E.U8 desc[UR6][R130.64], R191 ;  /* 0x000000bf82007986 */ /* 0x0007e2000c101106 */
[----:B-1----:R-:W1:Y:S01]  /*21d00*/  LDC R190, c[0x0][0x278] ;  /* 0x00009e00ffbe7b82 */ /* 0x002e620000000800 */
[-C--:B------:R-:W-:Y:S02]  /*21d10*/  IADD3 R124, P3, R63, R75.reuse, RZ ;  /* 0x0000004b3f7c7210 */ /* 0x080fe40007f7e0ff */
[----:B0-----:R-:W-:-:S05]  /*21d20*/  IADD3 R128, P0, R62, R75, RZ ;  /* 0x0000004b3e807210 */ /* 0x001fca0007f1e0ff */
[----:B------:R-:W0:Y:S01]  /*21d30*/  LDC R189, c[0x0][0x278] ;  /* 0x00009e00ffbd7b82 */ /* 0x000e220000000800 */
[----:B---3--:R-:W-:Y:S01]  /*21d40*/  IMAD R130, R206, 0x2, R63 ;  /* 0x00000002ce827824 */ /* 0x008fe200078e023f */
[-C--:B------:R-:W-:Y:S02]  /*21d50*/  LEA.HI.X.SX32 R129, R62, R71.reuse, 0x1, P0 ;  /* 0x000000473e817211 */ /* 0x080fe400000f0eff */
[----:B------:R-:W-:Y:S01]  /*21d60*/  LEA.HI.X.SX32 R125, R63, R71, 0x1, P3 ;  /* 0x000000473f7d7211 */ /* 0x000fe200018f0eff */
[----:B------:R-:W-:Y:S01]  /*21d70*/  IMAD R131, R206, 0x2, R130 ;  /* 0x00000002ce837824 */ /* 0x000fe200078e0282 */
[C---:B------:R-:W-:Y:S01]  /*21d80*/  IADD3 R62, P0, R130.reuse, R75, RZ ;  /* 0x0000004b823e7210 */ /* 0x040fe20007f1e0ff */
[----:B------:R3:W-:Y:S03]  /*21d90*/  STG.E.U8 desc[UR6][R128.64], R186 ;  /* 0x000000ba80007986 */ /* 0x0007e6000c101106 */
[----:B------:R-:W-:Y:S01]  /*21da0*/  LEA.HI.X.SX32 R63, R130, R71, 0x1, P0 ;  /* 0x00000047823f7211 */ /* 0x000fe200000f0eff */
[----:B------:R4:W-:Y:S01]  /*21db0*/  STG.E.U8 desc[UR6][R124.64], R182 ;  /* 0x000000b67c007986 */ /* 0x0009e2000c101106 */
[----:B------:R-:W1:Y:S03]  /*21dc0*/  LDC R130, c[0x0][0x278] ;  /* 0x00009e00ff827b82 */ /* 0x000e660000000800 */
[----:B------:R4:W-:Y:S01]  /*21dd0*/  STG.E.U8 desc[UR6][R62.64], R183 ;  /* 0x000000b73e007986 */ /* 0x0009e2000c101106 */
[----:B---3--:R-:W-:-:S04]  /*21de0*/  IADD3 R128, P3, R131, R75, RZ ;  /* 0x0000004b83807210 */ /* 0x008fc80007f7e0ff */
[----:B------:R-:W3:Y:S01]  /*21df0*/  LDC R186, c[0x0][0x278] ;  /* 0x00009e00ffba7b82 */ /* 0x000ee20000000800 */
[----:B----4-:R-:W-:Y:S01]  /*21e00*/  IMAD R125, R206, 0x2, R131 ;  /* 0x00000002ce7d7824 */ /* 0x010fe200078e0283 */
[----:B------:R-:W-:-:S06]  /*21e10*/  LEA.HI.X.SX32 R129, R131, R71, 0x1, P3 ;  /* 0x0000004783817211 */ /* 0x000fcc00018f0eff */
[----:B------:R-:W4:Y:S01]  /*21e20*/  LDC R183, c[0x0][0x278] ;  /* 0x00009e00ffb77b82 */ /* 0x000f220000000800 */
[----:B------:R-:W-:Y:S01]  /*21e30*/  IMAD R206, R206, 0x2, R125 ;  /* 0x00000002cece7824 */ /* 0x000fe200078e027d */
[----:B------:R0:W-:Y:S03]  /*21e40*/  STG.E.U8 desc[UR6][R128.64], R184 ;  /* 0x000000b880007986 */ /* 0x0001e6000c101106 */
[----:B0-----:R-:W-:-:S03]  /*21e50*/  IMAD R63, R189, 0x2, R206 ;  /* 0x00000002bd3f7824 */ /* 0x001fc600078e02ce */
[----:B------:R-:W0:Y:S01]  /*21e60*/  LDC R131, c[0x0][0x278] ;  /* 0x00009e00ff837b82 */ /* 0x000e220000000800 */
[-C--:B------:R-:W-:Y:S02]  /*21e70*/  IADD3 R124, P3, R206, R75.reuse, RZ ;  /* 0x0000004bce7c7210 */ /* 0x080fe40007f7e0ff */
[----:B------:R-:W-:Y:S01]  /*21e80*/  IADD3 R128, P0, R125, R75, RZ ;  /* 0x0000004b7d807210 */ /* 0x000fe20007f1e0ff */
[----:B-1----:R-:W-:-:S03]  /*21e90*/  IMAD R182, R190, 0x2, R63 ;  /* 0x00000002beb67824 */ /* 0x002fc600078e023f */
[-C--:B------:R-:W-:Y:S02]  /*21ea0*/  LEA.HI.X.SX32 R129, R125, R71.reuse, 0x1, P0 ;  /* 0x000000477d817211 */ /* 0x080fe400000f0eff */
[----:B------:R-:W-:-:S03]  /*21eb0*/  LEA.HI.X.SX32 R125, R206, R71, 0x1, P3 ;  /* 0x00000047ce7d7211 */ /* 0x000fc600018f0eff */
[----:B------:R1:W-:Y:S01]  /*21ec0*/  STG.E.U8 desc[UR6][R128.64], R179 ;  /* 0x000000b380007986 */ /* 0x0003e2000c101106 */
[----:B------:R-:W-:-:S03]  /*21ed0*/  IADD3 R62, P0, R63, R75, RZ ;  /* 0x0000004b3f3e7210 */ /* 0x000fc60007f1e0ff */
[----:B------:R4:W-:Y:S01]  /*21ee0*/  STG.E.U8 desc[UR6][R124.64], R176 ;  /* 0x000000b07c007986 */ /* 0x0009e2000c101106 */
[----:B---3--:R-:W-:Y:S01]  /*21ef0*/  IMAD R186, R186, 0x2, R182 ;  /* 0x00000002baba7824 */ /* 0x008fe200078e02b6 */
[----:B------:R-:W-:Y:S02]  /*21f00*/  LEA.HI.X.SX32 R63, R63, R71, 0x1, P0 ;  /* 0x000000473f3f7211 */ /* 0x000fe400000f0eff */
[C---:B-1----:R-:W-:Y:S01]  /*21f10*/  IADD3 R128, P3, R182.reuse, R75, RZ ;  /* 0x0000004bb6807210 */ /* 0x042fe20007f7e0ff */
[----:B------:R-:W1:Y:S03]  /*21f20*/  LDC R179, c[0x0][0x278] ;  /* 0x00009e00ffb37b82 */ /* 0x000e660000000800 */
[----:B------:R-:W-:-:S05]  /*21f30*/  LEA.HI.X.SX32 R129, R182, R71, 0x1, P3 ;  /* 0x00000047b6817211 */ /* 0x000fca00018f0eff */
[----:B----4-:R-:W3:Y:S01]  /*21f40*/  LDC R176, c[0x0][0x278] ;  /* 0x00009e00ffb07b82 */ /* 0x010ee20000000800 */
[----:B------:R-:W-:Y:S01]  /*21f50*/  IMAD R184, R183, 0x2, R186 ;  /* 0x00000002b7b87824 */ /* 0x000fe200078e02ba */
[----:B------:R-:W-:Y:S06]  /*21f60*/  STG.E.U8 desc[UR6][R62.64], R177 ;  /* 0x000000b13e007986 */ /* 0x000fec000c101106 */
[----:B------:R-:W4:Y:S01]  /*21f70*/  LDC R182, c[0x0][0x278] ;  /* 0x00009e00ffb67b82 */ /* 0x000f220000000800 */
[----:B------:R0:W-:Y:S02]  /*21f80*/  STG.E.U8 desc[UR6][R128.64], R178 ;  /* 0x000000b280007986 */ /* 0x0001e4000c101106 */
[----:B0-----:R-:W-:Y:S01]  /*21f90*/  IMAD R190, R131, 0x2, R184 ;  /* 0x0000000283be7824 */ /* 0x001fe200078e02b8 */
[----:B------:R-:W-:-:S04]  /*21fa0*/  IADD3 R124, P3, R184, R75, RZ ;  /* 0x0000004bb87c7210 */ /* 0x000fc80007f7e0ff */
[----:B------:R-:W0:Y:S01]  /*21fb0*/  LDC R131, c[0x0][0x278] ;  /* 0x00009e00ff837b82 */ /* 0x000e220000000800 */
[----:B------:R-:W-:-:S07]  /*21fc0*/  IADD3 R128, P0, R186, R75, RZ ;  /* 0x0000004bba807210 */ /* 0x000fce0007f1e0ff */
[----:B------:R-:W0:Y:S01]  /*21fd0*/  LDC R177, c[0x0][0x278] ;  /* 0x00009e00ffb17b82 */ /* 0x000e220000000800 */
[----:B------:R-:W-:Y:S01]  /*21fe0*/  LEA.HI.X.SX32 R129, R186, R71, 0x1, P0 ;  /* 0x00000047ba817211 */ /* 0x000fe200000f0eff */
[----:B------:R-:W-:Y:S01]  /*21ff0*/  IMAD R186, R130, 0x2, R190 ;  /* 0x0000000282ba7824 */ /* 0x000fe200078e02be */
[----:B------:R-:W-:Y:S02]  /*22000*/  IADD3 R62, P0, R190, R75, RZ ;  /* 0x0000004bbe3e7210 */ /* 0x000fe40007f1e0ff */
[-C--:B------:R-:W-:Y:S01]  /*22010*/  LEA.HI.X.SX32 R125, R184, R71.reuse, 0x1, P3 ;  /* 0x00000047b87d7211 */ /* 0x080fe200018f0eff */
[----:B------:R1:W-:Y:S02]  /*22020*/  STG.E.U8 desc[UR6][R128.64], R175 ;  /* 0x000000af80007986 */ /* 0x0003e4000c101106 */
[----:B------:R-:W0:Y:S01]  /*22030*/  LDC R130, c[0x0][0x278] ;  /* 0x00009e00ff827b82 */ /* 0x000e220000000800 */
[----:B------:R-:W-:Y:S01]  /*22040*/  LEA.HI.X.SX32 R63, R190, R71, 0x1, P0 ;  /* 0x00000047be3f7211 */ /* 0x000fe200000f0eff */
[----:B---3--:R-:W-:Y:S01]  /*22050*/  IMAD R178, R176, 0x2, R186 ;  /* 0x00000002b0b27824 */ /* 0x008fe200078e02ba */
[----:B------:R3:W-:Y:S01]  /*22060*/  STG.E.U8 desc[UR6][R124.64], R173 ;  /* 0x000000ad7c007986 */ /* 0x0007e2000c101106 */
[----:B-1----:R-:W-:-:S04]  /*22070*/  IADD3 R128, P3, R186, R75, RZ ;  /* 0x0000004bba807210 */ /* 0x002fc80007f7e0ff */
[----:B------:R-:W1:Y:S01]  /*22080*/  LDC R176, c[0x0][0x278] ;  /* 0x00009e00ffb07b82 */ /* 0x000e620000000800 */
[----:B------:R-:W-:Y:S01]  /*22090*/  LEA.HI.X.SX32 R129, R186, R71, 0x1, P3 ;  /* 0x00000047ba817211 */ /* 0x000fe200018f0eff */
[----:B----4-:R-:W-:Y:S01]  /*220a0*/  IMAD R182, R182, 0x2, R178 ;  /* 0x00000002b6b67824 */ /* 0x010fe200078e02b2 */
[----:B------:R-:W-:Y:S05]  /*220b0*/  STG.E.U8 desc[UR6][R62.64], R174 ;  /* 0x000000ae3e007986 */ /* 0x000fea000c101106 */
[----:B------:R-:W4:Y:S01]  /*220c0*/  LDC R175, c[0x0][0x278] ;  /* 0x00009e00ffaf7b82 */ /* 0x000f220000000800 */
[----:B------:R0:W-:Y:S01]  /*220d0*/  STG.E.U8 desc[UR6][R128.64], R172 ;  /* 0x000000ac80007986 */ /* 0x0001e2000c101106 */
[----:B------:R-:W-:Y:S01]  /*220e0*/  IMAD R184, R179, 0x2, R182 ;  /* 0x00000002b3b87824 */ /* 0x000fe200078e02b6 */
[----:B---3--:R-:W-:-:S05]  /*220f0*/  IADD3 R124, P3, R182, R75, RZ ;  /* 0x0000004bb67c7210 */ /* 0x008fca0007f7e0ff */
[----:B------:R-:W3:Y:S01]  /*22100*/  LDC R173, c[0x0][0x278] ;  /* 0x00009e00ffad7b82 */ /* 0x000ee20000000800 */
[----:B0-----:R-:W-:-:S04]  /*22110*/  IADD3 R128, P0, R178, R75, RZ ;  /* 0x0000004bb2807210 */ /* 0x001fc80007f1e0ff */
[----:B------:R-:W-:Y:S01]  /*22120*/  LEA.HI.X.SX32 R129, R178, R71, 0x1, P0 ;  /* 0x00000047b2817211 */ /* 0x000fe200000f0eff */
[----:B------:R-:W-:Y:S01]  /*22130*/  IMAD R178, R131, 0x2, R184 ;  /* 0x0000000283b27824 */ /* 0x000fe200078e02b8 */
[----:B------:R-:W-:Y:S01]  /*22140*/  IADD3 R62, P0, R184, R75, RZ ;  /* 0x0000004bb83e7210 */ /* 0x000fe20007f1e0ff */
[----:B------:R-:W0:Y:S01]  /*22150*/  LDC R131, c[0x0][0x278] ;  /* 0x00009e00ff837b82 */ /* 0x000e220000000800 */
[-C--:B------:R-:W-:Y:S01]  /*22160*/  LEA.HI.X.SX32 R125, R182, R71.reuse, 0x1, P3 ;  /* 0x00000047b67d7211 */ /* 0x080fe200018f0eff */
[----:B------:R1:W-:Y:S01]  /*22170*/  STG.E.U8 desc[UR6][R128.64], R171 ;  /* 0x000000ab80007986 */ /* 0x0003e2000c101106 */
[----:B------:R-:W-:Y:S01]  /*22180*/  LEA.HI.X.SX32 R63, R184, R71, 0x1, P0 ;  /* 0x00000047b83f7211 */ /* 0x000fe200000f0eff */
[----:B------:R-:W-:Y:S02]  /*22190*/  IMAD R130, R130, 0x2, R178 ;  /* 0x0000000282827824 */ /* 0x000fe400078e02b2 */
[----:B------:R4:W-:Y:S01]  /*221a0*/  STG.E.U8 desc[UR6][R124.64], R169 ;  /* 0x000000a97c007986 */ /* 0x0009e2000c101106 */
[C---:B-1----:R-:W-:Y:S01]  /*221b0*/  IADD3 R128, P3, R178.reuse, R75, RZ ;  /* 0x0000004bb2807210 */ /* 0x042fe20007f7e0ff */
[----:B------:R-:W1:Y:S03]  /*221c0*/  LDC R171, c[0x0][0x278] ;  /* 0x00009e00ffab7b82 */ /* 0x000e660000000800 */
[----:B------:R-:W-:Y:S01]  /*221d0*/  LEA.HI.X.SX32 R129, R178, R71, 0x1, P3 ;  /* 0x00000047b2817211 */ /* 0x000fe200018f0eff */
[----:B------:R-:W-:Y:S01]  /*221e0*/  STG.E.U8 desc[UR6][R62.64], R170 ;  /* 0x000000aa3e007986 */ /* 0x000fe2000c101106 */
[----:B------:R-:W-:-:S03]  /*221f0*/  IMAD R176, R176, 0x2, R130 ;  /* 0x00000002b0b07824 */ /* 0x000fc600078e0282 */
[----:B------:R3:W-:Y:S01]  /*22200*/  STG.E.U8 desc[UR6][R128.64], R168 ;  /* 0x000000a880007986 */ /* 0x0007e2000c101106 */
[----:B----4-:R-:W-:Y:S01]  /*22210*/  IMAD R172, R175, 0x2, R176 ;  /* 0x00000002afac7824 */ /* 0x010fe200078e02b0 */
[-C--:B------:R-:W-:Y:S01]  /*22220*/  IADD3 R124, P3, R176, R75.reuse, RZ ;  /* 0x0000004bb07c7210 */ /* 0x080fe20007f7e0ff */
[----:B------:R-:W4:Y:S01]  /*22230*/  LDC R169, c[0x0][0x278] ;  /* 0x00009e00ffa97b82 */ /* 0x000f220000000800 */
[----:B---3--:R-:W-:-:S04]  /*22240*/  IADD3 R128, P0, R130, R75, RZ ;  /* 0x0000004b82807210 */ /* 0x008fc80007f1e0ff */
[----:B------:R-:W-:-:S03]  /*22250*/  LEA.HI.X.SX32 R129, R130, R71, 0x1, P0 ;  /* 0x0000004782817211 */ /* 0x000fc600000f0eff */
[----:B------:R-:W3:Y:S01]  /*22260*/  LDC R130, c[0x0][0x278] ;  /* 0x00009e00ff827b82 */ /* 0x000ee20000000800 */
[----:B------:R-:W-:Y:S01]  /*22270*/  IMAD R174, R173, 0x2, R172 ;  /* 0x00000002adae7824 */ /* 0x000fe200078e02ac */
[----:B------:R-:W-:Y:S01]  /*22280*/  IADD3 R62, P0, R172, R75, RZ ;  /* 0x0000004bac3e7210 */ /* 0x000fe20007f1e0ff */
[----:B------:R1:W-:Y:S01]  /*22290*/  STG.E.U8 desc[UR6][R128.64], R167 ;  /* 0x000000a780007986 */ /* 0x0003e2000c101106 */
[-C--:B------:R-:W-:Y:S01]  /*222a0*/  LEA.HI.X.SX32 R125, R176, R71.reuse, 0x1, P3 ;  /* 0x00000047b07d7211 */ /* 0x080fe200018f0eff */
[----:B0-----:R-:W-:Y:S01]  /*222b0*/  IMAD R168, R131, 0x2, R174 ;  /* 0x0000000283a87824 */ /* 0x001fe200078e02ae */
[----:B------:R-:W-:Y:S02]  /*222c0*/  LEA.HI.X.SX32 R63, R172, R71, 0x1, P0 ;  /* 0x00000047ac3f7211 */ /* 0x000fe400000f0eff */
[----:B------:R-:W0:Y:S01]  /*222d0*/  LDC R131, c[0x0][0x278] ;  /* 0x00009e00ff837b82 */ /* 0x000e220000000800 */
[----:B------:R-:W-:Y:S01]  /*222e0*/  IMAD R170, R177, 0x2, R168 ;  /* 0x00000002b1aa7824 */ /* 0x000fe200078e02a8 */
[C---:B-1----:R-:W-:Y:S01]  /*222f0*/  IADD3 R128, P3, R174.reuse, R75, RZ ;  /* 0x0000004bae807210 */ /* 0x042fe20007f7e0ff */
[----:B------:R1:W-:Y:S05]  /*22300*/  STG.E.U8 desc[UR6][R124.64], R164 ;  /* 0x000000a47c007986 */ /* 0x0003ea000c101106 */
[----:B------:R-:W2:Y:S01]  /*22310*/  LDC R167, c[0x0][0x278] ;  /* 0x00009e00ffa77b82 */ /* 0x000ea20000000800 */
[----:B------:R-:W-:Y:S01]  /*22320*/  LEA.HI.X.SX32 R129, R174, R71, 0x1, P3 ;  /* 0x00000047ae817211 */ /* 0x000fe200018f0eff */
[----:B------:R-:W-:Y:S01]  /*22330*/  STG.E.U8 desc[UR6][R62.64], R166 ;  /* 0x000000a63e007986 */ /* 0x000fe2000c101106 */
[----:B------:R-:W-:-:S03]  /*22340*/  IMAD R172, R171, 0x2, R170 ;  /* 0x00000002abac7824 */ /* 0x000fc600078e02aa */
[----:B------:R4:W-:Y:S02]  /*22350*/  STG.E.U8 desc[UR6][R128.64], R165 ;  /* 0x000000a580007986 */ /* 0x0009e4000c101106 */
[----:B------:R-:W2:Y:S01]  /*22360*/  LDC R171, c[0x0][0x278] ;  /* 0x00009e00ffab7b82 */ /* 0x000ea20000000800 */
[----:B---3--:R-:W-:Y:S01]  /*22370*/  IMAD R130, R130, 0x2, R172 ;  /* 0x0000000282827824 */ /* 0x008fe200078e02ac */
[-C--:B-1----:R-:W-:Y:S02]  /*22380*/  IADD3 R124, P3, R170, R75.reuse, RZ ;  /* 0x0000004baa7c7210 */ /* 0x082fe40007f7e0ff */
[----:B----4-:R-:W-:-:S04]  /*22390*/  IADD3 R128, P0, R168, R75, RZ ;  /* 0x0000004ba8807210 */ /* 0x010fc80007f1e0ff */
[----:B------:R-:W1:Y:S01]  /*223a0*/  LDC R165, c[0x0][0x278] ;  /* 0x00009e00ffa57b82 */ /* 0x000e620000000800 */
[----:B------:R-:W-:Y:S02]  /*223b0*/  LEA.HI.X.SX32 R129, R168, R71, 0x1, P0 ;  /* 0x00000047a8817211 */ /* 0x000fe400000f0eff */
[----:B------:R-:W-:Y:S02]  /*223c0*/  IADD3 R62, P0, R172, R75, RZ ;  /* 0x0000004bac3e7210 */ /* 0x000fe40007f1e0ff */
[-C--:B------:R-:W-:Y:S01]  /*223d0*/  LEA.HI.X.SX32 R125, R170, R71.reuse, 0x1, P3 ;  /* 0x00000047aa7d7211 */ /* 0x080fe200018f0eff */
[----:B------:R3:W-:Y:S01]  /*223e0*/  STG.E.U8 desc[UR6][R128.64], R163 ;  /* 0x000000a380007986 */ /* 0x0007e2000c101106 */
[----:B------:R-:W-:Y:S01]  /*223f0*/  IMAD R164, R169, 0x2, R130 ;  /* 0x00000002a9a47824 */ /* 0x000fe200078e0282 */
[----:B------:R-:W-:Y:S01]  /*22400*/  LEA.HI.X.SX32 R63, R172, R71, 0x1, P0 ;  /* 0x00000047ac3f7211 */ /* 0x000fe200000f0eff */
[----:B------:R-:W4:Y:S01]  /*22410*/  LDC R169, c[0x0][0x278] ;  /* 0x00009e00ffa97b82 */ /* 0x000f220000000800 */
[----:B------:R2:W-:Y:S01]  /*22420*/  STG.E.U8 desc[UR6][R124.64], R160 ;  /* 0x000000a07c007986 */ /* 0x0005e2000c101106 */
[----:B---3--:R-:W-:-:S06]  /*22430*/  IADD3 R128, P3, R130, R75, RZ ;  /* 0x0000004b82807210 */ /* 0x008fcc0007f7e0ff */
[----:B------:R-:W3:Y:S01]  /*22440*/  LDC R163, c[0x0][0x278] ;  /* 0x00009e00ffa37b82 */ /* 0x000ee20000000800 */
[----:B------:R-:W-:Y:S01]  /*22450*/  LEA.HI.X.SX32 R129, R130, R71, 0x1, P3 ;  /* 0x0000004782817211 */ /* 0x000fe200018f0eff */
[----:B0-----:R-:W-:Y:S01]  /*22460*/  IMAD R130, R131, 0x2, R164 ;  /* 0x0000000283827824 */ /* 0x001fe200078e02a4 */
[----:B------:R0:W-:Y:S05]  /*22470*/  STG.E.U8 desc[UR6][R62.64], R161 ;  /* 0x000000a13e007986 */ /* 0x0001ea000c101106 */
[----:B------:R-:W3:Y:S01]  /*22480*/  LDC R131, c[0x0][0x278] ;  /* 0x00009e00ff837b82 */ /* 0x000ee20000000800 */
[----:B------:R1:W-:Y:S01]  /*22490*/  STG.E.U8 desc[UR6][R128.64], R162 ;  /* 0x000000a280007986 */ /* 0x0003e2000c101106 */
[----:B--2---:R-:W-:Y:S01]  /*224a0*/  IMAD R166, R167, 0x2, R130 ;  /* 0x00000002a7a67824 */ /* 0x004fe200078e0282 */
[----:B------:R-:W-:-:S03]  /*224b0*/  IADD3 R124, P3, R130, R75, RZ ;  /* 0x0000004b827c7210 */ /* 0x000fc60007f7e0ff */
[----:B------:R-:W-:Y:S02]  /*224c0*/  IMAD R160, R171, 0x2, R166 ;  /* 0x00000002aba07824 */ /* 0x000fe400078e02a6 */
[----:B0-----:R-:W0:Y:S01]  /*224d0*/  LDC R161, c[0x0][0x278] ;  /* 0x00009e00ffa17b82 */ /* 0x001e220000000800 */
[----:B-1----:R-:W-:-:S04]  /*224e0*/  IADD3 R128, P0, R164, R75, RZ ;  /* 0x0000004ba4807210 */ /* 0x002fc80007f1e0ff */
[----:B------:R-:W-:Y:S02]  /*224f0*/  LEA.HI.X.SX32 R129, R164, R71, 0x1, P0 ;  /* 0x00000047a4817211 */ /* 0x000fe400000f0eff */
[----:B------:R-:W-:Y:S02]  /*22500*/  IADD3 R62, P0, R166, R75, RZ ;  /* 0x0000004ba63e7210 */ /* 0x000fe40007f1e0ff */
[-C--:B------:R-:W-:Y:S01]  /*22510*/  LEA.HI.X.SX32 R125, R130, R71.reuse, 0x1, P3 ;  /* 0x00000047827d7211 */ /* 0x080fe200018f0eff */
[----:B------:R1:W-:Y:S01]  /*22520*/  STG.E.U8 desc[UR6][R128.64], R159 ;  /* 0x0000009f80007986 */ /* 0x0003e2000c101106 */
[----:B------:R-:W-:Y:S01]  /*22530*/  IMAD R130, R165, 0x2, R160 ;  /* 0x00000002a5827824 */ /* 0x000fe200078e02a0 */
[----:B------:R-:W-:Y:S01]  /*22540*/  LEA.HI.X.SX32 R63, R166, R71, 0x1, P0 ;  /* 0x00000047a63f7211 */ /* 0x000fe200000f0eff */
[----:B------:R-:W2:Y:S01]  /*22550*/  LDC R165, c[0x0][0x278] ;  /* 0x00009e00ffa57b82 */ /* 0x000ea20000000800 */
[----:B------:R3:W-:Y:S01]  /*22560*/  STG.E.U8 desc[UR6][R124.64], R157 ;  /* 0x0000009d7c007986 */ /* 0x0007e2000c101106 */
[----:B-1----:R-:W-:-:S06]  /*22570*/  IADD3 R128, P3, R160, R75, RZ ;  /* 0x0000004ba0807210 */ /* 0x002fcc0007f7e0ff */
[----:B------:R-:W1:Y:S01]  /*22580*/  LDC R159, c[0x0][0x278] ;  /* 0x00009e00ff9f7b82 */ /* 0x000e620000000800 */
[----:B------:R-:W-:Y:S01]  /*22590*/  LEA.HI.X.SX32 R129, R160, R71, 0x1, P3 ;  /* 0x00000047a0817211 */ /* 0x000fe200018f0eff */
[----:B----4-:R-:W-:Y:S01]  /*225a0*/  IMAD R160, R169, 0x2, R130 ;  /* 0x00000002a9a07824 */ /* 0x010fe200078e0282 */
[----:B------:R-:W-:Y:S03]  /*225b0*/  STG.E.U8 desc[UR6][R62.64], R158 ;  /* 0x0000009e3e007986 */ /* 0x000fe6000c101106 */
[----:B---3--:R-:W-:Y:S01]  /*225c0*/  IMAD R162, R131, 0x2, R160 ;  /* 0x0000000283a27824 */ /* 0x008fe200078e02a0 */
[----:B------:R3:W-:Y:S01]  /*225d0*/  STG.E.U8 desc[UR6][R128.64], R156 ;  /* 0x0000009c80007986 */ /* 0x0007e2000c101106 */
[----:B------:R-:W4:Y:S01]  /*225e0*/  LDC R131, c[0x0][0x278] ;  /* 0x00009e00ff837b82 */ /* 0x000f220000000800 */
[----:B------:R-:W-:-:S07]  /*225f0*/  IADD3 R124, P3, R160, R75, RZ ;  /* 0x0000004ba07c7210 */ /* 0x000fce0007f7e0ff */
[----:B------:R-:W4:Y:S01]  /*22600*/  LDC R157, c[0x0][0x278] ;  /* 0x00009e00ff9d7b82 */ /* 0x000f220000000800 */
[----:B---3--:R-:W-:-:S04]  /*22610*/  IADD3 R128, P0, R130, R75, RZ ;  /* 0x0000004b82807210 */ /* 0x008fc80007f1e0ff */
[----:B------:R-:W-:Y:S01]  /*22620*/  LEA.HI.X.SX32 R129, R130, R71, 0x1, P0 ;  /* 0x0000004782817211 */ /* 0x000fe200000f0eff */
[----:B------:R-:W-:Y:S01]  /*22630*/  IMAD R130, R163, 0x2, R162 ;  /* 0x00000002a3827824 */ /* 0x000fe200078e02a2 */
[----:B------:R-:W-:Y:S02]  /*22640*/  IADD3 R62, P0, R162, R75, RZ ;  /* 0x0000004ba23e7210 */ /* 0x000fe40007f1e0ff */
[-C--:B------:R-:W-:Y:S01]  /*22650*/  LEA.HI.X.SX32 R125, R160, R71.reuse, 0x1, P3 ;  /* 0x00000047a07d7211 */ /* 0x080fe200018f0eff */
[----:B------:R3:W-:Y:S01]  /*22660*/  STG.E.U8 desc[UR6][R128.64], R155 ;  /* 0x0000009b80007986 */ /* 0x0007e2000c101106 */
[----:B0-----:R-:W-:Y:S01]  /*22670*/  IMAD R156, R161, 0x2, R130 ;  /* 0x00000002a19c7824 */ /* 0x001fe200078e0282 */
[----:B------:R-:W-:Y:S01]  /*22680*/  LEA.HI.X.SX32 R63, R162, R71, 0x1, P0 ;  /* 0x00000047a23f7211 */ /* 0x000fe200000f0eff */
[----:B------:R-:W0:Y:S01]  /*22690*/  LDC R161, c[0x0][0x278] ;  /* 0x00009e00ffa17b82 */ /* 0x000e220000000800 */
[----:B------:R1:W-:Y:S01]  /*226a0*/  STG.E.U8 desc[UR6][R124.64], R153 ;  /* 0x000000997c007986 */ /* 0x0003e2000c101106 */
[----:B---3--:R-:W-:-:S06]  /*226b0*/  IADD3 R128, P3, R130, R75, RZ ;  /* 0x0000004b82807210 */ /* 0x008fcc0007f7e0ff */
[----:B------:R-:W3:Y:S01]  /*226c0*/  LDC R155, c[0x0][0x278] ;  /* 0x00009e00ff9b7b82 */ /* 0x000ee20000000800 */
[----:B------:R-:W-:Y:S01]  /*226d0*/  LEA.HI.X.SX32 R129, R130, R71, 0x1, P3 ;  /* 0x0000004782817211 */ /* 0x000fe200018f0eff */
[----:B--2---:R-:W-:Y:S01]  /*226e0*/  IMAD R130, R165, 0x2, R156 ;  /* 0x00000002a5827824 */ /* 0x004fe200078e029c */
[----:B------:R-:W-:Y:S05]  /*226f0*/  STG.E.U8 desc[UR6][R62.64], R154 ;  /* 0x0000009a3e007986 */ /* 0x000fea000c101106 */
[----:B-1----:R-:W1:Y:S01]  /*22700*/  LDC R153, c[0x0][0x278] ;  /* 0x00009e00ff997b82 */ /* 0x002e620000000800 */
[----:B------:R2:W-:Y:S01]  /*22710*/  STG.E.U8 desc[UR6][R128.64], R152 ;  /* 0x0000009880007986 */ /* 0x0005e2000c101106 */
[----:B------:R-:W-:Y:S01]  /*22720*/  IMAD R158, R159, 0x2, R130 ;  /* 0x000000029f9e7824 */ /* 0x000fe200078e0282 */
[----:B------:R-:W-:-:S02]  /*22730*/  IADD3 R124, P3, R130, R75, RZ ;  /* 0x0000004b827c7210 */ /* 0x000fc40007f7e0ff */
[----:B--2---:R-:W-:-:S03]  /*22740*/  IADD3 R128, P0, R156, R75, RZ ;  /* 0x0000004b9c807210 */ /* 0x004fc60007f1e0ff */
[----:B------:R-:W2:Y:S01]  /*22750*/  LDC R159, c[0x0][0x278] ;  /* 0x00009e00ff9f7b82 */ /* 0x000ea20000000800 */
[----:B------:R-:W-:Y:S01]  /*22760*/  LEA.HI.X.SX32 R129, R156, R71, 0x1, P0 ;  /* 0x000000479c817211 */ /* 0x000fe200000f0eff */
[----:B----4-:R-:W-:-:S06]  /*22770*/  IMAD R156, R131, 0x2, R158 ;  /* 0x00000002839c7824 */ /* 0x010fcc00078e029e */
[----:B------:R-:W4:Y:S01]  /*22780*/  LDC R131, c[0x0][0x278] ;  /* 0x00009e00ff837b82 */ /* 0x000f220000000800 */
[----:B------:R-:W-:Y:S01]  /*22790*/  IADD3 R62, P0, R158, R75, RZ ;  /* 0x0000004b9e3e7210 */ /* 0x000fe20007f1e0ff */
[----:B------:R0:W-:Y:S01]  /*227a0*/  STG.E.U8 desc[UR6][R128.64], R148 ;  /* 0x0000009480007986 */ /* 0x0001e2000c101106 */
[-C--:B------:R-:W-:Y:S01]  /*227b0*/  LEA.HI.X.SX32 R125, R130, R71.reuse, 0x1, P3 ;  /* 0x00000047827d7211 */ /* 0x080fe200018f0eff */
[----:B------:R-:W-:Y:S01]  /*227c0*/  IMAD R130, R157, 0x2, R156 ;  /* 0x000000029d827824 */ /* 0x000fe200078e029c */
[----:B------:R-:W-:-:S03]  /*227d0*/  LEA.HI.X.SX32 R63, R158, R71, 0x1, P0 ;  /* 0x000000479e3f7211 */ /* 0x000fc600000f0eff */
[----:B------:R-:W2:Y:S01]  /*227e0*/  LDC R157, c[0x0][0x278] ;  /* 0x00009e00ff9d7b82 */ /* 0x000ea20000000800 */
[----:B0-----:R-:W-:Y:S01]  /*227f0*/  IADD3 R128, P3, R156, R75, RZ ;  /* 0x0000004b9c807210 */ /* 0x001fe20007f7e0ff */
[----:B------:R-:W-:-:S03]  /*22800*/  IMAD R152, R161, 0x2, R130 ;  /* 0x00000002a1987824 */ /* 0x000fc600078e0282 */
[----:B------:R-:W-:Y:S01]  /*22810*/  LEA.HI.X.SX32 R129, R156, R71, 0x1, P3 ;  /* 0x000000479c817211 */ /* 0x000fe200018f0eff */
[----:B------:R0:W-:Y:S01]  /*22820*/  STG.E.U8 desc[UR6][R124.64], R146 ;  /* 0x000000927c007986 */ /* 0x0001e2000c101106 */
[----:B---3--:R-:W-:Y:S02]  /*22830*/  IMAD R148, R155, 0x2, R152 ;  /* 0x000000029b947824 */ /* 0x008fe400078e0298 */
[----:B------:R-:W3:Y:S01]  /*22840*/  LDC R155, c[0x0][0x278] ;  /* 0x00009e00ff9b7b82 */ /* 0x000ee20000000800 */
[----:B------:R1:W-:Y:S04]  /*22850*/  STG.E.U8 desc[UR6][R62.64], R147 ;  /* 0x000000933e007986 */ /* 0x0003e8000c101106 */
[----:B------:R1:W-:Y:S01]  /*22860*/  STG.E.U8 desc[UR6][R128.64], R145 ;  /* 0x0000009180007986 */ /* 0x0003e2000c101106 */
[----:B0-----:R-:W-:-:S02]  /*22870*/  IADD3 R124, P3, R152, R75, RZ ;  /* 0x0000004b987c7210 */ /* 0x001fc40007f7e0ff */
[----:B-1----:R-:W0:Y:S01]  /*22880*/  LDC R147, c[0x0][0x278] ;  /* 0x00009e00ff937b82 */ /* 0x002e220000000800 */
[----:B------:R-:W-:-:S04]  /*22890*/  IADD3 R128, P0, R130, R75, RZ ;  /* 0x0000004b82807210 */ /* 0x000fc80007f1e0ff */
[----:B------:R-:W-:Y:S01]  /*228a0*/  LEA.HI.X.SX32 R129, R130, R71, 0x1, P0 ;  /* 0x0000004782817211 */ /* 0x000fe200000f0eff */
[----:B------:R-:W-:Y:S02]  /*228b0*/  IMAD R130, R153, 0x2, R148 ;  /* 0x0000000299827824 */ /* 0x000fe400078e0294 */
[----:B------:R-:W1:Y:S01]  /*228c0*/  LDC R145, c[0x0][0x278] ;  /* 0x00009e00ff917b82 */ /* 0x000e620000000800 */
[----:B------:R-:W-:Y:S01]  /*228d0*/  IADD3 R62, P0, R148, R75, RZ ;  /* 0x0000004b943e7210 */ /* 0x000fe20007f1e0ff */
[----:B----4-:R-:W-:Y:S01]  /*228e0*/  IMAD R146, R131, 0x2, R130 ;  /* 0x0000000283927824 */ /* 0x010fe200078e0282 */
[-C--:B------:R-:W-:Y:S01]  /*228f0*/  LEA.HI.X.SX32 R125, R152, R71.reuse, 0x1, P3 ;  /* 0x00000047987d7211 */ /* 0x080fe200018f0eff */
[----:B------:R4:W-:Y:S04]  /*22900*/  STG.E.U8 desc[UR6][R128.64], R144 ;  /* 0x0000009080007986 */ /* 0x0009e8000c101106 */
[----:B------:R-:W0:Y:S01]  /*22910*/  LDC R131, c[0x0][0x278] ;  /* 0x00009e00ff837b82 */ /* 0x000e220000000800 */
[----:B------:R-:W-:Y:S01]  /*22920*/  LEA.HI.X.SX32 R63, R148, R71, 0x1, P0 ;  /* 0x00000047943f7211 */ /* 0x000fe200000f0eff */
[----:B------:R2:W-:Y:S01]  /*22930*/  STG.E.U8 desc[UR6][R124.64], R141 ;  /* 0x0000008d7c007986 */ /* 0x0005e2000c101106 */
[----:B------:R-:W-:-:S02]  /*22940*/  PRMT R180, R57, 0x7773, RZ ;  /* 0x0000777339b47816 */ /* 0x000fc400000000ff */
[C---:B------:R-:W-:Y:S02]  /*22950*/  PRMT R48, R57.reuse, 0x7772, RZ ;  /* 0x0000777239307816 */ /* 0x040fe400000000ff */
[----:B------:R-:W-:Y:S01]  /*22960*/  PRMT R52, R57, 0x7771, RZ ;  /* 0x0000777139347816 */ /* 0x000fe200000000ff */
[----:B------:R-:W0:Y:S01]  /*22970*/  LDC R153, c[0x0][0x278] ;  /* 0x00009e00ff997b82 */ /* 0x000e220000000800 */
[C---:B----4-:R-:W-:Y:S01]  /*22980*/  IADD3 R128, P3, R130.reuse, R75, RZ ;  /* 0x0000004b82807210 */ /* 0x050fe20007f7e0ff */
[----:B------:R4:W-:Y:S03]  /*22990*/  STG.E.U8 desc[UR6][R62.64], R140 ;  /* 0x0000008c3e007986 */ /* 0x0009e6000c101106 */
[----:B------:R-:W-:Y:S01]  /*229a0*/  LEA.HI.X.SX32 R129, R130, R71, 0x1, P3 ;  /* 0x0000004782817211 */ /* 0x000fe200018f0eff */
[----:B--2---:R-:W-:Y:S02]  /*229b0*/  IMAD R130, R157, 0x2, R146 ;  /* 0x000000029d827824 */ /* 0x004fe400078e0292 */
[----:B------:R-:W2:Y:S02]  /*229c0*/  LDC R141, c[0x0][0x278] ;  /* 0x00009e00ff8d7b82 */ /* 0x000ea40000000800 */
[----:B------:R-:W-:Y:S01]  /*229d0*/  IMAD R144, R159, 0x2, R130 ;  /* 0x000000029f907824 */ /* 0x000fe200078e0282 */
[----:B----4-:R-:W-:-:S02]  /*229e0*/  IADD3 R62, P0, R146, R75, RZ ;  /* 0x0000004b923e7210 */ /* 0x010fc40007f1e0ff */
[----:B------:R-:W-:Y:S02]  /*229f0*/  PRMT R57, R57, 0x7770, RZ ;  /* 0x0000777039397816 */ /* 0x000fe400000000ff */
[----:B------:R-:W-:Y:S01]  /*22a00*/  LEA.HI.X.SX32 R63, R146, R71, 0x1, P0 ;  /* 0x00000047923f7211 */ /* 0x000fe200000f0eff */
[----:B---3--:R-:W-:Y:S01]  /*22a10*/  IMAD R146, R155, 0x2, R144 ;  /* 0x000000029b927824 */ /* 0x008fe200078e0290 */
[C---:B------:R-:W-:Y:S01]  /*22a20*/  IADD3 R124, P3, R130.reuse, R75, RZ ;  /* 0x0000004b827c7210 */ /* 0x040fe20007f7e0ff */
[----:B------:R3:W-:Y:S03]  /*22a30*/  STG.E.U8 desc[UR6][R128.64], R142 ;  /* 0x0000008e80007986 */ /* 0x0007e6000c101106 */
[----:B------:R-:W-:Y:S01]  /*22a40*/  LEA.HI.X.SX32 R125, R130, R71, 0x1, P3 ;  /* 0x00000047827d7211 */ /* 0x000fe200018f0eff */
[----:B------:R4:W-:Y:S01]  /*22a50*/  STG.E.U8 desc[UR6][R62.64], R57 ;  /* 0x000000393e007986 */ /* 0x0009e2000c101106 */
[----:B-1----:R-:W-:-:S02]  /*22a60*/  IMAD R130, R145, 0x2, R146 ;  /* 0x0000000291827824 */ /* 0x002fc400078e0292 */
[----:B------:R-:W1:Y:S01]  /*22a70*/  LDC R145, c[0x0][0x278] ;  /* 0x00009e00ff917b82 */ /* 0x000e620000000800 */
[-C--:B---3--:R-:W-:Y:S02]  /*22a80*/  IADD3 R128, P0, R144, R75.reuse, RZ ;  /* 0x0000004b90807210 */ /* 0x088fe40007f1e0ff */
[----:B----4-:R-:W-:Y:S01]  /*22a90*/  IADD3 R62, P3, R146, R75, RZ ;  /* 0x0000004b923e7210 */ /* 0x010fe20007f7e0ff */
[----:B0-----:R-:W-:Y:S01]  /*22aa0*/  IMAD R140, R131, 0x2, R130 ;  /* 0x00000002838c7824 */ /* 0x001fe200078e0282 */
[----:B------:R-:W-:-:S03]  /*22ab0*/  LEA.HI.X.SX32 R129, R144, R71, 0x1, P0 ;  /* 0x0000004790817211 */ /* 0x000fc600000f0eff */
[----:B------:R-:W0:Y:S01]  /*22ac0*/  LDC R131, c[0x0][0x278] ;  /* 0x00009e00ff837b82 */ /* 0x000e220000000800 */
[----:B------:R-:W-:Y:S01]  /*22ad0*/  LEA.HI.X.SX32 R63, R146, R71, 0x1, P3 ;  /* 0x00000047923f7211 */ /* 0x000fe200018f0eff */
[----:B------:R3:W-:Y:S01]  /*22ae0*/  STG.E.U8 desc[UR6][R124.64], R56 ;  /* 0x000000387c007986 */ /* 0x0007e2000c101106 */
[----:B------:R-:W-:-:S03]  /*22af0*/  IMAD R142, R147, 0x2, R140 ;  /* 0x00000002938e7824 */ /* 0x000fc600078e028c */
[----:B------:R-:W-:Y:S04]  /*22b00*/  STG.E.U8 desc[UR6][R128.64], R55 ;  /* 0x0000003780007986 */ /* 0x000fe8000c101106 */
[----:B------:R4:W-:Y:S01]  /*22b10*/  STG.E.U8 desc[UR6][R62.64], R54 ;  /* 0x000000363e007986 */ /* 0x0009e2000c101106 */
[----:B---3--:R-:W3:Y:S01]  /*22b20*/  LDC R125, c[0x0][0x278] ;  /* 0x00009e00ff7d7b82 */ /* 0x008ee20000000800 */
[-C--:B------:R-:W-:Y:S01]  /*22b30*/  IADD3 R56, P3, R140, R75.reuse, RZ ;  /* 0x0000004b8c387210 */ /* 0x080fe20007f7e0ff */
[----:B--2---:R-:W-:Y:S01]  /*22b40*/  IMAD R124, R141, 0x2, R142 ;  /* 0x000000028d7c7824 */ /* 0x004fe200078e028e */
[----:B----4-:R-:W-:-:S05]  /*22b50*/  IADD3 R54, P0, R130, R75, RZ ;  /* 0x0000004b82367210 */ /* 0x010fca0007f1e0ff */
[----:B------:R-:W2:Y:S01]  /*22b60*/  LDC R129, c[0x0][0x278] ;  /* 0x00009e00ff817b82 */ /* 0x000ea20000000800 */
[-C--:B------:R-:W-:Y:S02]  /*22b70*/  LEA.HI.X.SX32 R55, R130, R71.reuse, 0x1, P0 ;  /* 0x0000004782377211 */ /* 0x080fe400000f0eff */
[----:B------:R-:W-:Y:S01]  /*22b80*/  LEA.HI.X.SX32 R57, R140, R71, 0x1, P3 ;  /* 0x000000478c397211 */ /* 0x000fe200018f0eff */
[----:B------:R-:W-:Y:S02]  /*22b90*/  IMAD R128, R153, 0x2, R124 ;  /* 0x0000000299807824 */ /* 0x000fe400078e027c */
[----:B------:R4:W-:Y:S01]  /*22ba0*/  STG.E.U8 desc[UR6][R54.64], R52 ;  /* 0x0000003436007986 */ /* 0x0009e2000c101106 */
[C---:B------:R-:W-:Y:S01]  /*22bb0*/  IADD3 R62, P0, R142.reuse, R75, RZ ;  /* 0x0000004b8e3e7210 */ /* 0x040fe20007f1e0ff */
[----:B------:R-:W2:Y:S03]  /*22bc0*/  LDC R141, c[0x0][0x278] ;  /* 0x00009e00ff8d7b82 */ /* 0x000ea60000000800 */
[----:B------:R-:W-:-:S02]  /*22bd0*/  LEA.HI.X.SX32 R63, R142, R71, 0x1, P0 ;  /* 0x000000478e3f7211 */ /* 0x000fc400000f0eff */
[----:B----4-:R-:W-:-:S04]  /*22be0*/  IADD3 R54, P3, R124, R75, RZ ;  /* 0x0000004b7c367210 */ /* 0x010fc80007f7e0ff */
[----:B------:R-:W-:Y:S01]  /*22bf0*/  LEA.HI.X.SX32 R55, R124, R71, 0x1, P3 ;  /* 0x000000477c377211 */ /* 0x000fe200018f0eff */
[----:B-1----:R-:W-:Y:S02]  /*22c00*/  IMAD R124, R145, 0x2, R128 ;  /* 0x00000002917c7824 */ /* 0x002fe400078e0280 */
[----:B------:R-:W1:Y:S01]  /*22c10*/  LDC R145, c[0x0][0x278] ;  /* 0x00009e00ff917b82 */ /* 0x000e620000000800 */
[----:B------:R-:W-:Y:S01]  /*22c20*/  STG.E.U8 desc[UR6][R56.64], R51 ;  /* 0x0000003338007986 */ /* 0x000fe2000c101106 */
[----:B0-----:R-:W-:-:S03]  /*22c30*/  IMAD R52, R131, 0x2, R124 ;  /* 0x0000000283347824 */ /* 0x001fc600078e027c */
[----:B------:R0:W-:Y:S03]  /*22c40*/  STG.E.U8 desc[UR6][R62.64], R50 ;  /* 0x000000323e007986 */ /* 0x0001e6000c101106 */
[----:B------:R-:W4:Y:S01]  /*22c50*/  LDC R131, c[0x0][0x278] ;  /* 0x00009e00ff837b82 */ /* 0x000f220000000800 */
[----:B------:R3:W-:Y:S01]  /*22c60*/  STG.E.U8 desc[UR6][R54.64], R49 ;  /* 0x0000003136007986 */ /* 0x0007e2000c101106 */
[----:B0-----:R-:W-:-:S06]  /*22c70*/  IADD3 R50, P0, R128, R75, RZ ;  /* 0x0000004b80327210 */ /* 0x001fcc0007f1e0ff */
[----:B------:R-:W0:Y:S01]  /*22c80*/  LDC R63, c[0x0][0x278] ;  /* 0x00009e00ff3f7b82 */ /* 0x000e220000000800 */
[----:B------:R-:W-:Y:S01]  /*22c90*/  LEA.HI.X.SX32 R51, R128, R71, 0x1, P0 ;  /* 0x0000004780337211 */ /* 0x000fe200000f0eff */
[----:B---3--:R-:W-:Y:S01]  /*22ca0*/  IMAD R128, R125, 0x2, R52 ;  /* 0x000000027d807824 */ /* 0x008fe200078e0234 */
[-C--:B------:R-:W-:Y:S02]  /*22cb0*/  IADD3 R56, P0, R52, R75.reuse, RZ ;  /* 0x0000004b34387210 */ /* 0x080fe40007f1e0ff */
[----:B------:R-:W-:-:S03]  /*22cc0*/  IADD3 R54, P3, R124, R75, RZ ;  /* 0x0000004b7c367210 */ /* 0x000fc60007f7e0ff */
[----:B------:R-:W3:Y:S01]  /*22cd0*/  LDC R125, c[0x0][0x278] ;  /* 0x00009e00ff7d7b82 */ /* 0x000ee20000000800 */
[-C--:B------:R-:W-:Y:S01]  /*22ce0*/  LEA.HI.X.SX32 R57, R52, R71.reuse, 0x1, P0 ;  /* 0x0000004734397211 */ /* 0x080fe200000f0eff */
[----:B--2---:R-:W-:Y:S01]  /*22cf0*/  IMAD R52, R129, 0x2, R128 ;  /* 0x0000000281347824 */ /* 0x004fe200078e0280 */
[----:B------:R-:W-:Y:S01]  /*22d00*/  LEA.HI.X.SX32 R55, R124, R71, 0x1, P3 ;  /* 0x000000477c377211 */ /* 0x000fe200018f0eff */
[----:B------:R2:W-:Y:S02]  /*22d10*/  STG.E.U8 desc[UR6][R50.64], R48 ;  /* 0x0000003032007986 */ /* 0x0005e4000c101106 */
[----:B------:R-:W-:Y:S02]  /*22d20*/  IMAD R62, R141, 0x2, R52 ;  /* 0x000000028d3e7824 */ /* 0x000fe400078e0234 */
[----:B------:R-:W3:Y:S01]  /*22d30*/  LDC R129, c[0x0][0x278] ;  /* 0x00009e00ff817b82 */ /* 0x000ee20000000800 */
[----:B------:R4:W-:Y:S01]  /*22d40*/  STG.E.U8 desc[UR6][R54.64], R143 ;  /* 0x0000008f36007986 */ /* 0x0009e2000c101106 */
[----:B-1----:R-:W-:Y:S01]  /*22d50*/  IMAD R124, R145, 0x2, R62 ;  /* 0x00000002917c7824 */ /* 0x002fe200078e023e */
[----:B--2---:R-:W-:-:S05]  /*22d60*/  IADD3 R48, P3, R128, R75, RZ ;  /* 0x0000004b80307210 */ /* 0x004fca0007f7e0ff */
[----:B------:R-:W1:Y:S01]  /*22d70*/  LDC R141, c[0x0][0x278] ;  /* 0x00009e00ff8d7b82 */ /* 0x000e620000000800 */
[----:B----4-:R-:W-:Y:S02]  /*22d80*/  IADD3 R54, P0, R52, R75, RZ ;  /* 0x0000004b34367210 */ /* 0x010fe40007f1e0ff */
[-C--:B------:R-:W-:Y:S01]  /*22d90*/  LEA.HI.X.SX32 R49, R128, R71.reuse, 0x1, P3 ;  /* 0x0000004780317211 */ /* 0x080fe200018f0eff */
[----:B------:R2:W-:Y:S01]  /*22da0*/  STG.E.U8 desc[UR6][R56.64], R149 ;  /* 0x0000009538007986 */ /* 0x0005e2000c101106 */
[----:B------:R-:W-:Y:S01]  /*22db0*/  LEA.HI.X.SX32 R55, R52, R71, 0x1, P0 ;  /* 0x0000004734377211 */ /* 0x000fe200000f0eff */
[----:B------:R-:W-:Y:S01]  /*22dc0*/  IMAD R52, R131, 0x2, R124 ;  /* 0x0000000283347824 */ /* 0x000fe200078e027c */
[C---:B------:R-:W-:Y:S01]  /*22dd0*/  IADD3 R50, P3, R62.reuse, R75, RZ ;  /* 0x0000004b3e327210 */ /* 0x040fe20007f7e0ff */
[----:B------:R4:W-:Y:S01]  /*22de0*/  STG.E.U8 desc[UR6][R48.64], R150 ;  /* 0x0000009630007986 */ /* 0x0009e2000c101106 */
[----:B------:R-:W1:Y:S02]  /*22df0*/  LDC R131, c[0x0][0x278] ;  /* 0x00009e00ff837b82 */ /* 0x000e640000000800 */
[----:B------:R-:W-:Y:S01]  /*22e00*/  LEA.HI.X.SX32 R51, R62, R71, 0x1, P3 ;  /* 0x000000473e337211 */ /* 0x000fe200018f0eff */
[----:B------:R4:W-:Y:S05]  /*22e10*/  STG.E.U8 desc[UR6][R54.64], R180 ;  /* 0x000000b436007986 */ /* 0x0009ea000c101106 */
[----:B--2---:R-:W2:Y:S01]  /*22e20*/  LDC R57, c[0x0][0x278] ;  /* 0x00009e00ff397b82 */ /* 0x004ea20000000800 */
[----:B0-----:R-:W-:Y:S01]  /*22e30*/  IMAD R56, R63, 0x2, R52 ;  /* 0x000000023f387824 */ /* 0x001fe200078e0234 */
[----:B----4-:R-:W-:-:S02]  /*22e40*/  IADD3 R48, P0, R124, R75, RZ ;  /* 0x0000004b7c307210 */ /* 0x010fc40007f1e0ff */
[----:B------:R-:W-:-:S04]  /*22e50*/  IADD3 R54, P3, R52, R75, RZ ;  /* 0x0000004b34367210 */ /* 0x000fc80007f7e0ff */
[----:B------:R-:W0:Y:S01]  /*22e60*/  LDC R63, c[0x0][0x278] ;  /* 0x00009e00ff3f7b82 */ /* 0x000e220000000800 */
[-C--:B------:R-:W-:Y:S02]  /*22e70*/  LEA.HI.X.SX32 R49, R124, R71.reuse, 0x1, P0 ;  /* 0x000000477c317211 */ /* 0x080fe400000f0eff */
[----:B------:R-:W-:Y:S01]  /*22e80*/  LEA.HI.X.SX32 R55, R52, R71, 0x1, P3 ;  /* 0x0000004734377211 */ /* 0x000fe200018f0eff */
[----:B---3--:R-:W-:Y:S01]  /*22e90*/  IMAD R52, R125, 0x2, R56 ;  /* 0x000000027d347824 */ /* 0x008fe200078e0238 */
[----:B------:R-:W-:Y:S03]  /*22ea0*/  STG.E.U8 desc[UR6][R50.64], R185 ;  /* 0x000000b932007986 */ /* 0x000fe6000c101106 */
[----:B------:R-:W3:Y:S01]  /*22eb0*/  LDC R125, c[0x0][0x278] ;  /* 0x00009e00ff7d7b82 */ /* 0x000ee20000000800 */
[----:B------:R4:W-:Y:S01]  /*22ec0*/  STG.E.U8 desc[UR6][R48.64], R181 ;  /* 0x000000b530007986 */ /* 0x0009e2000c101106 */
[----:B------:R-:W-:-:S06]  /*22ed0*/  IMAD R62, R129, 0x2, R52 ;  /* 0x00000002813e7824 */ /* 0x000fcc00078e0234 */
[----:B------:R-:W3:Y:S01]  /*22ee0*/  LDC R129, c[0x0][0x278] ;  /* 0x00009e00ff817b82 */ /* 0x000ee20000000800 */
[-C--:B----4-:R-:W-:Y:S02]  /*22ef0*/  IADD3 R48, P0, R56, R75.reuse, RZ ;  /* 0x0000004b38307210 */ /* 0x090fe40007f1e0ff */
[----:B------:R-:W-:Y:S02]  /*22f00*/  IADD3 R50, P3, R52, R75, RZ ;  /* 0x0000004b34327210 */ /* 0x000fe40007f7e0ff */
[-C--:B------:R-:W-:Y:S01]  /*22f10*/  LEA.HI.X.SX32 R49, R56, R71.reuse, 0x1, P0 ;  /* 0x0000004738317211 */ /* 0x080fe200000f0eff */
[----:B-1----:R-:W-:Y:S01]  /*22f20*/  IMAD R56, R141, 0x2, R62 ;  /* 0x000000028d387824 */ /* 0x002fe200078e023e */
[----:B------:R1:W-:Y:S01]  /*22f30*/  STG.E.U8 desc[UR6][R54.64], R151 ;  /* 0x0000009736007986 */ /* 0x0003e2000c101106 */
[----:B------:R-:W-:Y:S02]  /*22f40*/  LEA.HI.X.SX32 R51, R52, R71, 0x1, P3 ;  /* 0x0000004734337211 */ /* 0x000fe400018f0eff */
[----:B--2---:R-:W-:Y:S01]  /*22f50*/  IMAD R52, R57, 0x2, R56 ;  /* 0x0000000239347824 */ /* 0x004fe200078e0238 */
[----:B------:R2:W-:Y:S01]  /*22f60*/  STG.E.U8 desc[UR6][R48.64], R187 ;  /* 0x000000bb30007986 */ /* 0x0005e2000c101106 */
[----:B------:R-:W4:Y:S01]  /*22f70*/  LDC R57, c[0x0][0x278] ;  /* 0x00009e00ff397b82 */ /* 0x000f220000000800 */
[----:B-1----:R-:W-:-:S02]  /*22f80*/  IADD3 R54, P0, R62, R75, RZ ;  /* 0x0000004b3e367210 */ /* 0x002fc40007f1e0ff */
[----:B--2---:R-:W-:Y:S02]  /*22f90*/  IADD3 R48, P3, R56, R75, RZ ;  /* 0x0000004b38307210 */ /* 0x004fe40007f7e0ff */
[-C--:B------:R-:W-:Y:S02]  /*22fa0*/  LEA.HI.X.SX32 R55, R62, R71.reuse, 0x1, P0 ;  /* 0x000000473e377211 */ /* 0x080fe400000f0eff */
[----:B------:R-:W-:Y:S01]  /*22fb0*/  LEA.HI.X.SX32 R49, R56, R71, 0x1, P3 ;  /* 0x0000004738317211 */ /* 0x000fe200018f0eff */
[----:B0-----:R-:W-:Y:S01]  /*22fc0*/  IMAD R56, R63, 0x2, R52 ;  /* 0x000000023f387824 */ /* 0x001fe200078e0234 */
[----:B------:R0:W-:Y:S01]  /*22fd0*/  STG.E.U8 desc[UR6][R50.64], R192 ;  /* 0x000000c032007986 */ /* 0x0001e2000c101106 */
[----:B------:R-:W1:Y:S03]  /*22fe0*/  LDC R63, c[0x0][0x278] ;  /* 0x00009e00ff3f7b82 */ /* 0x000e660000000800 */
[----:B------:R-:W-:Y:S01]  /*22ff0*/  STG.E.U8 desc[UR6][R54.64], R188 ;  /* 0x000000bc36007986 */ /* 0x000fe2000c101106 */
[----:B---3--:R-:W-:-:S03]  /*23000*/  IMAD R62, R125, 0x2, R56 ;  /* 0x000000027d3e7824 */ /* 0x008fc600078e0238 */
[----:B------:R2:W-:Y:S01]  /*23010*/  STG.E.U8 desc[UR6][R48.64], R193 ;  /* 0x000000c130007986 */ /* 0x0005e2000c101106 */
[----:B------:R-:W3:Y:S01]  /*23020*/  LDC R125, c[0x0][0x278] ;  /* 0x00009e00ff7d7b82 */ /* 0x000ee20000000800 */
[-C--:B0-----:R-:W-:Y:S02]  /*23030*/  IADD3 R50, P3, R56, R75.reuse, RZ ;  /* 0x0000004b38327210 */ /* 0x081fe40007f7e0ff */
[----:B--2---:R-:W-:-:S04]  /*23040*/  IADD3 R48, P0, R52, R75, RZ ;  /* 0x0000004b34307210 */ /* 0x004fc80007f1e0ff */
[----:B------:R-:W-:Y:S01]  /*23050*/  LEA.HI.X.SX32 R49, R52, R71, 0x1, P0 ;  /* 0x0000004734317211 */ /* 0x000fe200000f0eff */
[----:B------:R-:W-:Y:S02]  /*23060*/  IMAD R52, R129, 0x2, R62 ;  /* 0x0000000281347824 */ /* 0x000fe400078e023e */
[----:B------:R-:W0:Y:S01]  /*23070*/  LDC R129, c[0x0][0x278] ;  /* 0x00009e00ff817b82 */ /* 0x000e220000000800 */
[----:B------:R-:W-:Y:S01]  /*23080*/  IADD3 R54, P0, R62, R75, RZ ;  /* 0x0000004b3e367210 */ /* 0x000fe20007f1e0ff */
[----:B------:R2:W-:Y:S01]  /*23090*/  STG.E.U8 desc[UR6][R48.64], R194 ;  /* 0x000000c230007986 */ /* 0x0005e2000c101106 */
[-C--:B------:R-:W-:Y:S01]  /*230a0*/  LEA.HI.X.SX32 R51, R56, R71.reuse, 0x1, P3 ;  /* 0x0000004738337211 */ /* 0x080fe200018f0eff */
[----:B------:R-:W-:Y:S01]  /*230b0*/  IMAD R56, R131, 0x2, R52 ;  /* 0x0000000283387824 */ /* 0x000fe200078e0234 */
[----:B------:R-:W-:-:S03]  /*230c0*/  LEA.HI.X.SX32 R55, R62, R71, 0x1, P0 ;  /* 0x000000473e377211 */ /* 0x000fc600000f0eff */
[----:B------:R-:W0:Y:S01]  /*230d0*/  LDC R131, c[0x0][0x278] ;  /* 0x00009e00ff837b82 */ /* 0x000e220000000800 */
[C---:B--2---:R-:W-:Y:S01]  /*230e0*/  IADD3 R48, P3, R52.reuse, R75, RZ ;  /* 0x0000004b34307210 */ /* 0x044fe20007f7e0ff */
[----:B------:R2:W-:Y:S03]  /*230f0*/  STG.E.U8 desc[UR6][R50.64], R200 ;  /* 0x000000c832007986 */ /* 0x0005e6000c101106 */
[----:B------:R-:W-:Y:S01]  /*23100*/  LEA.HI.X.SX32 R49, R52, R71, 0x1, P3 ;  /* 0x0000004734317211 */ /* 0x000fe200018f0eff */
[----:B----4-:R-:W-:Y:S02]  /*23110*/  IMAD R52, R57, 0x2, R56 ;  /* 0x0000000239347824 */ /* 0x010fe400078e0238 */
[----:B------:R-:W4:Y:S01]  /*23120*/  LDC R57, c[0x0][0x278] ;  /* 0x00009e00ff397b82 */ /* 0x000f220000000800 */
[----:B------:R-:W-:Y:S01]  /*23130*/  STG.E.U8 desc[UR6][R54.64], R199 ;  /* 0x000000c736007986 */ /* 0x000fe2000c101106 */
[----:B-1----:R-:W-:-:S03]  /*23140*/  IMAD R62, R63, 0x2, R52 ;  /* 0x000000023f3e7824 */ /* 0x002fc600078e0234 */
[----:B------:R1:W-:Y:S03]  /*23150*/  STG.E.U8 desc[UR6][R48.64], R201 ;  /* 0x000000c930007986 */ /* 0x0003e6000c101106 */
[----:B------:R-:W4:Y:S01]  /*23160*/  LDC R63, c[0x0][0x278] ;  /* 0x00009e00ff3f7b82 */ /* 0x000f220000000800 */
[-C--:B--2---:R-:W-:Y:S02]  /*23170*/  IADD3 R50, P3, R52, R75.reuse, RZ ;  /* 0x0000004b34327210 */ /* 0x084fe40007f7e0ff */
[----:B-1----:R-:W-:-:S04]  /*23180*/  IADD3 R48, P0, R56, R75, RZ ;  /* 0x0000004b38307210 */ /* 0x002fc80007f1e0ff */
[-C--:B------:R-:W-:Y:S01]  /*23190*/  LEA.HI.X.SX32 R49, R56, R71.reuse, 0x1, P0 ;  /* 0x0000004738317211 */ /* 0x080fe200000f0eff */
[----:B---3--:R-:W-:Y:S02]  /*231a0*/  IMAD R56, R125, 0x2, R62 ;  /* 0x000000027d387824 */ /* 0x008fe400078e023e */
[----:B------:R-:W1:Y:S01]  /*231b0*/  LDC R125, c[0x0][0x278] ;  /* 0x00009e00ff7d7b82 */ /* 0x000e620000000800 */
[----:B------:R-:W-:Y:S01]  /*231c0*/  LEA.HI.X.SX32 R51, R52, R71, 0x1, P3 ;  /* 0x0000004734337211 */ /* 0x000fe200018f0eff */
[----:B------:R2:W-:Y:S01]  /*231d0*/  STG.E.U8 desc[UR6][R48.64], R202 ;  /* 0x000000ca30007986 */ /* 0x0005e2000c101106 */
[----:B------:R-:W-:Y:S01]  /*231e0*/  IADD3 R54, P0, R62, R75, RZ ;  /* 0x0000004b3e367210 */ /* 0x000fe20007f1e0ff */
[----:B0-----:R-:W-:-:S04]  /*231f0*/  IMAD R52, R129, 0x2, R56 ;  /* 0x0000000281347824 */ /* 0x001fc800078e0238 */
[----:B------:R-:W0:Y:S01]  /*23200*/  LDC R129, c[0x0][0x278] ;  /* 0x00009e00ff817b82 */ /* 0x000e220000000800 */
[----:B------:R-:W-:Y:S02]  /*23210*/  LEA.HI.X.SX32 R55, R62, R71, 0x1, P0 ;  /* 0x000000473e377211 */ /* 0x000fe400000f0eff */
[----:B--2---:R-:W-:-:S04]  /*23220*/  IADD3 R48, P3, R56, R75, RZ ;  /* 0x0000004b38307210 */ /* 0x004fc80007f7e0ff */
[----:B------:R-:W-:Y:S01]  /*23230*/  LEA.HI.X.SX32 R49, R56, R71, 0x1, P3 ;  /* 0x0000004738317211 */ /* 0x000fe200018f0eff */
[----:B------:R-:W-:Y:S02]  /*23240*/  IMAD R56, R131, 0x2, R52 ;  /* 0x0000000283387824 */ /* 0x000fe400078e0234 */
[----:B------:R-:W2:Y:S01]  /*23250*/  LDC R131, c[0x0][0x278] ;  /* 0x00009e00ff837b82 */ /* 0x000ea20000000800 */
[----:B------:R-:W-:Y:S01]  /*23260*/  STG.E.U8 desc[UR6][R50.64], R204 ;  /* 0x000000cc32007986 */ /* 0x000fe2000c101106 */
[----:B----4-:R-:W-:-:S03]  /*23270*/  IMAD R62, R57, 0x2, R56 ;  /* 0x00000002393e7824 */ /* 0x010fc600078e0238 */
[----:B------:R3:W-:Y:S03]  /*23280*/  STG.E.U8 desc[UR6][R54.64], R203 ;  /* 0x000000cb36007986 */ /* 0x0007e6000c101106 */
[----:B------:R-:W4:Y:S01]  /*23290*/  LDC R57, c[0x0][0x278] ;  /* 0x00009e00ff397b82 */ /* 0x000f220000000800 */
[----:B------:R1:W-:Y:S01]  /*232a0*/  STG.E.U8 desc[UR6][R48.64], R205 ;  /* 0x000000cd30007986 */ /* 0x0003e2000c101106 */
[-C--:B---3--:R-:W-:Y:S02]  /*232b0*/  IADD3 R54, P0, R52, R75.reuse, RZ ;  /* 0x0000004b34367210 */ /* 0x088fe40007f1e0ff */
[----:B------:R-:W-:Y:S02]  /*232c0*/  IADD3 R50, P3, R56, R75, RZ ;  /* 0x0000004b38327210 */ /* 0x000fe40007f7e0ff */
[----:B------:R-:W-:Y:S01]  /*232d0*/  LEA.HI.X.SX32 R55, R52, R71, 0x1, P0 ;  /* 0x0000004734377211 */ /* 0x000fe200000f0eff */
[----:B------:R-:W-:-:S02]  /*232e0*/  IMAD R52, R63, 0x2, R62 ;  /* 0x000000023f347824 */ /* 0x000fc400078e023e */
[----:B------:R-:W3:Y:S01]  /*232f0*/  LDC R63, c[0x0][0x278] ;  /* 0x00009e00ff3f7b82 */ /* 0x000ee20000000800 */
[----:B------:R-:W-:Y:S01]  /*23300*/  LEA.HI.X.SX32 R51, R56, R71, 0x1, P3 ;  /* 0x0000004738337211 */ /* 0x000fe200018f0eff */
[----:B------:R0:W-:Y:S01]  /*23310*/  STG.E.U8 desc[UR6][R54.64], R208 ;  /* 0x000000d036007986 */ /* 0x0001e2000c101106 */
[----:B-1----:R-:W-:Y:S01]  /*23320*/  IADD3 R48, P0, R62, R75, RZ ;  /* 0x0000004b3e307210 */ /* 0x002fe20007f1e0ff */
[----:B------:R-:W-:-:S04]  /*23330*/  IMAD R56, R125, 0x2, R52 ;  /* 0x000000027d387824 */ /* 0x000fc800078e0234 */
[----:B------:R-:W1:Y:S01]  /*23340*/  LDC R125, c[0x0][0x278] ;  /* 0x00009e00ff7d7b82 */ /* 0x000e620000000800 */
[----:B------:R-:W-:Y:S02]  /*23350*/  LEA.HI.X.SX32 R49, R62, R71, 0x1, P0 ;  /* 0x000000473e317211 */ /* 0x000fe400000f0eff */
[----:B0-----:R-:W-:-:S04]  /*23360*/  IADD3 R54, P3, R52, R75, RZ ;  /* 0x0000004b34367210 */ /* 0x001fc80007f7e0ff */
[----:B------:R-:W-:Y:S01]  /*23370*/  LEA.HI.X.SX32 R55, R52, R71, 0x1, P3 ;  /* 0x0000004734377211 */ /* 0x000fe200018f0eff */
[----:B------:R-:W-:Y:S02]  /*23380*/  IMAD R52, R129, 0x2, R56 ;  /* 0x0000000281347824 */ /* 0x000fe400078e0238 */
[----:B------:R-:W0:Y:S01]  /*23390*/  LDC R129, c[0x0][0x278] ;  /* 0x00009e00ff817b82 */ /* 0x000e220000000800 */
[----:B------:R-:W-:Y:S01]  /*233a0*/  STG.E.U8 desc[UR6][R50.64], R210 ;  /* 0x000000d232007986 */ /* 0x000fe2000c101106 */
[----:B--2---:R-:W-:-:S03]  /*233b0*/  IMAD R62, R131, 0x2, R52 ;  /* 0x00000002833e7824 */ /* 0x004fc600078e0234 */
[----:B------:R2:W-:Y:S03]  /*233c0*/  STG.E.U8 desc[UR6][R48.64], R209 ;  /* 0x000000d130007986 */ /* 0x0005e6000c101106 */
[----:B------:R-:W0:Y:S01]  /*233d0*/  LDC R131, c[0x0][0x278] ;  /* 0x00009e00ff837b82 */ /* 0x000e220000000800 */
[----:B------:R4:W-:Y:S01]  /*233e0*/  STG.E.U8 desc[UR6][R54.64], R207 ;  /* 0x000000cf36007986 */ /* 0x0009e2000c101106 */
[-C--:B--2---:R-:W-:Y:S02]  /*233f0*/  IADD3 R48, P0, R56, R75.reuse, RZ ;  /* 0x0000004b38307210 */ /* 0x084fe40007f1e0ff */
[----:B------:R-:W-:Y:S02]  /*23400*/  IADD3 R50, P3, R52, R75, RZ ;  /* 0x0000004b34327210 */ /* 0x000fe40007f7e0ff */
[----:B------:R-:W-:Y:S01]  /*23410*/  LEA.HI.X.SX32 R49, R56, R71, 0x1, P0 ;  /* 0x0000004738317211 */ /* 0x000fe200000f0eff */
[----:B----4-:R-:W-:-:S02]  /*23420*/  IMAD R56, R57, 0x2, R62 ;  /* 0x0000000239387824 */ /* 0x010fc400078e023e */
[----:B------:R-:W2:Y:S01]  /*23430*/  LDC R57, c[0x0][0x278] ;  /* 0x00009e00ff397b82 */ /* 0x000ea20000000800 */
[----:B------:R-:W-:Y:S01]  /*23440*/  IADD3 R54, P0, R62, R75, RZ ;  /* 0x0000004b3e367210 */ /* 0x000fe20007f1e0ff */
[----:B------:R4:W-:Y:S01]  /*23450*/  STG.E.U8 desc[UR6][R48.64], R211 ;  /* 0x000000d330007986 */ /* 0x0009e2000c101106 */
[-C--:B------:R-:W-:Y:S01]  /*23460*/  LEA.HI.X.SX32 R51, R52, R71.reuse, 0x1, P3 ;  /* 0x0000004734337211 */ /* 0x080fe200018f0eff */
[----:B---3--:R-:W-:Y:S01]  /*23470*/  IMAD R52, R63, 0x2, R56 ;  /* 0x000000023f347824 */ /* 0x008fe200078e0238 */
[----:B------:R-:W-:-:S03]  /*23480*/  LEA.HI.X.SX32 R55, R62, R71, 0x1, P0 ;  /* 0x000000473e377211 */ /* 0x000fc600000f0eff */
[----:B------:R-:W3:Y:S01]  /*23490*/  LDC R63, c[0x0][0x278] ;  /* 0x00009e00ff3f7b82 */ /* 0x000ee20000000800 */
[C---:B----4-:R-:W-:Y:S01]  /*234a0*/  IADD3 R48, P3, R56.reuse, R75, RZ ;  /* 0x0000004b38307210 */ /* 0x050fe20007f7e0ff */
[----:B------:R4:W-:Y:S03]  /*234b0*/  STG.E.U8 desc[UR6][R50.64], R213 ;  /* 0x000000d532007986 */ /* 0x0009e6000c101106 */
[----:B------:R-:W-:Y:S01]  /*234c0*/  LEA.HI.X.SX32 R49, R56, R71, 0x1, P3 ;  /* 0x0000004738317211 */ /* 0x000fe200018f0eff */
[----:B-1----:R-:W-:Y:S02]  /*234d0*/  IMAD R56, R125, 0x2, R52 ;  /* 0x000000027d387824 */ /* 0x002fe400078e0234 */
[----:B------:R-:W1:Y:S01]  /*234e0*/  LDC R125, c[0x0][0x278] ;  /* 0x00009e00ff7d7b82 */ /* 0x000e620000000800 */
[----:B------:R-:W-:Y:S01]  /*234f0*/  STG.E.U8 desc[UR6][R54.64], R212 ;  /* 0x000000d436007986 */ /* 0x000fe2000c101106 */
[----:B0-----:R-:W-:-:S03]  /*23500*/  IMAD R62, R129, 0x2, R56 ;  /* 0x00000002813e7824 */ /* 0x001fc600078e0238 */
[----:B------:R0:W-:Y:S03]  /*23510*/  STG.E.U8 desc[UR6][R48.64], R214 ;  /* 0x000000d630007986 */ /* 0x0001e6000c101106 */
[----:B------:R-:W1:Y:S01]  /*23520*/  LDC R129, c[0x0][0x278] ;  /* 0x00009e00ff817b82 */ /* 0x000e620000000800 */
[-C--:B----4-:R-:W-:Y:S02]  /*23530*/  IADD3 R50, P3, R56, R75.reuse, RZ ;  /* 0x0000004b38327210 */ /* 0x090fe40007f7e0ff */
[----:B0-----:R-:W-:-:S04]  /*23540*/  IADD3 R48, P0, R52, R75, RZ ;  /* 0x0000004b34307210 */ /* 0x001fc80007f1e0ff */
[----:B------:R-:W-:Y:S01]  /*23550*/  LEA.HI.X.SX32 R49, R52, R71, 0x1, P0 ;  /* 0x0000004734317211 */ /* 0x000fe200000f0eff */
[----:B------:R-:W-:Y:S02]  /*23560*/  IMAD R52, R131, 0x2, R62 ;  /* 0x0000000283347824 */ /* 0x000fe400078e023e */
[----:B------:R-:W0:Y:S01]  /*23570*/  LDC R131, c[0x0][0x278] ;  /* 0x00009e00ff837b82 */ /* 0x000e220000000800 */
[----:B------:R-:W-:Y:S01]  /*23580*/  IADD3 R54, P0, R62, R75, RZ ;  /* 0x0000004b3e367210 */ /* 0x000fe20007f1e0ff */
[----:B------:R4:W-:Y:S01]  /*23590*/  STG.E.U8 desc[UR6][R48.64], R215 ;  /* 0x000000d730007986 */ /* 0x0009e2000c101106 */
[-C--:B------:R-:W-:Y:S01]  /*235a0*/  LEA.HI.X.SX32 R51, R56, R71.reuse, 0x1, P3 ;  /* 0x0000004738337211 */ /* 0x080fe200018f0eff */
[----:B--2---:R-:W-:Y:S01]  /*235b0*/  IMAD R56, R57, 0x2, R52 ;  /* 0x0000000239387824 */ /* 0x004fe200078e0234 */
[----:B------:R-:W-:-:S03]  /*235c0*/  LEA.HI.X.SX32 R55, R62, R71, 0x1, P0 ;  /* 0x000000473e377211 */ /* 0x000fc600000f0eff */
[----:B------:R-:W2:Y:S01]  /*235d0*/  LDC R57, c[0x0][0x278] ;  /* 0x00009e00ff397b82 */ /* 0x000ea20000000800 */
[C---:B----4-:R-:W-:Y:S01]  /*235e0*/  IADD3 R48, P3, R52.reuse, R75, RZ ;  /* 0x0000004b34307210 */ /* 0x050fe20007f7e0ff */
[----:B------:R4:W-:Y:S03]  /*235f0*/  STG.E.U8 desc[UR6][R50.64], R217 ;  /* 0x000000d932007986 */ /* 0x0009e6000c101106 */
[----:B------:R-:W-:Y:S01]  /*23600*/  LEA.HI.X.SX32 R49, R52, R71, 0x1, P3 ;  /* 0x0000004734317211 */ /* 0x000fe200018f0eff */
[----:B---3--:R-:W-:Y:S02]  /*23610*/  IMAD R52, R63, 0x2, R56 ;  /* 0x000000023f347824 */ /* 0x008fe400078e0238 */
[----:B------:R-:W3:Y:S01]  /*23620*/  LDC R63, c[0x0][0x278] ;  /* 0x00009e00ff3f7b82 */ /* 0x000ee20000000800 */
[----:B------:R-:W-:Y:S01]  /*23630*/  STG.E.U8 desc[UR6][R54.64], R216 ;  /* 0x000000d836007986 */ /* 0x000fe2000c101106 */
[----:B-1----:R-:W-:-:S03]  /*23640*/  IMAD R62, R125, 0x2, R52 ;  /* 0x000000027d3e7824 */ /* 0x002fc600078e0234 */
[----:B------:R1:W-:Y:S03]  /*23650*/  STG.E.U8 desc[UR6][R48.64], R218 ;  /* 0x000000da30007986 */ /* 0x0003e6000c101106 */
[----:B------:R-:W3:Y:S01]  /*23660*/  LDC R125, c[0x0][0x278] ;  /* 0x00009e00ff7d7b82 */ /* 0x000ee20000000800 */
[-C--:B----4-:R-:W-:Y:S02]  /*23670*/  IADD3 R50, P3, R52, R75.reuse, RZ ;  /* 0x0000004b34327210 */ /* 0x090fe40007f7e0ff */
[----:B-1----:R-:W-:-:S04]  /*23680*/  IADD3 R48, P0, R56, R75, RZ ;  /* 0x0000004b38307210 */ /* 0x002fc80007f1e0ff */
[-C--:B------:R-:W-:Y:S01]  /*23690*/  LEA.HI.X.SX32 R49, R56, R71.reuse, 0x1, P0 ;  /* 0x0000004738317211 */ /* 0x080fe200000f0eff */
[----:B------:R-:W-:Y:S02]  /*236a0*/  IMAD R56, R129, 0x2, R62 ;  /* 0x0000000281387824 */ /* 0x000fe400078e023e */
[----:B------:R-:W1:Y:S01]  /*236b0*/  LDC R129, c[0x0][0x278] ;  /* 0x00009e00ff817b82 */ /* 0x000e620000000800 */
[----:B------:R-:W-:Y:S01]  /*236c0*/  LEA.HI.X.SX32 R51, R52, R71, 0x1, P3 ;  /* 0x0000004734337211 */ /* 0x000fe200018f0eff */
[----:B------:R4:W-:Y:S01]  /*236d0*/  STG.E.U8 desc[UR6][R48.64], R219 ;  /* 0x000000db30007986 */ /* 0x0009e2000c101106 */
[----:B------:R-:W-:Y:S01]  /*236e0*/  IADD3 R54, P0, R62, R75, RZ ;  /* 0x0000004b3e367210 */ /* 0x000fe20007f1e0ff */
[----:B0-----:R-:W-:-:S04]  /*236f0*/  IMAD R52, R131, 0x2, R56 ;  /* 0x0000000283347824 */ /* 0x001fc800078e0238 */
[----:B------:R-:W0:Y:S01]  /*23700*/  LDC R131, c[0x0][0x278] ;  /* 0x00009e00ff837b82 */ /* 0x000e220000000800 */
[----:B------:R-:W-:Y:S02]  /*23710*/  LEA.HI.X.SX32 R55, R62, R71, 0x1, P0 ;  /* 0x000000473e377211 */ /* 0x000fe400000f0eff */
[----:B----4-:R-:W-:-:S04]  /*23720*/  IADD3 R48, P3, R56, R75, RZ ;  /* 0x0000004b38307210 */ /* 0x010fc80007f7e0ff */
[----:B------:R-:W-:Y:S01]  /*23730*/  LEA.HI.X.SX32 R49, R56, R71, 0x1, P3 ;  /* 0x0000004738317211 */ /* 0x000fe200018f0eff */
[----:B--2---:R-:W-:Y:S02]  /*23740*/  IMAD R56, R57, 0x2, R52 ;  /* 0x0000000239387824 */ /* 0x004fe400078e0234 */
[----:B------:R-:W2:Y:S01]  /*23750*/  LDC R57, c[0x0][0x278] ;  /* 0x00009e00ff397b82 */ /* 0x000ea20000000800 */
[----:B------:R-:W-:Y:S01]  /*23760*/  STG.E.U8 desc[UR6][R50.64], R221 ;  /* 0x000000dd32007986 */ /* 0x000fe2000c101106 */
[----:B---3--:R-:W-:-:S03]  /*23770*/  IMAD R62, R63, 0x2, R56 ;  /* 0x000000023f3e7824 */ /* 0x008fc600078e0238 */
        /* <DEDUP_REMOVED lines=57> */
[----:B---3--:R-:W-:Y:S01]  /*23b10*/  IMAD R52, R125, 0x2, R56 ;  /* 0x000000027d347824 */ /* 0x008fe200078e0238 */
[----:B------:R-:W-:Y:S01]  /*23b20*/  STG.E.U8 desc[UR6][R54.64], R232 ;  /* 0x000000e836007986 */ /* 0x000fe2000c101106 */
[----:B------:R-:W3:Y:S02]  /*23b30*/  LDC R125, c[0x0][0x278] ;  /* 0x00009e00ff7d7b82 */ /* 0x000ee40000000800 */
[----:B-1----:R-:W-:Y:S01]  /*23b40*/  IMAD R62, R129, 0x2, R52 ;  /* 0x00000002813e7824 */ /* 0x002fe200078e0234 */
[----:B------:R1:W-:Y:S05]  /*23b50*/  STG.E.U8 desc[UR6][R48.64], R234 ;  /* 0x000000ea30007986 */ /* 0x0003ea000c101106 */
[----:B------:R-:W3:Y:S01]  /*23b60*/  LDC R129, c[0x0][0x278] ;  /* 0x00009e00ff817b82 */ /* 0x000ee20000000800 */
[----:B----4-:R-:W-:-:S02]  /*23b70*/  IADD3 R50, P3, R52, R75, RZ ;  /* 0x0000004b34327210 */ /* 0x010fc40007f7e0ff */
        /* <DEDUP_REMOVED lines=21> */
[-C--:B------:R-:W-:Y:S01]  /*23cd0*/  LEA.HI.X.SX32 R55, R52, R71.reuse, 0x1, P0 ;  /* 0x0000004734377211 */ /* 0x080fe200000f0eff */
[----:B------:R-:W-:Y:S01]  /*23ce0*/  IMAD R52, R129, 0x2, R62 ;  /* 0x0000000281347824 */ /* 0x000fe200078e023e */
[----:B------:R-:W-:Y:S01]  /*23cf0*/  LEA.HI.X.SX32 R51, R56, R71, 0x1, P3 ;  /* 0x0000004738337211 */ /* 0x000fe200018f0eff */
[----:B------:R-:W3:Y:S02]  /*23d00*/  LDC R129, c[0x0][0x278] ;  /* 0x00009e00ff817b82 */ /* 0x000ee40000000800 */
        /* <DEDUP_REMOVED lines=17> */
[----:B----4-:R-:W-:Y:S01]  /*23e20*/  IMAD R56, R125, 0x2, R62 ;  /* 0x000000027d387824 */ /* 0x010fe200078e023e */
[----:B------:R-:W-:Y:S01]  /*23e30*/  IADD3 R54, P0, R62, R75, RZ ;  /* 0x0000004b3e367210 */ /* 0x000fe20007f1e0ff */
[----:B------:R-:W2:Y:S01]  /*23e40*/  LDC R125, c[0x0][0x278] ;  /* 0x00009e00ff7d7b82 */ /* 0x000ea20000000800 */
[-C--:B------:R-:W-:Y:S01]  /*23e50*/  LEA.HI.X.SX32 R51, R52, R71.reuse, 0x1, P3 ;  /* 0x0000004734337211 */ /* 0x080fe200018f0eff */
[----:B------:R4:W-:Y:S01]  /*23e60*/  STG.E.U8 desc[UR6][R48.64], R246 ;  /* 0x000000f630007986 */ /* 0x0009e2000c101106 */
[----:B---3--:R-:W-:Y:S01]  /*23e70*/  IMAD R52, R129, 0x2, R56 ;  /* 0x0000000281347824 */ /* 0x008fe200078e0238 */
[----:B------:R-:W-:-:S04]  /*23e80*/  LEA.HI.X.SX32 R55, R62, R71, 0x1, P0 ;  /* 0x000000473e377211 */ /* 0x000fc800000f0eff */
[----:B------:R-:W3:Y:S01]  /*23e90*/  LDC R129, c[0x0][0x278] ;  /* 0x00009e00ff817b82 */ /* 0x000ee20000000800 */
[C---:B----4-:R-:W-:Y:S01]  /*23ea0*/  IADD3 R48, P3, R56.reuse, R75, RZ ;  /* 0x0000004b38307210 */ /* 0x050fe20007f7e0ff */
[----:B------:R-:W-:Y:S03]  /*23eb0*/  STG.E.U8 desc[UR6][R50.64], R47 ;  /* 0x0000002f32007986 */ /* 0x000fe6000c101106 */
[----:B------:R-:W-:Y:S01]  /*23ec0*/  LEA.HI.X.SX32 R49, R56, R71, 0x1, P3 ;  /* 0x0000004738317211 */ /* 0x000fe200018f0eff */
[----:B-1----:R-:W-:Y:S02]  /*23ed0*/  IMAD R56, R131, 0x2, R52 ;  /* 0x0000000283387824 */ /* 0x002fe400078e0234 */
[----:B------:R-:W1:Y:S01]  /*23ee0*/  LDC R131, c[0x0][0x278] ;  /* 0x00009e00ff837b82 */ /* 0x000e620000000800 */
[----:B------:R4:W-:Y:S01]  /*23ef0*/  STG.E.U8 desc[UR6][R54.64], R46 ;  /* 0x0000002e36007986 */ /* 0x0009e2000c101106 */
[----:B0-----:R-:W-:-:S03]  /*23f00*/  IMAD R62, R57, 0x2, R56 ;  /* 0x00000002393e7824 */ /* 0x001fc600078e0238 */
[----:B------:R0:W-:Y:S03]  /*23f10*/  STG.E.U8 desc[UR6][R48.64], R249 ;  /* 0x000000f930007986 */ /* 0x0001e6000c101106 */
[----:B------:R-:W1:Y:S01]  /*23f20*/  LDC R57, c[0x0][0x278] ;  /* 0x00009e00ff397b82 */ /* 0x000e620000000800 */
[----:B----4-:R-:W-:-:S07]  /*23f30*/  IADD3 R46, P0, R52, R75, RZ ;  /* 0x0000004b342e7210 */ /* 0x010fce0007f1e0ff */
[----:B------:R-:W4:Y:S01]  /*23f40*/  LDC R55, c[0x0][0x278] ;  /* 0x00009e00ff377b82 */ /* 0x000f220000000800 */
[----:B------:R-:W-:Y:S01]  /*23f50*/  LEA.HI.X.SX32 R47, R52, R71, 0x1, P0 ;  /* 0x00000047342f7211 */ /* 0x000fe200000f0eff */
[----:B------:R-:W-:Y:S01]  /*23f60*/  IMAD R52, R63, 0x2, R62 ;  /* 0x000000023f347824 */ /* 0x000fe200078e023e */
[-C--:B0-----:R-:W-:Y:S02]  /*23f70*/  IADD3 R48, P3, R56, R75.reuse, RZ ;  /* 0x0000004b38307210 */ /* 0x081fe40007f7e0ff */
[----:B------:R-:W-:Y:S01]  /*23f80*/  IADD3 R50, P0, R62, R75, RZ ;  /* 0x0000004b3e327210 */ /* 0x000fe20007f1e0ff */
[----:B------:R0:W-:Y:S01]  /*23f90*/  STG.E.U8 desc[UR6][R46.64], R250 ;  /* 0x000000fa2e007986 */ /* 0x0001e2000c101106 */
[-C--:B------:R-:W-:Y:S01]  /*23fa0*/  LEA.HI.X.SX32 R49, R56, R71.reuse, 0x1, P3 ;  /* 0x0000004738317211 */ /* 0x080fe200018f0eff */
[----:B------:R-:W4:Y:S01]  /*23fb0*/  LDC R63, c[0x0][0x278] ;  /* 0x00009e00ff3f7b82 */ /* 0x000f220000000800 */
[----:B------:R-:W-:Y:S01]  /*23fc0*/  LEA.HI.X.SX32 R51, R62, R71, 0x1, P0 ;  /* 0x000000473e337211 */ /* 0x000fe200000f0eff */
[----:B--2---:R-:W-:Y:S01]  /*23fd0*/  IMAD R54, R125, 0x2, R52 ;  /* 0x000000027d367824 */ /* 0x004fe200078e0234 */
[C---:B0-----:R-:W-:Y:S01]  /*23fe0*/  IADD3 R46, P3, R52.reuse, R75, RZ ;  /* 0x0000004b342e7210 */ /* 0x041fe20007f7e0ff */
[----:B------:R0:W-:Y:S04]  /*23ff0*/  STG.E.U8 desc[UR6][R48.64], R247 ;  /* 0x000000f730007986 */ /* 0x0001e8000c101106 */
[----:B------:R-:W2:Y:S01]  /*24000*/  LDC R125, c[0x0][0x278] ;  /* 0x00009e00ff7d7b82 */ /* 0x000ea20000000800 */
[----:B------:R-:W-:Y:S01]  /*24010*/  LEA.HI.X.SX32 R47, R52, R71, 0x1, P3 ;  /* 0x00000047342f7211 */ /* 0x000fe200018f0eff */
[----:B---3--:R-:W-:Y:S01]  /*24020*/  IMAD R52, R129, 0x2, R54 ;  /* 0x0000000281347824 */ /* 0x008fe200078e0236 */
[----:B------:R-:W-:Y:S04]  /*24030*/  STG.E.U8 desc[UR6][R50.64], R45 ;  /* 0x0000002d32007986 */ /* 0x000fe8000c101106 */
[----:B------:R3:W-:Y:S01]  /*24040*/  STG.E.U8 desc[UR6][R46.64], R241 ;  /* 0x000000f12e007986 */ /* 0x0007e2000c101106 */
[----:B-1----:R-:W-:Y:S01]  /*24050*/  IMAD R56, R131, 0x2, R52 ;  /* 0x0000000283387824 */ /* 0x002fe200078e0234 */
[----:B------:R-:W1:Y:S01]  /*24060*/  LDC R129, c[0x0][0x278] ;  /* 0x00009e00ff817b82 */ /* 0x000e620000000800 */
[----:B0-----:R-:W-:-:S02]  /*24070*/  IADD3 R48, P3, R52, R75, RZ ;  /* 0x0000004b34307210 */ /* 0x001fc40007f7e0ff */
[----:B---3--:R-:W-:-:S05]  /*24080*/  IADD3 R46, P0, R54, R75, RZ ;  /* 0x0000004b362e7210 */ /* 0x008fca0007f1e0ff */
[----:B------:R-:W0:Y:S01]  /*24090*/  LDC R131, c[0x0][0x278] ;  /* 0x00009e00ff837b82 */ /* 0x000e220000000800 */
[-C--:B------:R-:W-:Y:S01]  /*240a0*/  LEA.HI.X.SX32 R47, R54, R71.reuse, 0x1, P0 ;  /* 0x00000047362f7211 */ /* 0x080fe200000f0eff */
[----:B------:R-:W-:Y:S01]  /*240b0*/  IMAD R54, R57, 0x2, R56 ;  /* 0x0000000239367824 */ /* 0x000fe200078e0238 */
[----:B------:R-:W-:-:S05]  /*240c0*/  LEA.HI.X.SX32 R49, R52, R71, 0x1, P3 ;  /* 0x0000004734317211 */ /* 0x000fca00018f0eff */
[----:B------:R-:W3:Y:S01]  /*240d0*/  LDC R57, c[0x0][0x278] ;  /* 0x00009e00ff397b82 */ /* 0x000ee20000000800 */
[----:B------:R2:W-:Y:S01]  /*240e0*/  STG.E.U8 desc[UR6][R46.64], R252 ;  /* 0x000000fc2e007986 */ /* 0x0005e2000c101106 */
[----:B------:R-:W-:Y:S01]  /*240f0*/  IADD3 R50, P0, R56, R75, RZ ;  /* 0x0000004b38327210 */ /* 0x000fe20007f1e0ff */
[----:B----4-:R-:W-:-:S03]  /*24100*/  IMAD R52, R55, 0x2, R54 ;  /* 0x0000000237347824 */ /* 0x010fc600078e0236 */
[----:B------:R-:W-:Y:S02]  /*24110*/  LEA.HI.X.SX32 R51, R56, R71, 0x1, P0 ;  /* 0x0000004738337211 */ /* 0x000fe400000f0eff */
[----:B------:R-:W4:Y:S01]  /*24120*/  LDC R55, c[0x0][0x278] ;  /* 0x00009e00ff377b82 */ /* 0x000f220000000800 */
[----:B--2---:R-:W-:-:S04]  /*24130*/  IADD3 R46, P3, R54, R75, RZ ;  /* 0x0000004b362e7210 */ /* 0x004fc80007f7e0ff */
[----:B------:R-:W-:Y:S01]  /*24140*/  LEA.HI.X.SX32 R47, R54, R71, 0x1, P3 ;  /* 0x00000047362f7211 */ /* 0x000fe200018f0eff */
[----:B------:R-:W-:Y:S02]  /*24150*/  IMAD R54, R63, 0x2, R52 ;  /* 0x000000023f367824 */ /* 0x000fe400078e0234 */
[----:B------:R-:W2:Y:S01]  /*24160*/  LDC R63, c[0x0][0x278] ;  /* 0x00009e00ff3f7b82 */ /* 0x000ea20000000800 */
[----:B------:R-:W-:Y:S01]  /*24170*/  STG.E.U8 desc[UR6][R48.64], R248 ;  /* 0x000000f830007986 */ /* 0x000fe2000c101106 */
[----:B------:R-:W-:-:S03]  /*24180*/  IMAD R56, R125, 0x2, R54 ;  /* 0x000000027d387824 */ /* 0x000fc600078e0236 */
[----:B------:R1:W-:Y:S03]  /*24190*/  STG.E.U8 desc[UR6][R50.64], R44 ;  /* 0x0000002c32007986 */ /* 0x0003e6000c101106 */
[----:B------:R-:W0:Y:S01]  /*241a0*/  LDC R125, c[0x0][0x278] ;  /* 0x00009e00ff7d7b82 */ /* 0x000e220000000800 */
[----:B------:R1:W-:Y:S02]  /*241b0*/  STG.E.U8 desc[UR6][R46.64], R3 ;  /* 0x000000032e007986 */ /* 0x0003e4000c101106 */
[----:B-1----:R-:W-:-:S04]  /*241c0*/  IADD3 R44, P0, R52, R75, RZ ;  /* 0x0000004b342c7210 */ /* 0x002fc80007f1e0ff */
[----:B------:R-:W-:Y:S01]  /*241d0*/  LEA.HI.X.SX32 R45, R52, R71, 0x1, P0 ;  /* 0x00000047342d7211 */ /* 0x000fe200000f0eff */
[----:B------:R-:W-:Y:S01]  /*241e0*/  IMAD R52, R129, 0x2, R56 ;  /* 0x0000000281347824 */ /* 0x000fe200078e0238 */
[-C--:B------:R-:W-:Y:S01]  /*241f0*/  IADD3 R46, P3, R54, R75.reuse, RZ ;  /* 0x0000004b362e7210 */ /* 0x080fe20007f7e0ff */
[----:B------:R-:W1:Y:S01]  /*24200*/  LDC R129, c[0x0][0x278] ;  /* 0x00009e00ff817b82 */ /* 0x000e620000000800 */
[----:B------:R-:W-:Y:S01]  /*24210*/  IADD3 R48, P0, R56, R75, RZ ;  /* 0x0000004b38307210 */ /* 0x000fe20007f1e0ff */
[----:B------:R4:W-:Y:S01]  /*24220*/  STG.E.U8 desc[UR6][R44.64], R4 ;  /* 0x000000042c007986 */ /* 0x0009e2000c101106 */
[-C--:B------:R-:W-:Y:S02]  /*24230*/  LEA.HI.X.SX32 R47, R54, R71.reuse, 0x1, P3 ;  /* 0x00000047362f7211 */ /* 0x080fe400018f0eff */
[----:B------:R-:W-:Y:S01]  /*24240*/  LEA.HI.X.SX32 R49, R56, R71, 0x1, P0 ;  /* 0x0000004738317211 */ /* 0x000fe200000f0eff */
[----:B---3--:R-:W-:Y:S01]  /*24250*/  IMAD R56, R57, 0x2, R52 ;  /* 0x0000000239387824 */ /* 0x008fe200078e0234 */
[C---:B------:R-:W-:Y:S01]  /*24260*/  PRMT R2, R77.reuse, 0x7773, RZ ;  /* 0x000077734d027816 */ /* 0x040fe200000000ff */
[----:B------:R-:W3:Y:S01]  /*24270*/  LDC R57, c[0x0][0x278] ;  /* 0x00009e00ff397b82 */ /* 0x000ee20000000800 */
[----:B------:R-:W-:Y:S01]  /*24280*/  PRMT R5, R77, 0x7772, RZ ;  /* 0x000077724d057816 */ /* 0x000fe200000000ff */
[----:B------:R-:W3:Y:S01]  /*24290*/  LDL.LU R3, [R1+0xa68] ;  /* 0x000a680001037983 */ /* 0x000ee20000300800 */
[----:B----4-:R-:W-:-:S03]  /*242a0*/  IADD3 R44, P3, R52, R75, RZ ;  /* 0x0000004b342c7210 */ /* 0x010fc60007f7e0ff */
[----:B------:R4:W-:Y:S01]  /*242b0*/  STG.E.U8 desc[UR6][R46.64], R251 ;  /* 0x000000fb2e007986 */ /* 0x0009e2000c101106 */
[----:B------:R-:W-:Y:S01]  /*242c0*/  LEA.HI.X.SX32 R45, R52, R71, 0x1, P3 ;  /* 0x00000047342d7211 */ /* 0x000fe200018f0eff */
[----:B------:R-:W-:Y:S01]  /*242d0*/  IMAD R52, R55, 0x2, R56 ;  /* 0x0000000237347824 */ /* 0x000fe200078e0238 */
[-C--:B------:R-:W-:Y:S01]  /*242e0*/  IADD3 R54, P0, R56, R75.reuse, RZ ;  /* 0x0000004b38367210 */ /* 0x080fe20007f1e0ff */
[----:B------:R-:W3:Y:S02]  /*242f0*/  LDL.LU R4, [R1+0xa64] ;  /* 0x000a640001047983 */ /* 0x000ee40000300800 */
[----:B--2---:R-:W-:Y:S02]  /*24300*/  IMAD R62, R63, 0x2, R52 ;  /* 0x000000023f3e7824 */ /* 0x004fe400078e0234 */
[----:B------:R-:W2:Y:S01]  /*24310*/  LDC R63, c[0x0][0x278] ;  /* 0x00009e00ff3f7b82 */ /* 0x000ea20000000800 */
[----:B------:R-:W-:Y:S01]  /*24320*/  IADD3 R50, P3, R52, R75, RZ ;  /* 0x0000004b34327210 */ /* 0x000fe20007f7e0ff */
[----:B------:R-:W-:Y:S01]  /*24330*/  STG.E.U8 desc[UR6][R48.64], R43 ;  /* 0x0000002b30007986 */ /* 0x000fe2000c101106 */
[-C--:B------:R-:W-:Y:S01]  /*24340*/  LEA.HI.X.SX32 R55, R56, R71.reuse, 0x1, P0 ;  /* 0x0000004738377211 */ /* 0x080fe200000f0eff */
[----:B0-----:R-:W-:Y:S01]  /*24350*/  IMAD R56, R125, 0x2, R62 ;  /* 0x000000027d387824 */ /* 0x001fe200078e023e */
[----:B------:R-:W-:Y:S01]  /*24360*/  LEA.HI.X.SX32 R51, R52, R71, 0x1, P3 ;  /* 0x0000004734337211 */ /* 0x000fe200018f0eff */
[----:B------:R-:W2:Y:S02]  /*24370*/  LDL.LU R198, [R1+0x204] ;  /* 0x0002040001c67983 */ /* 0x000ea40000300800 */
[----:B------:R-:W0:Y:S01]  /*24380*/  LDC R125, c[0x0][0x278] ;  /* 0x00009e00ff7d7b82 */ /* 0x000e220000000800 */
[----:B-1----:R-:W-:Y:S01]  /*24390*/  IMAD R52, R129, 0x2, R56 ;  /* 0x0000000281347824 */ /* 0x002fe200078e0238 */
[----:B------:R1:W-:Y:S01]  /*243a0*/  STG.E.U8 desc[UR6][R44.64], R42 ;  /* 0x0000002a2c007986 */ /* 0x0003e2000c101106 */
[----:B----4-:R-:W-:-:S02]  /*243b0*/  IADD3 R46, P0, R62, R75, RZ ;  /* 0x0000004b3e2e7210 */ /* 0x010fc40007f1e0ff */
[----:B------:R-:W-:Y:S01]  /*243c0*/  PRMT R7, R77, 0x7771, RZ ;  /* 0x000077714d077816 */ /* 0x000fe200000000ff */
[----:B------:R-:W4:Y:S02]  /*243d0*/  LDL.LU R245, [R1+0x200] ;  /* 0x0002000001f57983 */ /* 0x000f240000300800 */
[----:B------:R-:W0:Y:S02]  /*243e0*/  LDC R129, c[0x0][0x278] ;  /* 0x00009e00ff817b82 */ /* 0x000e240000000800 */
[----:B------:R3:W-:Y:S01]  /*243f0*/  STG.E.U8 desc[UR6][R54.64], R37 ;  /* 0x0000002536007986 */ /* 0x0007e2000c101106 */
[----:B-1----:R-:W-:-:S03]  /*24400*/  IADD3 R42, P3, R56, R75, RZ ;  /* 0x0000004b382a7210 */ /* 0x002fc60007f7e0ff */
[----:B------:R2:W-:Y:S01]  /*24410*/  STG.E.U8 desc[UR6][R50.64], R41 ;  /* 0x0000002932007986 */ /* 0x0005e2000c101106 */
[-C--:B------:R-:W-:Y:S01]  /*24420*/  LEA.HI.X.SX32 R43, R56, R71.reuse, 0x1, P3 ;  /* 0x00000047382b7211 */ /* 0x080fe200018f0eff */
[----:B---3--:R-:W-:Y:S01]  /*24430*/  IMAD R56, R57, 0x2, R52 ;  /* 0x0000000239387824 */ /* 0x008fe200078e0234 */
[----:B------:R-:W-:Y:S01]  /*24440*/  LEA.HI.X.SX32 R47, R62, R71, 0x1, P0 ;  /* 0x000000473e2f7211 */ /* 0x000fe200000f0eff */
[----:B------:R-:W1:Y:S02]  /*24450*/  LDC R57, c[0x0][0x278] ;  /* 0x00009e00ff397b82 */ /* 0x000e640000000800 */
[----:B------:R-:W-:-:S06]  /*24460*/  IMAD R54, R131, 0x2, R56 ;  /* 0x0000000283367824 */ /* 0x000fcc00078e0238 */
[----:B------:R-:W3:Y:S01]  /*24470*/  LDC R37, c[0x0][0x278] ;  /* 0x00009e00ff257b82 */ /* 0x000ee20000000800 */
[----:B------:R-:W-:Y:S01]  /*24480*/  IADD3 R48, P0, R52, R75, RZ ;  /* 0x0000004b34307210 */ /* 0x000fe20007f1e0ff */
[----:B--2---:R-:W-:-:S06]  /*24490*/  IMAD R50, R63, 0x2, R54 ;  /* 0x000000023f327824 */ /* 0x004fcc00078e0236 */
[----:B------:R-:W2:Y:S01]  /*244a0*/  LDC R51, c[0x0][0x278] ;  /* 0x00009e00ff337b82 */ /* 0x000ea20000000800 */
[----:B------:R-:W-:Y:S01]  /*244b0*/  IADD3 R44, P3, R56, R75, RZ ;  /* 0x0000004b382c7210 */ /* 0x000fe20007f7e0ff */
[----:B------:R0:W-:Y:S01]  /*244c0*/  STG.E.U8 desc[UR6][R46.64], R40 ;  /* 0x000000282e007986 */ /* 0x0001e2000c101106 */
[----:B------:R-:W-:-:S05]  /*244d0*/  LEA.HI.X.SX32 R49, R52, R71, 0x1, P0 ;  /* 0x0000004734317211 */ /* 0x000fca00000f0eff */
[----:B------:R-:W1:Y:S01]  /*244e0*/  LDC R55, c[0x0][0x278] ;  /* 0x00009e00ff377b82 */ /* 0x000e620000000800 */
[----:B------:R0:W-:Y:S01]  /*244f0*/  STG.E.U8 desc[UR6][R42.64], R39 ;  /* 0x000000272a007986 */ /* 0x0001e2000c101106 */
[----:B------:R-:W-:Y:S01]  /*24500*/  LEA.HI.X.SX32 R45, R56, R71, 0x1, P3 ;  /* 0x00000047382d7211 */ /* 0x000fe200018f0eff */
[----:B0-----:R-:W-:Y:S02]  /*24510*/  IMAD R52, R125, 0x2, R50 ;  /* 0x000000027d347824 */ /* 0x001fe400078e0232 */
[----:B------:R0:W-:Y:S01]  /*24520*/  STG.E.U8 desc[UR6][R48.64], R33 ;  /* 0x0000002130007986 */ /* 0x0001e2000c101106 */
[-C--:B------:R-:W-:Y:S02]  /*24530*/  IADD3 R40, P0, R54, R75.reuse, RZ ;  /* 0x0000004b36287210 */ /* 0x080fe40007f1e0ff */
[C---:B------:R-:W-:Y:S01]  /*24540*/  IADD3 R42, P3, R50.reuse, R75, RZ ;  /* 0x0000004b322a7210 */ /* 0x040fe20007f7e0ff */
[----:B------:R3:W-:Y:S01]  /*24550*/  STG.E.U8 desc[UR6][R44.64], R38 ;  /* 0x000000262c007986 */ /* 0x0007e2000c101106 */
[----:B0-----:R-:W0:Y:S02]  /*24560*/  LDC R33, c[0x0][0x278] ;  /* 0x00009e00ff217b82 */ /* 0x001e240000000800 */
[-C--:B------:R-:W-:Y:S01]  /*24570*/  LEA.HI.X.SX32 R43, R50, R71.reuse, 0x1, P3 ;  /* 0x00000047322b7211 */ /* 0x080fe200018f0eff */
[----:B------:R-:W-:Y:S01]  /*24580*/  IMAD R50, R129, 0x2, R52 ;  /* 0x0000000281327824 */ /* 0x000fe200078e0234 */
[----:B------:R-:W-:-:S02]  /*24590*/  LEA.HI.X.SX32 R41, R54, R71, 0x1, P0 ;  /* 0x0000004736297211 */ /* 0x000fc400000f0eff */
[-C--:B------:R-:W-:Y:S01]  /*245a0*/  IADD3 R46, P0, R52, R75.reuse, RZ ;  /* 0x0000004b342e7210 */ /* 0x080fe20007f1e0ff */
[----:B---3--:R-:W-:Y:S01]  /*245b0*/  IMAD R48, R37, 0x2, R50 ;  /* 0x0000000225307824 */ /* 0x008fe200078e0232 */
[----:B------:R-:W3:Y:S01]  /*245c0*/  LDC R49, c[0x0][0x278] ;  /* 0x00009e00ff317b82 */ /* 0x000ee20000000800 */
[----:B------:R1:W-:Y:S01]  /*245d0*/  STG.E.U8 desc[UR6][R40.64], R36 ;  /* 0x0000002428007986 */ /* 0x0003e2000c101106 */
[----:B------:R-:W-:-:S06]  /*245e0*/  IADD3 R38, P3, R50, R75, RZ ;  /* 0x0000004b32267210 */ /* 0x000fcc0007f7e0ff */
[----:B------:R-:W3:Y:S01]  /*245f0*/  LDC R45, c[0x0][0x278] ;  /* 0x00009e00ff2d7b82 */ /* 0x000ee20000000800 */
[----:B------:R-:W-:Y:S01]  /*24600*/  LEA.HI.X.SX32 R47, R52, R71, 0x1, P0 ;  /* 0x00000047342f7211 */ /* 0x000fe200000f0eff */
[----:B--2---:R-:W-:Y:S01]  /*24610*/  IMAD R44, R51, 0x2, R48 ;  /* 0x00000002332c7824 */ /* 0x004fe200078e0230 */
[----:B-1----:R-:W-:Y:S01]  /*24620*/  IADD3 R36, P0, R48, R75, RZ ;  /* 0x0000004b30247210 */ /* 0x002fe20007f1e0ff */
[----:B------:R-:W-:Y:S01]  /*24630*/  STG.E.U8 desc[UR6][R42.64], R35 ;  /* 0x000000232a007986 */ /* 0x000fe2000c101106 */
[----:B------:R-:W-:-:S03]  /*24640*/  LEA.HI.X.SX32 R39, R50, R71, 0x1, P3 ;  /* 0x0000004732277211 */ /* 0x000fc600018f0eff */
[----:B------:R-:W1:Y:S01]  /*24650*/  LDC R51, c[0x0][0x278] ;  /* 0x00009e00ff337b82 */ /* 0x000e620000000800 */
[----:B------:R-:W-:Y:S01]  /*24660*/  IADD3 R40, P3, R44, R75, RZ ;  /* 0x0000004b2c287210 */ /* 0x000fe20007f7e0ff */
[----:B------:R2:W-:Y:S01]  /*24670*/  STG.E.U8 desc[UR6][R46.64], R29 ;  /* 0x0000001d2e007986 */ /* 0x0005e2000c101106 */
[-C--:B------:R-:W-:Y:S01]  /*24680*/  LEA.HI.X.SX32 R37, R48, R71.reuse, 0x1, P0 ;  /* 0x0000004730257211 */ /* 0x080fe200000f0eff */
[----:B------:R-:W-:Y:S01]  /*24690*/  IMAD R48, R55, 0x2, R44 ;  /* 0x0000000237307824 */ /* 0x000fe200078e022c */
[----:B------:R-:W-:Y:S01]  /*246a0*/  LEA.HI.X.SX32 R41, R44, R71, 0x1, P3 ;  /* 0x000000472c297211 */ /* 0x000fe200018f0eff */
[----:B------:R0:W-:Y:S02]  /*246b0*/  STG.E.U8 desc[UR6][R38.64], R34 ;  /* 0x0000002226007986 */ /* 0x0001e4000c101106 */
[----:B------:R-:W-:Y:S01]  /*246c0*/  IMAD R44, R57, 0x2, R48 ;  /* 0x00000002392c7824 */ /* 0x000fe200078e0230 */
[----:B--2---:R-:W2:Y:S01]  /*246d0*/  LDC R29, c[0x0][0x278] ;  /* 0x00009e00ff1d7b82 */ /* 0x004ea20000000800 */
[----:B------:R-:W-:Y:S02]  /*246e0*/  STG.E.U8 desc[UR6][R36.64], R32 ;  /* 0x0000002024007986 */ /* 0x000fe4000c101106 */
[----:B0-----:R-:W-:Y:S01]  /*246f0*/  IMAD R46, R33, 0x2, R44 ;  /* 0x00000002212e7824 */ /* 0x001fe200078e022c */
[-C--:B------:R-:W-:Y:S01]  /*24700*/  IADD3 R42, P0, R48, R75.reuse, RZ ;  /* 0x0000004b302a7210 */ /* 0x080fe20007f1e0ff */
[----:B------:R0:W-:Y:S03]  /*24710*/  STG.E.U8 desc[UR6][R40.64], R31 ;  /* 0x0000001f28007986 */ /* 0x0001e6000c101106 */
[----:B------:R-:W2:Y:S01]  /*24720*/  LDC R47, c[0x0][0x278] ;  /* 0x00009e00ff2f7b82 */ /* 0x000ea20000000800 */
[----:B------:R-:W-:Y:S01]  /*24730*/  IADD3 R34, P3, R44, R75, RZ ;  /* 0x0000004b2c227210 */ /* 0x000fe20007f7e0ff */
[----:B---3--:R-:W-:Y:S01]  /*24740*/  IMAD R38, R45, 0x2, R46 ;  /* 0x000000022d267824 */ /* 0x008fe200078e022e */
[----:B------:R-:W-:-:S05]  /*24750*/  LEA.HI.X.SX32 R43, R48, R71, 0x1, P0 ;  /* 0x00000047302b7211 */ /* 0x000fca00000f0eff */
[----:B0-----:R-:W0:Y:S01]  /*24760*/  LDC R41, c[0x0][0x278] ;  /* 0x00009e00ff297b82 */ /* 0x001e220000000800 */
[----:B------:R-:W-:Y:S01]  /*24770*/  IADD3 R32, P0, R46, R75, RZ ;  /* 0x0000004b2e207210 */ /* 0x000fe20007f1e0ff */
[----:B------:R-:W-:Y:S01]  /*24780*/  IMAD R40, R49, 0x2, R38 ;  /* 0x0000000231287824 */ /* 0x000fe200078e0226 */
[----:B------:R-:W-:Y:S01]  /*24790*/  LEA.HI.X.SX32 R35, R44, R71, 0x1, P3 ;  /* 0x000000472c237211 */ /* 0x000fe200018f0eff */
[----:B------:R3:W-:Y:S01]  /*247a0*/  STG.E.U8 desc[UR6][R42.64], R25 ;  /* 0x000000192a007986 */ /* 0x0007e2000c101106 */
[----:B------:R-:W-:-:S03]  /*247b0*/  IADD3 R36, P3, R38, R75, RZ ;  /* 0x0000004b26247210 */ /* 0x000fc60007f7e0ff */
[----:B------:R-:W0:Y:S01]  /*247c0*/  LDC R45, c[0x0][0x278] ;  /* 0x00009e00ff2d7b82 */ /* 0x000e220000000800 */
[-C--:B------:R-:W-:Y:S01]  /*247d0*/  LEA.HI.X.SX32 R33, R46, R71.reuse, 0x1, P0 ;  /* 0x000000472e217211 */ /* 0x080fe200000f0eff */
[----:B-1----:R-:W-:Y:S01]  /*247e0*/  IMAD R44, R51, 0x2, R40 ;  /* 0x00000002332c7824 */ /* 0x002fe200078e0228 */
[----:B------:R-:W-:-:S05]  /*247f0*/  LEA.HI.X.SX32 R37, R38, R71, 0x1, P3 ;  /* 0x0000004726257211 */ /* 0x000fca00018f0eff */
[----:B---3--:R-:W1:Y:S01]  /*24800*/  LDC R25, c[0x0][0x278] ;  /* 0x00009e00ff197b82 */ /* 0x008e620000000800 */
[----:B------:R3:W-:Y:S01]  /*24810*/  STG.E.U8 desc[UR6][R34.64], R30 ;  /* 0x0000001e22007986 */ /* 0x0007e2000c101106 */
[----:B--2---:R-:W-:-:S03]  /*24820*/  IMAD R42, R29, 0x2, R44 ;  /* 0x000000021d2a7824 */ /* 0x004fc600078e022c */
[----:B------:R-:W-:Y:S03]  /*24830*/  STG.E.U8 desc[UR6][R32.64], R28 ;  /* 0x0000001c20007986 */ /* 0x000fe6000c101106 */
[----:B------:R-:W2:Y:S01]  /*24840*/  LDC R43, c[0x0][0x278] ;  /* 0x00009e00ff2b7b82 */ /* 0x000ea20000000800 */
[----:B------:R0:W-:Y:S01]  /*24850*/  STG.E.U8 desc[UR6][R36.64], R27 ;  /* 0x0000001b24007986 */ /* 0x0001e2000c101106 */
[-C--:B------:R-:W-:Y:S01]  /*24860*/  IADD3 R38, P0, R40, R75.reuse, RZ ;  /* 0x0000004b28267210 */ /* 0x080fe20007f1e0ff */
[----:B---3--:R-:W-:Y:S01]  /*24870*/  IMAD R34, R47, 0x2, R42 ;  /* 0x000000022f227824 */ /* 0x008fe200078e022a */
[----:B------:R-:W-:Y:S02]  /*24880*/  IADD3 R30, P3, R44, R75, RZ ;  /* 0x0000004b2c1e7210 */ /* 0x000fe40007f7e0ff */
[----:B------:R-:W-:Y:S02]  /*24890*/  LEA.HI.X.SX32 R39, R40, R71, 0x1, P0 ;  /* 0x0000004728277211 */ /* 0x000fe400000f0eff */
[----:B------:R-:W3:Y:S08]  /*248a0*/  LDC R47, c[0x0][0x278] ;  /* 0x00009e00ff2f7b82 */ /* 0x000ef00000000800 */
[----:B0-----:R-:W0:Y:S01]  /*248b0*/  LDC R37, c[0x0][0x278] ;  /* 0x00009e00ff257b82 */ /* 0x001e220000000800 */
[----:B------:R-:W-:Y:S01]  /*248c0*/  IMAD R36, R41, 0x2, R34 ;  /* 0x0000000229247824 */ /* 0x000fe200078e0222 */
[----:B------:R-:W-:-:S02]  /*248d0*/  IADD3 R28, P0, R42, R75, RZ ;  /* 0x0000004b2a1c7210 */ /* 0x000fc40007f1e0ff */
[----:B------:R-:W-:Y:S01]  /*248e0*/  LEA.HI.X.SX32 R31, R44, R71, 0x1, P3 ;  /* 0x000000472c1f7211 */ /* 0x000fe200018f0eff */
[----:B------:R1:W-:Y:S01]  /*248f0*/  STG.E.U8 desc[UR6][R38.64], R21 ;  /* 0x0000001526007986 */ /* 0x0003e2000c101106 */
[----:B------:R-:W-:Y:S02]  /*24900*/  IADD3 R32, P3, R34, R75, RZ ;  /* 0x0000004b22207210 */ /* 0x000fe40007f7e0ff */
[----:B------:R-:W0:Y:S01]  /*24910*/  LDC R41, c[0x0][0x278] ;  /* 0x00009e00ff297b82 */ /* 0x000e220000000800 */
[-C--:B------:R-:W-:Y:S01]  /*24920*/  LEA.HI.X.SX32 R29, R42, R71.reuse, 0x1, P0 ;  /* 0x000000472a1d7211 */ /* 0x080fe200000f0eff */
[----:B------:R-:W-:Y:S01]  /*24930*/  IMAD R40, R45, 0x2, R36 ;  /* 0x000000022d287824 */ /* 0x000fe200078e0224 */
[----:B------:R-:W-:Y:S01]  /*24940*/  LEA.HI.X.SX32 R33, R34, R71, 0x1, P3 ;  /* 0x0000004722217211 */ /* 0x000fe200018f0eff */
[----:B------:R2:W-:Y:S01]  /*24950*/  STG.E.U8 desc[UR6][R30.64], R26 ;  /* 0x0000001a1e007986 */ /* 0x0005e2000c101106 */
[----:B------:R-:W-:-:S03]  /*24960*/  PRMT R77, R77, 0x7770, RZ ;  /* 0x000077704d4d7816 */ /* 0x000fc600000000ff */
[----:B------:R-:W3:Y:S01]  /*24970*/  LDC R49, c[0x0][0x278] ;  /* 0x00009e00ff317b82 */ /* 0x000ee20000000800 */
[----:B-1----:R-:W-:Y:S01]  /*24980*/  IMAD R38, R25, 0x2, R40 ;  /* 0x0000000219267824 */ /* 0x002fe200078e0228 */
[----:B------:R-:W-:Y:S06]  /*24990*/  STG.E.U8 desc[UR6][R28.64], R24 ;  /* 0x000000181c007986 */ /* 0x000fec000c101106 */
[----:B------:R-:W1:Y:S01]  /*249a0*/  LDC R21, c[0x0][0x278] ;  /* 0x00009e00ff157b82 */ /* 0x000e620000000800 */
[----:B------:R0:W-:Y:S01]  /*249b0*/  STG.E.U8 desc[UR6][R32.64], R23 ;  /* 0x0000001720007986 */ /* 0x0001e2000c101106 */
[----:B------:R-:W-:Y:S01]  /*249c0*/  IADD3 R34, P0, R36, R75, RZ ;  /* 0x0000004b24227210 */ /* 0x000fe20007f1e0ff */
[----:B--2---:R-:W-:-:S05]  /*249d0*/  IMAD R30, R43, 0x2, R38 ;  /* 0x000000022b1e7824 */ /* 0x004fca00078e0226 */
[----:B------:R-:W2:Y:S01]  /*249e0*/  LDC R39, c[0x0][0x278] ;  /* 0x00009e00ff277b82 */ /* 0x000ea20000000800 */
[----:B------:R-:W-:Y:S02]  /*249f0*/  IADD3 R26, P3, R40, R75, RZ ;  /* 0x0000004b281a7210 */ /* 0x000fe40007f7e0ff */
[----:B------:R-:W-:-:S05]  /*24a00*/  LEA.HI.X.SX32 R35, R36, R71, 0x1, P0 ;  /* 0x0000004724237211 */ /* 0x000fca00000f0eff */
[----:B0-----:R-:W0:Y:S01]  /*24a10*/  LDC R33, c[0x0][0x278] ;  /* 0x00009e00ff217b82 */ /* 0x001e220000000800 */
[----:B------:R-:W-:Y:S01]  /*24a20*/  IMAD R32, R37, 0x2, R30 ;  /* 0x0000000225207824 */ /* 0x000fe200078e021e */
[----:B------:R-:W-:Y:S02]  /*24a30*/  IADD3 R24, P0, R38, R75, RZ ;  /* 0x0000004b26187210 */ /* 0x000fe40007f1e0ff */
[----:B------:R-:W-:Y:S01]  /*24a40*/  LEA.HI.X.SX32 R27, R40, R71, 0x1, P3 ;  /* 0x00000047281b7211 */ /* 0x000fe200018f0eff */
[----:B------:R1:W-:Y:S01]  /*24a50*/  STG.E.U8 desc[UR6][R34.64], R17 ;  /* 0x0000001122007986 */ /* 0x0003e2000c101106 */
[----:B------:R-:W-:Y:S02]  /*24a60*/  IADD3 R28, P3, R30, R75, RZ ;  /* 0x0000004b1e1c7210 */ /* 0x000fe40007f7e0ff */
[----:B------:R-:W3:Y:S01]  /*24a70*/  LDC R37, c[0x0][0x278] ;  /* 0x00009e00ff257b82 */ /* 0x000ee20000000800 */
[-C--:B------:R-:W-:Y:S01]  /*24a80*/  LEA.HI.X.SX32 R25, R38, R71.reuse, 0x1, P0 ;  /* 0x0000004726197211 */ /* 0x080fe200000f0eff */
[----:B------:R-:W-:Y:S01]  /*24a90*/  IMAD R36, R41, 0x2, R32 ;  /* 0x0000000229247824 */ /* 0x000fe200078e0220 */
[----:B------:R-:W-:Y:S01]  /*24aa0*/  LEA.HI.X.SX32 R29, R30, R71, 0x1, P3 ;  /* 0x000000471e1d7211 */ /* 0x000fe200018f0eff */
[----:B------:R2:W-:Y:S04]  /*24ab0*/  STG.E.U8 desc[UR6][R26.64], R22 ;  /* 0x000000161a007986 */ /* 0x0005e8000c101106 */
[----:B------:R-:W4:Y:S01]  /*24ac0*/  LDC R45, c[0x0][0x278] ;  /* 0x00009e00ff2d7b82 */ /* 0x000f220000000800 */
[----:B------:R-:W-:Y:S01]  /*24ad0*/  STG.E.U8 desc[UR6][R24.64], R20 ;  /* 0x0000001418007986 */ /* 0x000fe2000c101106 */
[----:B-1----:R-:W-:-:S06]  /*24ae0*/  IMAD R34, R21, 0x2, R36 ;  /* 0x0000000215227824 */ /* 0x002fcc00078e0224 */
[----:B------:R-:W1:Y:S01]  /*24af0*/  LDC R17, c[0x0][0x278] ;  /* 0x00009e00ff117b82 */ /* 0x000e620000000800 */
[----:B------:R0:W-:Y:S01]  /*24b00*/  STG.E.U8 desc[UR6][R28.64], R19 ;  /* 0x000000131c007986 */ /* 0x0001e2000c101106 */
[----:B------:R-:W-:-:S06]  /*24b10*/  IADD3 R30, P0, R32, R75, RZ ;  /* 0x0000004b201e7210 */ /* 0x000fcc0007f1e0ff */
[----:B------:R-:W4:Y:S01]  /*24b20*/  LDC R35, c[0x0][0x278] ;  /* 0x00009e00ff237b82 */ /* 0x000f220000000800 */
[----:B--2---:R-:W-:Y:S01]  /*24b30*/  IMAD R26, R39, 0x2, R34 ;  /* 0x00000002271a7824 */ /* 0x004fe200078e0222 */
[----:B------:R-:W-:-:S06]  /*24b40*/  LEA.HI.X.SX32 R31, R32, R71, 0x1, P0 ;  /* 0x00000047201f7211 */ /* 0x000fcc00000f0eff */
[----:B0-----:R-:W0:Y:S01]  /*24b50*/  LDC R29, c[0x0][0x278] ;  /* 0x00009e00ff1d7b82 */ /* 0x001e220000000800 */
[-C--:B------:R-:W-:Y:S01]  /*24b60*/  IADD3 R22, P3, R36, R75.reuse, RZ ;  /* 0x0000004b24167210 */ /* 0x080fe20007f7e0ff */
[----:B------:R-:W-:Y:S01]  /*24b70*/  IMAD R28, R33, 0x2, R26 ;  /* 0x00000002211c7824 */ /* 0x000fe200078e021a */
[----:B------:R-:W-:Y:S01]  /*24b80*/  IADD3 R20, P0, R34, R75, RZ ;  /* 0x0000004b22147210 */ /* 0x000fe20007f1e0ff */
[----:B------:R2:W-:Y:S01]  /*24b90*/  STG.E.U8 desc[UR6][R30.64], R13 ;  /* 0x0000000d1e007986 */ /* 0x0005e2000c101106 */
[----:B------:R-:W-:-:S03]  /*24ba0*/  LEA.HI.X.SX32 R23, R36, R71, 0x1, P3 ;  /* 0x0000004724177211 */ /* 0x000fc600018f0eff */
[----:B------:R-:W0:Y:S01]  /*24bb0*/  LDC R33, c[0x0][0x278] ;  /* 0x00009e00ff217b82 */ /* 0x000e220000000800 */
[----:B------:R-:W-:Y:S01]  /*24bc0*/  IADD3 R24, P3, R26, R75, RZ ;  /* 0x0000004b1a187210 */ /* 0x000fe20007f7e0ff */
[----:B---3--:R-:W-:Y:S01]  /*24bd0*/  IMAD R32, R37, 0x2, R28 ;  /* 0x0000000225207824 */ /* 0x008fe200078e021c */
[----:B------:R-:W-:-:S05]  /*24be0*/  LEA.HI.X.SX32 R21, R34, R71, 0x1, P0 ;  /* 0x0000004722157211 */ /* 0x000fca00000f0eff */
[----:B--2---:R-:W2:Y:S01]  /*24bf0*/  LDC R13, c[0x0][0x278] ;  /* 0x00009e00ff0d7b82 */ /* 0x004ea20000000800 */
[----:B------:R-:W-:Y:S01]  /*24c00*/  LEA.HI.X.SX32 R25, R26, R71, 0x1, P3 ;  /* 0x000000471a197211 */ /* 0x000fe200018f0eff */
[----:B-1----:R-:W-:Y:S01]  /*24c10*/  IMAD R30, R17, 0x2, R32 ;  /* 0x00000002111e7824 */ /* 0x002fe200078e0220 */
[----:B------:R4:W-:Y:S01]  /*24c20*/  STG.E.U8 desc[UR6][R22.64], R18 ;  /* 0x0000001216007986 */ /* 0x0009e2000c101106 */
[----:B------:R-:W-:-:S04]  /*24c30*/  IADD3 R26, P0, R28, R75, RZ ;  /* 0x0000004b1c1a7210 */ /* 0x000fc80007f1e0ff */
[----:B------:R-:W1:Y:S01]  /*24c40*/  LDC R31, c[0x0][0x278] ;  /* 0x00009e00ff1f7b82 */ /* 0x000e620000000800 */
[----:B------:R-:W-:Y:S01]  /*24c50*/  STG.E.U8 desc[UR6][R20.64], R16 ;  /* 0x0000001014007986 */ /* 0x000fe2000c101106 */
[----:B------:R-:W-:-:S03]  /*24c60*/  LEA.HI.X.SX32 R27, R28, R71, 0x1, P0 ;  /* 0x000000471c1b7211 */ /* 0x000fc600000f0eff */
[----:B------:R3:W-:Y:S01]  /*24c70*/  STG.E.U8 desc[UR6][R24.64], R15 ;  /* 0x0000000f18007986 */ /* 0x0007e2000c101106 */
[----:B----4-:R-:W-:Y:S01]  /*24c80*/  IMAD R22, R35, 0x2, R30 ;  /* 0x0000000223167824 */ /* 0x010fe200078e021e */
[C---:B------:R-:W-:Y:S02]  /*24c90*/  IADD3 R18, P3, R32.reuse, R75, RZ ;  /* 0x0000004b20127210 */ /* 0x040fe40007f7e0ff */
[----:B------:R4:W-:Y:S01]  /*24ca0*/  STG.E.U8 desc[UR6][R26.64], R10 ;  /* 0x0000000a1a007986 */ /* 0x0009e2000c101106 */
[----:B------:R-:W1:Y:S08]  /*24cb0*/  LDC R51, c[0x0][0x278] ;  /* 0x00009e00ff337b82 */ /* 0x000e700000000800 */
[----:B---3--:R-:W3:Y:S01]  /*24cc0*/  LDC R25, c[0x0][0x278] ;  /* 0x00009e00ff197b82 */ /* 0x008ee20000000800 */
[----:B0-----:R-:W-:Y:S01]  /*24cd0*/  IMAD R24, R29, 0x2, R22 ;  /* 0x000000021d187824 */ /* 0x001fe200078e0216 */
[----:B------:R-:W-:-:S06]  /*24ce0*/  LEA.HI.X.SX32 R19, R32, R71, 0x1, P3 ;  /* 0x0000004720137211 */ /* 0x000fcc00018f0eff */
[----:B------:R-:W0:Y:S01]  /*24cf0*/  LDC R29, c[0x0][0x278] ;  /* 0x00009e00ff1d7b82 */ /* 0x000e220000000800 */
[-C--:B------:R-:W-:Y:S01]  /*24d00*/  IADD3 R16, P0, R30, R75.reuse, RZ ;  /* 0x0000004b1e107210 */ /* 0x080fe20007f1e0ff */
[----:B------:R-:W-:Y:S01]  /*24d10*/  IMAD R28, R33, 0x2, R24 ;  /* 0x00000002211c7824 */ /* 0x000fe200078e0218 */
[----:B------:R-:W-:-:S05]  /*24d20*/  IADD3 R20, P3, R22, R75, RZ ;  /* 0x0000004b16147210 */ /* 0x000fca0007f7e0ff */
[----:B----4-:R-:W4:Y:S01]  /*24d30*/  LDC R27, c[0x0][0x278] ;  /* 0x00009e00ff1b7b82 */ /* 0x010f220000000800 */
[-C--:B------:R-:W-:Y:S01]  /*24d40*/  LEA.HI.X.SX32 R17, R30, R71.reuse, 0x1, P0 ;  /* 0x000000471e117211 */ /* 0x080fe200000f0eff */
[----:B------:R1:W-:Y:S01]  /*24d50*/  STG.E.U8 desc[UR6][R18.64], R14 ;  /* 0x0000000e12007986 */ /* 0x0003e2000c101106 */
[----:B--2---:R-:W-:Y:S01]  /*24d60*/  IMAD R26, R13, 0x2, R28 ;  /* 0x000000020d1a7824 */ /* 0x004fe200078e021c */
[----:B------:R-:W-:Y:S02]  /*24d70*/  LEA.HI.X.SX32 R21, R22, R71, 0x1, P3 ;  /* 0x0000004716157211 */ /* 0x000fe400018f0eff */
[----:B------:R-:W-:Y:S01]  /*24d80*/  STG.E.U8 desc[UR6][R16.64], R12 ;  /* 0x0000000c10007986 */ /* 0x000fe2000c101106 */
[-C--:B------:R-:W-:Y:S01]  /*24d90*/  IADD3 R22, P0, R24, R75.reuse, RZ ;  /* 0x0000004b18167210 */ /* 0x080fe20007f1e0ff */
[----:B-1----:R-:W1:Y:S01]  /*24da0*/  LDC R19, c[0x0][0x278] ;  /* 0x00009e00ff137b82 */ /* 0x002e620000000800 */
[----:B------:R-:W-:Y:S01]  /*24db0*/  IADD3 R14, P3, R28, R75, RZ ;  /* 0x0000004b1c0e7210 */ /* 0x000fe20007f7e0ff */
[----:B------:R-:W-:Y:S01]  /*24dc0*/  IMAD R18, R31, 0x2, R26 ;  /* 0x000000021f127824 */ /* 0x000fe200078e021a */
[----:B------:R2:W-:Y:S01]  /*24dd0*/  STG.E.U8 desc[UR6][R20.64], R11 ;  /* 0x0000000b14007986 */ /* 0x0005e2000c101106 */
[----:B------:R-:W-:-:S02]  /*24de0*/  LEA.HI.X.SX32 R23, R24, R71, 0x1, P0 ;  /* 0x0000004718177211 */ /* 0x000fc400000f0eff */
[----:B------:R-:W-:Y:S02]  /*24df0*/  LEA.HI.X.SX32 R15, R28, R71, 0x1, P3 ;  /* 0x000000471c0f7211 */ /* 0x000fe400018f0eff */
[C---:B------:R-:W-:Y:S01]  /*24e00*/  IADD3 R10, P3, R18.reuse, R75, RZ ;  /* 0x0000004b120a7210 */ /* 0x040fe20007f7e0ff */
[----:B--2---:R-:W2:Y:S01]  /*24e10*/  LDC R21, c[0x0][0x278] ;  /* 0x00009e00ff157b82 */ /* 0x004ea20000000800 */
[----:B---3--:R-:W-:Y:S02]  /*24e20*/  IMAD R20, R25, 0x2, R18 ;  /* 0x0000000219147824 */ /* 0x008fe400078e0212 */
[----:B------:R-:W-:Y:S01]  /*24e30*/  LEA.HI.X.SX32 R11, R18, R71, 0x1, P3 ;  /* 0x00000047120b7211 */ /* 0x000fe200018f0eff */
[----:B------:R3:W-:Y:S01]  /*24e40*/  STG.E.U8 desc[UR6][R22.64], R77 ;  /* 0x0000004d16007986 */ /* 0x0007e2000c101106 */
[C---:B------:R-:W-:Y:S01]  /*24e50*/  IADD3 R12, P0, R26.reuse, R75, RZ ;  /* 0x0000004b1a0c7210 */ /* 0x040fe20007f1e0ff */
[----:B0-----:R-:W-:Y:S02]  /*24e60*/  IMAD R18, R29, 0x2, R20 ;  /* 0x000000021d127824 */ /* 0x001fe400078e0214 */
[----:B------:R-:W0:Y:S01]  /*24e70*/  LDC R25, c[0x0][0x278] ;  /* 0x00009e00ff197b82 */ /* 0x000e220000000800 */
[----:B------:R-:W-:-:S02]  /*24e80*/  LEA.HI.X.SX32 R13, R26, R71, 0x1, P0 ;  /* 0x000000471a0d7211 */ /* 0x000fc400000f0eff */
[----:B------:R-:W-:-:S05]  /*24e90*/  IADD3 R16, P0, R20, R75, RZ ;  /* 0x0000004b14107210 */ /* 0x000fca0007f1e0ff */
[----:B---3--:R-:W3:Y:S01]  /*24ea0*/  LDC R23, c[0x0][0x278] ;  /* 0x00009e00ff177b82 */ /* 0x008ee20000000800 */
[----:B----4-:R-:W-:Y:S01]  /*24eb0*/  IMAD R22, R27, 0x2, R18 ;  /* 0x000000021b167824 */ /* 0x010fe200078e0212 */
[----:B------:R4:W-:Y:S01]  /*24ec0*/  STG.E.U8 desc[UR6][R14.64], R81 ;  /* 0x000000510e007986 */ /* 0x0009e2000c101106 */
[----:B------:R-:W-:-:S05]  /*24ed0*/  LEA.HI.X.SX32 R17, R20, R71, 0x1, P0 ;  /* 0x0000004714117211 */ /* 0x000fca00000f0eff */
[----:B------:R-:W3:Y:S01]  /*24ee0*/  LDC R27, c[0x0][0x278] ;  /* 0x00009e00ff1b7b82 */ /* 0x000ee20000000800 */
[----:B------:R-:W-:Y:S01]  /*24ef0*/  STG.E.U8 desc[UR6][R12.64], R84 ;  /* 0x000000540c007986 */ /* 0x000fe2000c101106 */
[----:B-1----:R-:W-:-:S03]  /*24f00*/  IMAD R20, R19, 0x2, R22 ;  /* 0x0000000213147824 */ /* 0x002fc600078e0216 */
[----:B------:R1:W-:Y:S01]  /*24f10*/  STG.E.U8 desc[UR6][R10.64], R9 ;  /* 0x000000090a007986 */ /* 0x0003e2000c101106 */
[C---:B----4-:R-:W-:Y:S02]  /*24f20*/  IADD3 R14, P3, R18.reuse, R75, RZ ;  /* 0x0000004b120e7210 */ /* 0x050fe40007f7e0ff */
[----:B------:R-:W4:Y:S02]  /*24f30*/  LDC R19, c[0x0][0x278] ;  /* 0x00009e00ff137b82 */ /* 0x000f240000000800 */
[----:B------:R-:W-:Y:S01]  /*24f40*/  LEA.HI.X.SX32 R15, R18, R71, 0x1, P3 ;  /* 0x00000047120f7211 */ /* 0x000fe200018f0eff */
[----:B--2---:R-:W-:-:S05]  /*24f50*/  IMAD R18, R21, 0x2, R20 ;  /* 0x0000000215127824 */ /* 0x004fca00078e0214 */
[----:B------:R-:W2:Y:S01]  /*24f60*/  LDC R29, c[0x0][0x278] ;  /* 0x00009e00ff1d7b82 */ /* 0x000ea20000000800 */
[----:B-1----:R-:W-:-:S07]  /*24f70*/  IADD3 R10, P3, R20, R75, RZ ;  /* 0x0000004b140a7210 */ /* 0x002fce0007f7e0ff */
[----:B------:R-:W1:Y:S01]  /*24f80*/  LDC R9, c[0x0][0x278] ;  /* 0x00009e00ff097b82 */ /* 0x000e620000000800 */
[----:B------:R3:W-:Y:S01]  /*24f90*/  STG.E.U8 desc[UR6][R16.64], R7 ;  /* 0x0000000710007986 */ /* 0x0007e2000c101106 */
[----:B------:R-:W-:Y:S02]  /*24fa0*/  IADD3 R12, P0, R22, R75, RZ ;  /* 0x0000004b160c7210 */ /* 0x000fe40007f1e0ff */
[-C--:B------:R-:W-:Y:S01]  /*24fb0*/  LEA.HI.X.SX32 R11, R20, R71.reuse, 0x1, P3 ;  /* 0x00000047140b7211 */ /* 0x080fe200018f0eff */
[----:B0-----:R-:W-:Y:S01]  /*24fc0*/  IMAD R20, R25, 0x2, R18 ;  /* 0x0000000219147824 */ /* 0x001fe200078e0212 */
[----:B------:R-:W-:Y:S02]  /*24fd0*/  LEA.HI.X.SX32 R13, R22, R71, 0x1, P0 ;  /* 0x00000047160d7211 */ /* 0x000fe400000f0eff */
[----:B------:R-:W0:Y:S01]  /*24fe0*/  LDC R21, c[0x0][0x278] ;  /* 0x00009e00ff157b82 */ /* 0x000e220000000800 */
[----:B---3--:R-:W-:-:S07]  /*24ff0*/  IMAD R22, R23, 0x2, R20 ;  /* 0x0000000217167824 */ /* 0x008fce00078e0214 */
[----:B------:R-:W3:Y:S01]  /*25000*/  LDC R7, c[0x0][0x278] ;  /* 0x00009e00ff077b82 */ /* 0x000ee20000000800 */
[C---:B------:R-:W-:Y:S01]  /*25010*/  IADD3 R16, P0, R18.reuse, R75, RZ ;  /* 0x0000004b12107210 */ /* 0x040fe20007f1e0ff */
[----:B------:R4:W-:Y:S03]  /*25020*/  STG.E.U8 desc[UR6][R14.64], R59 ;  /* 0x0000003b0e007986 */ /* 0x0009e6000c101106 */
[----:B------:R-:W-:Y:S01]  /*25030*/  LEA.HI.X.SX32 R17, R18, R71, 0x1, P0 ;  /* 0x0000004712117211 */ /* 0x000fe200000f0eff */
[----:B------:R-:W-:Y:S02]  /*25040*/  IMAD R18, R27, 0x2, R22 ;  /* 0x000000021b127824 */ /* 0x000fe400078e0216 */
[----:B------:R-:W2:Y:S01]  /*25050*/  LDC R23, c[0x0][0x278] ;  /* 0x00009e00ff177b82 */ /* 0x000ea20000000800 */
[----:B------:R1:W-:Y:S01]  /*25060*/  STG.E.U8 desc[UR6][R12.64], R80 ;  /* 0x000000500c007986 */ /* 0x0003e2000c101106 */
[----:B----4-:R-:W-:-:S03]  /*25070*/  IADD3 R14, P3, R20, R75, RZ ;  /* 0x0000004b140e7210 */ /* 0x010fc60007f7e0ff */
[----:B------:R4:W-:Y:S03]  /*25080*/  STG.E.U8 desc[UR6][R10.64], R8 ;  /* 0x000000080a007986 */ /* 0x0009e6000c101106 */
[----:B------:R-:W2:Y:S01]  /*25090*/  LDC R25, c[0x0][0x278] ;  /* 0x00009e00ff197b82 */ /* 0x000ea20000000800 */
[----:B------:R-:W-:Y:S01]  /*250a0*/  LEA.HI.X.SX32 R15, R20, R71, 0x1, P3 ;  /* 0x00000047140f7211 */ /* 0x000fe200018f0eff */
[----:B-1----:R-:W-:Y:S01]  /*250b0*/  IMAD R20, R9, 0x2, R18 ;  /* 0x0000000209147824 */ /* 0x002fe200078e0212 */
[----:B------:R1:W-:Y:S01]  /*250c0*/  STG.E.U8 desc[UR6][R16.64], R5 ;  /* 0x0000000510007986 */ /* 0x0003e2000c101106 */
[-C--:B------:R-:W-:Y:S02]  /*250d0*/  IADD3 R12, P0, R22, R75.reuse, RZ ;  /* 0x0000004b160c7210 */ /* 0x080fe40007f1e0ff */
[----:B----4-:R-:W-:-:S04]  /*250e0*/  IADD3 R8, P3, R18, R75, RZ ;  /* 0x0000004b12087210 */ /* 0x010fc80007f7e0ff */
[-C--:B------:R-:W-:Y:S01]  /*250f0*/  LEA.HI.X.SX32 R9, R18, R71.reuse, 0x1, P3 ;  /* 0x0000004712097211 */ /* 0x080fe200018f0eff */
[----:B-1----:R-:W1:Y:S01]  /*25100*/  LDC R5, c[0x0][0x278] ;  /* 0x00009e00ff057b82 */ /* 0x002e620000000800 */
[----:B------:R-:W-:Y:S01]  /*25110*/  IMAD R18, R19, 0x2, R20 ;  /* 0x0000000213127824 */ /* 0x000fe200078e0214 */
[----:B------:R-:W-:Y:S02]  /*25120*/  LEA.HI.X.SX32 R13, R22, R71, 0x1, P0 ;  /* 0x00000047160d7211 */ /* 0x000fe400000f0eff */
[C---:B------:R-:W-:Y:S01]  /*25130*/  IADD3 R10, P0, R20.reuse, R75, RZ ;  /* 0x0000004b140a7210 */ /* 0x040fe20007f1e0ff */
[----:B---3--:R-:W-:Y:S01]  /*25140*/  IMAD R16, R7, 0x2, R18 ;  /* 0x0000000207107824 */ /* 0x008fe200078e0212 */
[----:B------:R3:W-:Y:S02]  /*25150*/  STG.E.U8 desc[UR6][R14.64], R58 ;  /* 0x0000003a0e007986 */ /* 0x0007e4000c101106 */
[----:B------:R-:W4:Y:S01]  /*25160*/  LDC R17, c[0x0][0x278] ;  /* 0x00009e00ff117b82 */ /* 0x000f220000000800 */
[----:B------:R-:W-:Y:S01]  /*25170*/  LEA.HI.X.SX32 R11, R20, R71, 0x1, P0 ;  /* 0x00000047140b7211 */ /* 0x000fe200000f0eff */
[----:B------:R2:W-:Y:S01]  /*25180*/  STG.E.U8 desc[UR6][R12.64], R78 ;  /* 0x0000004e0c007986 */ /* 0x0005e2000c101106 */
[----:B0-----:R-:W-:-:S05]  /*25190*/  IMAD R20, R21, 0x2, R16 ;  /* 0x0000000215147824 */ /* 0x001fca00078e0210 */
[----:B------:R-:W0:Y:S01]  /*251a0*/  LDC R19, c[0x0][0x278] ;  /* 0x00009e00ff137b82 */ /* 0x000e220000000800 */
[-C--:B---3--:R-:W-:Y:S02]  /*251b0*/  IADD3 R14, P3, R18, R75.reuse, RZ ;  /* 0x0000004b120e7210 */ /* 0x088fe40007f7e0ff */
[----:B--2---:R-:W-:-:S05]  /*251c0*/  IADD3 R12, P0, R16, R75, RZ ;  /* 0x0000004b100c7210 */ /* 0x004fca0007f1e0ff */
[----:B------:R-:W2:Y:S01]  /*251d0*/  LDC R21, c[0x0][0x278] ;  /* 0x00009e00ff157b82 */ /* 0x000ea20000000800 */
[-C--:B------:R-:W-:Y:S01]  /*251e0*/  LEA.HI.X.SX32 R13, R16, R71.reuse, 0x1, P0 ;  /* 0x00000047100d7211 */ /* 0x080fe200000f0eff */
[----:B------:R-:W-:Y:S01]  /*251f0*/  IMAD R16, R23, 0x2, R20 ;  /* 0x0000000217107824 */ /* 0x000fe200078e0214 */
[----:B------:R-:W-:Y:S01]  /*25200*/  LEA.HI.X.SX32 R15, R18, R71, 0x1, P3 ;  /* 0x00000047120f7211 */ /* 0x000fe200018f0eff */
[----:B------:R3:W-:Y:S02]  /*25210*/  STG.E.U8 desc[UR6][R8.64], R6 ;  /* 0x0000000608007986 */ /* 0x0007e4000c101106 */
[----:B------:R-:W-:Y:S02]  /*25220*/  IMAD R18, R25, 0x2, R16 ;  /* 0x0000000219127824 */ /* 0x000fe400078e0210 */
[----:B------:R-:W2:Y:S01]  /*25230*/  LDC R23, c[0x0][0x278] ;  /* 0x00009e00ff177b82 */ /* 0x000ea20000000800 */
[----:B------:R1:W-:Y:S04]  /*25240*/  STG.E.U8 desc[UR6][R10.64], R2 ;  /* 0x000000020a007986 */ /* 0x0003e8000c101106 */
[----:B------:R4:W-:Y:S01]  /*25250*/  STG.E.U8 desc[UR6][R14.64], R53 ;  /* 0x000000350e007986 */ /* 0x0009e2000c101106 */
[----:B---3--:R-:W-:-:S03]  /*25260*/  IADD3 R6, P3, R20, R75, RZ ;  /* 0x0000004b14067210 */ /* 0x008fc60007f7e0ff */
[----:B------:R-:W3:Y:S01]  /*25270*/  LDS.128 R24, [R0] ;  /* 0x0000000000187984 */ /* 0x000ee20000000c00 */
[----:B-1----:R-:W-:Y:S02]  /*25280*/  IMAD R2, R5, 0x2, R18 ;  /* 0x0000000205027824 */ /* 0x002fe400078e0212 */
[----:B------:R-:W1:Y:S01]  /*25290*/  LDC R5, c[0x0][0x278] ;  /* 0x00009e00ff057b82 */ /* 0x000e620000000800 */
[----:B------:R-:W-:Y:S01]  /*252a0*/  IADD3 R8, P0, R16, R75, RZ ;  /* 0x0000004b10087210 */ /* 0x000fe20007f1e0ff */
[----:B------:R0:W-:Y:S01]  /*252b0*/  STG.E.U8 desc[UR6][R12.64], R76 ;  /* 0x0000004c0c007986 */ /* 0x0001e2000c101106 */
[----:B------:R-:W-:Y:S01]  /*252c0*/  LEA.HI.X.SX32 R7, R20, R71, 0x1, P3 ;  /* 0x0000004714077211 */ /* 0x000fe200018f0eff */
[----:B----4-:R-:W-:Y:S01]  /*252d0*/  IMAD R14, R17, 0x2, R2 ;  /* 0x00000002110e7824 */ /* 0x010fe200078e0202 */
[----:B------:R-:W-:Y:S02]  /*252e0*/  IADD3 R10, P3, R18, R75, RZ ;  /* 0x0000004b120a7210 */ /* 0x000fe40007f7e0ff */
[-C--:B------:R-:W-:Y:S01]  /*252f0*/  LEA.HI.X.SX32 R9, R16, R71.reuse, 0x1, P0 ;  /* 0x0000004710097211 */ /* 0x080fe200000f0eff */
[----:B------:R-:W4:Y:S01]  /*25300*/  LDC R15, c[0x0][0x278] ;  /* 0x00009e00ff0f7b82 */ /* 0x000f220000000800 */
[----:B------:R2:W-:Y:S01]  /*25310*/  STG.E.U8 desc[UR6][R6.64], R87 ;  /* 0x0000005706007986 */ /* 0x0005e2000c101106 */
[----:B------:R-:W-:-:S02]  /*25320*/  LEA.HI.X.SX32 R11, R18, R71, 0x1, P3 ;  /* 0x00000047120b7211 */ /* 0x000fc400018f0eff */
[----:B0-----:R-:W-:-:S04]  /*25330*/  IADD3 R12, P0, R2, R75, RZ ;  /* 0x0000004b020c7210 */ /* 0x001fc80007f1e0ff */
[----:B------:R-:W0:Y:S01]  /*25340*/  LDC R17, c[0x0][0x278] ;  /* 0x00009e00ff117b82 */ /* 0x000e220000000800 */
[----:B------:R-:W-:Y:S01]  /*25350*/  LEA.HI.X.SX32 R13, R2, R71, 0x1, P0 ;  /* 0x00000047020d7211 */ /* 0x000fe200000f0eff */
[----:B------:R-:W-:Y:S01]  /*25360*/  IMAD R2, R19, 0x2, R14 ;  /* 0x0000000213027824 */ /* 0x000fe200078e020e */
[----:B--2---:R-:W-:-:S05]  /*25370*/  IADD3 R6, P3, R14, R75, RZ ;  /* 0x0000004b0e067210 */ /* 0x004fca0007f7e0ff */
[----:B------:R-:W2:Y:S01]  /*25380*/  LDC R19, c[0x0][0x278] ;  /* 0x00009e00ff137b82 */ /* 0x000ea20000000800 */
[----:B------:R-:W-:Y:S01]  /*25390*/  LEA.HI.X.SX32 R7, R14, R71, 0x1, P3 ;  /* 0x000000470e077211 */ /* 0x000fe200018f0eff */
[----:B------:R-:W-:Y:S01]  /*253a0*/  IMAD R14, R21, 0x2, R2 ;  /* 0x00000002150e7824 */ /* 0x000fe200078e0202 */
[----:B------:R3:W-:Y:S03]  /*253b0*/  STG.E.U8 desc[UR6][R8.64], R89 ;  /* 0x0000005908007986 */ /* 0x0007e6000c101106 */
[----:B------:R-:W-:Y:S02]  /*253c0*/  IMAD R16, R23, 0x2, R14 ;  /* 0x0000000217107824 */ /* 0x000fe400078e020e */
[----:B------:R-:W2:Y:S01]  /*253d0*/  LDC R21, c[0x0][0x278] ;  /* 0x00009e00ff157b82 */ /* 0x000ea20000000800 */
[----:B------:R1:W-:Y:S01]  /*253e0*/  STG.E.U8 desc[UR6][R10.64], R93 ;  /* 0x0000005d0a007986 */ /* 0x0003e2000c101106 */
[----:B---3--:R-:W-:-:S06]  /*253f0*/  IADD3 R8, P0, R2, R75, RZ ;  /* 0x0000004b02087210 */ /* 0x008fcc0007f1e0ff */
[----:B------:R-:W3:Y:S01]  /*25400*/  LDC R23, c[0x0][0x278] ;  /* 0x00009e00ff177b82 */ /* 0x000ee20000000800 */
[----:B------:R-:W-:Y:S01]  /*25410*/  LEA.HI.X.SX32 R9, R2, R71, 0x1, P0 ;  /* 0x0000004702097211 */ /* 0x000fe200000f0eff */
[----:B-1----:R-:W-:Y:S01]  /*25420*/  IMAD R2, R5, 0x2, R16 ;  /* 0x0000000205027824 */ /* 0x002fe200078e0210 */
[C---:B------:R-:W-:Y:S01]  /*25430*/  IADD3 R10, P3, R14.reuse, R75, RZ ;  /* 0x0000004b0e0a7210 */ /* 0x040fe20007f7e0ff */
[----:B------:R-:W-:Y:S04]  /*25440*/  STG.E.U8 desc[UR6][R12.64], R97 ;  /* 0x000000610c007986 */ /* 0x000fe8000c101106 */
[----:B------:R-:W1:Y:S01]  /*25450*/  LDC R5, c[0x0][0x278] ;  /* 0x00009e00ff057b82 */ /* 0x000e620000000800 */
[----:B------:R-:W-:Y:S01]  /*25460*/  LEA.HI.X.SX32 R11, R14, R71, 0x1, P3 ;  /* 0x000000470e0b7211 */ /* 0x000fe200018f0eff */
[----:B------:R0:W-:Y:S01]  /*25470*/  STG.E.U8 desc[UR6][R6.64], R83 ;  /* 0x0000005306007986 */ /* 0x0001e2000c101106 */
[----:B----4-:R-:W-:-:S05]  /*25480*/  IMAD R14, R15, 0x2, R2 ;  /* 0x000000020f0e7824 */ /* 0x010fca00078e0202 */
[----:B------:R-:W4:Y:S01]  /*25490*/  LDC R15, c[0x0][0x278] ;  /* 0x00009e00ff0f7b82 */ /* 0x000f220000000800 */
[-C--:B0-----:R-:W-:Y:S02]  /*254a0*/  IADD3 R6, P3, R2, R75.reuse, RZ ;  /* 0x0000004b02067210 */ /* 0x081fe40007f7e0ff */
[----:B------:R-:W-:-:S05]  /*254b0*/  IADD3 R12, P0, R16, R75, RZ ;  /* 0x0000004b100c7210 */ /* 0x000fca0007f1e0ff */
[----:B------:R-:W0:Y:S01]  /*254c0*/  LDC R53, c[0x0][0x278] ;  /* 0x00009e00ff357b82 */ /* 0x000e220000000800 */
[-C--:B------:R-:W-:Y:S01]  /*254d0*/  LEA.HI.X.SX32 R7, R2, R71.reuse, 0x1, P3 ;  /* 0x0000004702077211 */ /* 0x080fe200018f0eff */
[----:B------:R-:W-:Y:S01]  /*254e0*/  IMAD R2, R17, 0x2, R14 ;  /* 0x0000000211027824 */ /* 0x000fe200078e020e */
[----:B------:R3:W-:Y:S01]  /*254f0*/  STG.E.U8 desc[UR6][R8.64], R86 ;  /* 0x0000005608007986 */ /* 0x0007e2000c101106 */
[----:B------:R-:W-:-:S04]  /*25500*/  LEA.HI.X.SX32 R13, R16, R71, 0x1, P0 ;  /* 0x00000047100d7211 */ /* 0x000fc800000f0eff */
[----:B------:R-:W0:Y:S01]  /*25510*/  LDC R17, c[0x0][0x278] ;  /* 0x00009e00ff117b82 */ /* 0x000e220000000800 */
[----:B--2---:R-:W-:Y:S01]  /*25520*/  IMAD R16, R19, 0x2, R2 ;  /* 0x0000000213107824 */ /* 0x004fe200078e0202 */
[----:B------:R2:W-:Y:S01]  /*25530*/  STG.E.U8 desc[UR6][R10.64], R90 ;  /* 0x0000005a0a007986 */ /* 0x0005e2000c101106 */
[----:B---3--:R-:W-:-:S05]  /*25540*/  IADD3 R8, P0, R14, R75, RZ ;  /* 0x0000004b0e087210 */ /* 0x008fca0007f1e0ff */
[----:B------:R-:W3:Y:S01]  /*25550*/  LDC R19, c[0x0][0x278] ;  /* 0x00009e00ff137b82 */ /* 0x000ee20000000800 */
[----:B------:R-:W-:Y:S01]  /*25560*/  LEA.HI.X.SX32 R9, R14, R71, 0x1, P0 ;  /* 0x000000470e097211 */ /* 0x000fe200000f0eff */
[----:B------:R-:W-:Y:S01]  /*25570*/  IMAD R14, R21, 0x2, R16 ;  /* 0x00000002150e7824 */ /* 0x000fe200078e0210 */
[----:B--2---:R-:W-:-:S05]  /*25580*/  IADD3 R10, P3, R2, R75, RZ ;  /* 0x0000004b020a7210 */ /* 0x004fca0007f7e0ff */
[----:B------:R-:W2:Y:S01]  /*25590*/  LDC R21, c[0x0][0x278] ;  /* 0x00009e00ff157b82 */ /* 0x000ea20000000800 */
[----:B------:R4:W-:Y:S01]  /*255a0*/  STG.E.U8 desc[UR6][R12.64], R92 ;  /* 0x0000005c0c007986 */ /* 0x0009e2000c101106 */
[----:B------:R-:W-:Y:S01]  /*255b0*/  LEA.HI.X.SX32 R11, R2, R71, 0x1, P3 ;  /* 0x00000047020b7211 */ /* 0x000fe200018f0eff */
[----:B-1----:R-:W-:Y:S02]  /*255c0*/  IMAD R2, R5, 0x2, R14 ;  /* 0x0000000205027824 */ /* 0x002fe400078e020e */
[----:B------:R1:W-:Y:S03]  /*255d0*/  STG.E.U8 desc[UR6][R6.64], R82 ;  /* 0x0000005206007986 */ /* 0x0003e6000c101106 */
[----:B------:R-:W2:Y:S01]  /*255e0*/  LDC R5, c[0x0][0x278] ;  /* 0x00009e00ff057b82 */ /* 0x000ea20000000800 */
[----:B------:R0:W-:Y:S01]  /*255f0*/  STG.E.U8 desc[UR6][R8.64], R85 ;  /* 0x0000005508007986 */ /* 0x0001e2000c101106 */
[----:B----4-:R-:W-:-:S02]  /*25600*/  IADD3 R12, P0, R16, R75, RZ ;  /* 0x0000004b100c7210 */ /* 0x010fc40007f1e0ff */
[----:B-1----:R-:W-:-:S04]  /*25610*/  IADD3 R6, P3, R14, R75, RZ ;  /* 0x0000004b0e067210 */ /* 0x002fc80007f7e0ff */
[-C--:B------:R-:W-:Y:S01]  /*25620*/  LEA.HI.X.SX32 R7, R14, R71.reuse, 0x1, P3 ;  /* 0x000000470e077211 */ /* 0x080fe200018f0eff */
[----:B------:R-:W-:Y:S02]  /*25630*/  IMAD R14, R15, 0x2, R2 ;  /* 0x000000020f0e7824 */ /* 0x000fe400078e0202 */
[----:B------:R-:W1:Y:S01]  /*25640*/  LDC R15, c[0x0][0x278] ;  /* 0x00009e00ff0f7b82 */ /* 0x000e620000000800 */
[----:B------:R-:W-:Y:S01]  /*25650*/  LEA.HI.X.SX32 R13, R16, R71, 0x1, P0 ;  /* 0x00000047100d7211 */ /* 0x000fe200000f0eff */
[----:B0-----:R-:W-:Y:S01]  /*25660*/  IMAD R16, R17, 0x2, R14 ;  /* 0x0000000211107824 */ /* 0x001fe200078e020e */
[C---:B------:R-:W-:Y:S01]  /*25670*/  IADD3 R8, P0, R2.reuse, R75, RZ ;  /* 0x0000004b02087210 */ /* 0x040fe20007f1e0ff */
[----:B------:R0:W-:Y:S04]  /*25680*/  STG.E.U8 desc[UR6][R10.64], R88 ;  /* 0x000000580a007986 */ /* 0x0001e8000c101106 */
[----:B------:R-:W4:Y:S01]  /*25690*/  LDC R17, c[0x0][0x278] ;  /* 0x00009e00ff117b82 */ /* 0x000f220000000800 */
[----:B------:R-:W-:Y:S01]  /*256a0*/  LEA.HI.X.SX32 R9, R2, R71, 0x1, P0 ;  /* 0x0000004702097211 */ /* 0x000fe200000f0eff */
[----:B---3--:R-:W-:Y:S01]  /*256b0*/  IMAD R2, R19, 0x2, R16 ;  /* 0x0000000213027824 */ /* 0x008fe200078e0210 */
[----:B------:R-:W-:Y:S01]  /*256c0*/  STG.E.U8 desc[UR6][R12.64], R91 ;  /* 0x0000005b0c007986 */ /* 0x000fe2000c101106 */
[----:B0-----:R-:W-:-:S04]  /*256d0*/  IADD3 R10, P3, R14, R75, RZ ;  /* 0x0000004b0e0a7210 */ /* 0x001fc80007f7e0ff */
[----:B------:R-:W0:Y:S01]  /*256e0*/  LDC R19, c[0x0][0x278] ;  /* 0x00009e00ff137b82 */ /* 0x000e220000000800 */
[----:B------:R3:W-:Y:S01]  /*256f0*/  STG.E.U8 desc[UR6][R6.64], R79 ;  /* 0x0000004f06007986 */ /* 0x0007e2000c101106 */
[----:B------:R-:W-:Y:S01]  /*25700*/  LEA.HI.X.SX32 R11, R14, R71, 0x1, P3 ;  /* 0x000000470e0b7211 */ /* 0x000fe200018f0eff */
[----:B--2---:R-:W-:-:S05]  /*25710*/  IMAD R14, R21, 0x2, R2 ;  /* 0x00000002150e7824 */ /* 0x004fca00078e0202 */
[----:B------:R-:W2:Y:S01]  /*25720*/  LDC R21, c[0x0][0x278] ;  /* 0x00009e00ff157b82 */ /* 0x000ea20000000800 */
[-C--:B---3--:R-:W-:Y:S02]  /*25730*/  IADD3 R6, P3, R2, R75.reuse, RZ ;  /* 0x0000004b02067210 */ /* 0x088fe40007f7e0ff */
[----:B------:R-:W-:Y:S02]  /*25740*/  IADD3 R12, P0, R16, R75, RZ ;  /* 0x0000004b100c7210 */ /* 0x000fe40007f1e0ff */
[-C--:B------:R-:W-:Y:S01]  /*25750*/  LEA.HI.X.SX32 R7, R2, R71.reuse, 0x1, P3 ;  /* 0x0000004702077211 */ /* 0x080fe200018f0eff */
[----:B------:R-:W-:Y:S02]  /*25760*/  IMAD R2, R5, 0x2, R14 ;  /* 0x0000000205027824 */ /* 0x000fe400078e020e */
[----:B------:R-:W3:Y:S01]  /*25770*/  LDC R5, c[0x0][0x278] ;  /* 0x00009e00ff057b82 */ /* 0x000ee20000000800 */
[----:B------:R4:W-:Y:S01]  /*25780*/  STG.E.U8 desc[UR6][R8.64], R72 ;  /* 0x0000004808007986 */ /* 0x0009e2000c101106 */
[----:B------:R-:W-:Y:S01]  /*25790*/  LEA.HI.X.SX32 R13, R16, R71, 0x1, P0 ;  /* 0x00000047100d7211 */ /* 0x000fe200000f0eff */
[----:B-1----:R-:W-:-:S02]  /*257a0*/  IMAD R16, R15, 0x2, R2 ;  /* 0x000000020f107824 */ /* 0x002fc400078e0202 */
[----:B------:R1:W-:Y:S03]  /*257b0*/  STG.E.U8 desc[UR6][R10.64], R73 ;  /* 0x000000490a007986 */ /* 0x0003e6000c101106 */
[----:B------:R-:W3:Y:S01]  /*257c0*/  LDC R15, c[0x0][0x278] ;  /* 0x00009e00ff0f7b82 */ /* 0x000ee20000000800 */
[----:B----4-:R-:W-:-:S04]  /*257d0*/  IADD3 R8, P0, R14, R75, RZ ;  /* 0x0000004b0e087210 */ /* 0x010fc80007f1e0ff */
[----:B------:R-:W-:Y:S01]  /*257e0*/  LEA.HI.X.SX32 R9, R14, R71, 0x1, P0 ;  /* 0x000000470e097211 */ /* 0x000fe200000f0eff */
[----:B------:R-:W-:Y:S01]  /*257f0*/  IMAD R14, R17, 0x2, R16 ;  /* 0x00000002110e7824 */ /* 0x000fe200078e0210 */
[C---:B-1----:R-:W-:Y:S01]  /*25800*/  IADD3 R10, P3, R2.reuse, R75, RZ ;  /* 0x0000004b020a7210 */ /* 0x042fe20007f7e0ff */
[----:B------:R-:W1:Y:S01]  /*25810*/  LDC R17, c[0x0][0x278] ;  /* 0x00009e00ff117b82 */ /* 0x000e620000000800 */
[----:B------:R-:W-:Y:S02]  /*25820*/  STG.E.U8 desc[UR6][R12.64], R74 ;  /* 0x0000004a0c007986 */ /* 0x000fe4000c101106 */
[----:B------:R-:W-:Y:S02]  /*25830*/  LEA.HI.X.SX32 R11, R2, R71, 0x1, P3 ;  /* 0x00000047020b7211 */ /* 0x000fe400018f0eff */
[----:B------:R4:W-:Y:S01]  /*25840*/  STG.E.U8 desc[UR6][R6.64], R100 ;  /* 0x0000006406007986 */ /* 0x0009e2000c101106 */
[----:B0-----:R-:W-:Y:S02]  /*25850*/  IMAD R2, R19, 0x2, R14 ;  /* 0x0000000213027824 */ /* 0x001fe400078e020e */
[----:B------:R-:W0:Y:S01]  /*25860*/  LDC R19, c[0x0][0x278] ;  /* 0x00009e00ff137b82 */ /* 0x000e220000000800 */
[----:B----4-:R-:W-:-:S02]  /*25870*/  IADD3 R6, P3, R14, R75, RZ ;  /* 0x0000004b0e067210 */ /* 0x010fc40007f7e0ff */
[----:B------:R-:W-:Y:S02]  /*25880*/  IADD3 R12, P0, R16, R75, RZ ;  /* 0x0000004b100c7210 */ /* 0x000fe40007f1e0ff */
[-C--:B------:R-:W-:Y:S01]  /*25890*/  LEA.HI.X.SX32 R7, R14, R71.reuse, 0x1, P3 ;  /* 0x000000470e077211 */ /* 0x080fe200018f0eff */
[----:B--2---:R-:W-:Y:S02]  /*258a0*/  IMAD R14, R21, 0x2, R2 ;  /* 0x00000002150e7824 */ /* 0x004fe400078e0202 */
[----:B------:R-:W2:Y:S01]  /*258b0*/  LDC R21, c[0x0][0x278] ;  /* 0x00009e00ff157b82 */ /* 0x000ea20000000800 */
[----:B------:R-:W-:Y:S01]  /*258c0*/  LEA.HI.X.SX32 R13, R16, R71, 0x1, P0 ;  /* 0x00000047100d7211 */ /* 0x000fe200000f0eff */
[----:B------:R4:W-:Y:S01]  /*258d0*/  STG.E.U8 desc[UR6][R8.64], R102 ;  /* 0x0000006608007986 */ /* 0x0009e2000c101106 */
[----:B---3--:R-:W-:-:S05]  /*258e0*/  IMAD R16, R5, 0x2, R14 ;  /* 0x0000000205107824 */ /* 0x008fca00078e020e */
[----:B------:R-:W3:Y:S01]  /*258f0*/  LDC R5, c[0x0][0x278] ;  /* 0x00009e00ff057b82 */ /* 0x000ee20000000800 */
[----:B------:R1:W-:Y:S01]  /*25900*/  STG.E.U8 desc[UR6][R10.64], R106 ;  /* 0x0000006a0a007986 */ /* 0x0003e2000c101106 */
[----:B----4-:R-:W-:-:S04]  /*25910*/  IADD3 R8, P0, R2, R75, RZ ;  /* 0x0000004b02087210 */ /* 0x010fc80007f1e0ff */
[----:B------:R-:W-:Y:S01]  /*25920*/  LEA.HI.X.SX32 R9, R2, R71, 0x1, P0 ;  /* 0x0000004702097211 */ /* 0x000fe200000f0eff */
[----:B------:R-:W-:Y:S01]  /*25930*/  IMAD R2, R15, 0x2, R16 ;  /* 0x000000020f027824 */ /* 0x000fe200078e0210 */
[C---:B-1----:R-:W-:Y:S01]  /*25940*/  IADD3 R10, P3, R14.reuse, R75, RZ ;  /* 0x0000004b0e0a7210 */ /* 0x042fe20007f7e0ff */
[----:B------:R-:W1:Y:S01]  /*25950*/  LDC R15, c[0x0][0x278] ;  /* 0x00009e00ff0f7b82 */ /* 0x000e620000000800 */
[----:B------:R4:W-:Y:S02]  /*25960*/  STG.E.U8 desc[UR6][R12.64], R110 ;  /* 0x0000006e0c007986 */ /* 0x0009e4000c101106 */
[----:B------:R-:W-:Y:S01]  /*25970*/  LEA.HI.X.SX32 R11, R14, R71, 0x1, P3 ;  /* 0x000000470e0b7211 */ /* 0x000fe200018f0eff */
[----:B------:R-:W-:Y:S01]  /*25980*/  IMAD R14, R17, 0x2, R2 ;  /* 0x00000002110e7824 */ /* 0x000fe200078e0202 */
[----:B------:R0:W-:Y:S03]  /*25990*/  STG.E.U8 desc[UR6][R6.64], R96 ;  /* 0x0000006006007986 */ /* 0x0001e6000c101106 */
[----:B------:R-:W1:Y:S01]  /*259a0*/  LDC R17, c[0x0][0x278] ;  /* 0x00009e00ff117b82 */ /* 0x000e620000000800 */
[----:B------:R2:W-:Y:S01]  /*259b0*/  STG.E.U8 desc[UR6][R8.64], R99 ;  /* 0x0000006308007986 */ /* 0x0005e2000c101106 */
[----:B----4-:R-:W-:-:S02]  /*259c0*/  IADD3 R12, P0, R16, R75, RZ ;  /* 0x0000004b100c7210 */ /* 0x010fc40007f1e0ff */
[----:B0-----:R-:W-:-:S04]  /*259d0*/  IADD3 R6, P3, R2, R75, RZ ;  /* 0x0000004b02067210 */ /* 0x001fc80007f7e0ff */
[-C--:B------:R-:W-:Y:S01]  /*259e0*/  LEA.HI.X.SX32 R7, R2, R71.reuse, 0x1, P3 ;  /* 0x0000004702077211 */ /* 0x080fe200018f0eff */
[----:B------:R-:W-:Y:S02]  /*259f0*/  IMAD R2, R19, 0x2, R14 ;  /* 0x0000000213027824 */ /* 0x000fe400078e020e */
[----:B------:R-:W0:Y:S01]  /*25a00*/  LDC R19, c[0x0][0x278] ;  /* 0x00009e00ff137b82 */ /* 0x000e220000000800 */
[----:B------:R-:W-:Y:S01]  /*25a10*/  LEA.HI.X.SX32 R13, R16, R71, 0x1, P0 ;  /* 0x00000047100d7211 */ /* 0x000fe200000f0eff */
[----:B--2---:R-:W-:Y:S01]  /*25a20*/  IMAD R16, R21, 0x2, R2 ;  /* 0x0000000215107824 */ /* 0x004fe200078e0202 */
[C---:B------:R-:W-:Y:S01]  /*25a30*/  IADD3 R8, P0, R14.reuse, R75, RZ ;  /* 0x0000004b0e087210 */ /* 0x040fe20007f1e0ff */
[----:B------:R2:W-:Y:S04]  /*25a40*/  STG.E.U8 desc[UR6][R10.64], R103 ;  /* 0x000000670a007986 */ /* 0x0005e8000c101106 */
[----:B------:R-:W4:Y:S01]  /*25a50*/  LDC R21, c[0x0][0x278] ;  /* 0x00009e00ff157b82 */ /* 0x000f220000000800 */
[----:B------:R-:W-:Y:S01]  /*25a60*/  LEA.HI.X.SX32 R9, R14, R71, 0x1, P0 ;  /* 0x000000470e097211 */ /* 0x000fe200000f0eff */
[----:B---3--:R-:W-:Y:S01]  /*25a70*/  IMAD R14, R5, 0x2, R16 ;  /* 0x00000002050e7824 */ /* 0x008fe200078e0210 */
[----:B------:R-:W-:Y:S01]  /*25a80*/  STG.E.U8 desc[UR6][R12.64], R105 ;  /* 0x000000690c007986 */ /* 0x000fe2000c101106 */
[----:B--2---:R-:W-:-:S04]  /*25a90*/  IADD3 R10, P3, R2, R75, RZ ;  /* 0x0000004b020a7210 */ /* 0x004fc80007f7e0ff */
[----:B------:R-:W2:Y:S01]  /*25aa0*/  LDC R5, c[0x0][0x278] ;  /* 0x00009e00ff057b82 */ /* 0x000ea20000000800 */
[----:B------:R3:W-:Y:S01]  /*25ab0*/  STG.E.U8 desc[UR6][R6.64], R95 ;  /* 0x0000005f06007986 */ /* 0x0007e2000c101106 */
[----:B------:R-:W-:Y:S01]  /*25ac0*/  LEA.HI.X.SX32 R11, R2, R71, 0x1, P3 ;  /* 0x00000047020b7211 */ /* 0x000fe200018f0eff */
[----:B-1----:R-:W-:-:S05]  /*25ad0*/  IMAD R2, R15, 0x2, R14 ;  /* 0x000000020f027824 */ /* 0x002fca00078e020e */
[----:B------:R-:W1:Y:S01]  /*25ae0*/  LDC R15, c[0x0][0x278] ;  /* 0x00009e00ff0f7b82 */ /* 0x000e620000000800 */
[-C--:B---3--:R-:W-:Y:S02]  /*25af0*/  IADD3 R6, P3, R14, R75.reuse, RZ ;  /* 0x0000004b0e067210 */ /* 0x088fe40007f7e0ff */
[----:B------:R-:W-:Y:S02]  /*25b00*/  IADD3 R12, P0, R16, R75, RZ ;  /* 0x0000004b100c7210 */ /* 0x000fe40007f1e0ff */
[-C--:B------:R-:W-:Y:S01]  /*25b10*/  LEA.HI.X.SX32 R7, R14, R71.reuse, 0x1, P3 ;  /* 0x000000470e077211 */ /* 0x080fe200018f0eff */
[----:B------:R-:W-:Y:S02]  /*25b20*/  IMAD R14, R17, 0x2, R2 ;  /* 0x00000002110e7824 */ /* 0x000fe400078e0202 */
[----:B------:R-:W3:Y:S01]  /*25b30*/  LDC R17, c[0x0][0x278] ;  /* 0x00009e00ff117b82 */ /* 0x000ee20000000800 */
[----:B------:R4:W-:Y:S01]  /*25b40*/  STG.E.U8 desc[UR6][R8.64], R98 ;  /* 0x0000006208007986 */ /* 0x0009e2000c101106 */
[----:B------:R-:W-:Y:S01]  /*25b50*/  LEA.HI.X.SX32 R13, R16, R71, 0x1, P0 ;  /* 0x00000047100d7211 */ /* 0x000fe200000f0eff */
[----:B0-----:R-:W-:-:S02]  /*25b60*/  IMAD R16, R19, 0x2, R14 ;  /* 0x0000000213107824 */ /* 0x001fc400078e020e */
[----:B------:R0:W-:Y:S03]  /*25b70*/  STG.E.U8 desc[UR6][R10.64], R101 ;  /* 0x000000650a007986 */ /* 0x0001e6000c101106 */
[----:B------:R-:W3:Y:S01]  /*25b80*/  LDC R19, c[0x0][0x278] ;  /* 0x00009e00ff137b82 */ /* 0x000ee20000000800 */
[----:B----4-:R-:W-:-:S04]  /*25b90*/  IADD3 R8, P0, R2, R75, RZ ;  /* 0x0000004b02087210 */ /* 0x010fc80007f1e0ff */
[----:B------:R-:W-:Y:S01]  /*25ba0*/  LEA.HI.X.SX32 R9, R2, R71, 0x1, P0 ;  /* 0x0000004702097211 */ /* 0x000fe200000f0eff */
[----:B------:R-:W-:Y:S01]  /*25bb0*/  IMAD R2, R21, 0x2, R16 ;  /* 0x0000000215027824 */ /* 0x000fe200078e0210 */
[C---:B0-----:R-:W-:Y:S01]  /*25bc0*/  IADD3 R10, P3, R14.reuse, R75, RZ ;  /* 0x0000004b0e0a7210 */ /* 0x041fe20007f7e0ff */
[----:B------:R-:W0:Y:S01]  /*25bd0*/  LDC R21, c[0x0][0x278] ;  /* 0x00009e00ff157b82 */ /* 0x000e220000000800 */
[----:B------:R4:W-:Y:S02]  /*25be0*/  STG.E.U8 desc[UR6][R12.64], R104 ;  /* 0x000000680c007986 */ /* 0x0009e4000c101106 */
[----:B------:R-:W-:Y:S01]  /*25bf0*/  LEA.HI.X.SX32 R11, R14, R71, 0x1, P3 ;  /* 0x000000470e0b7211 */ /* 0x000fe200018f0eff */
[----:B--2---:R-:W-:Y:S01]  /*25c00*/  IMAD R14, R5, 0x2, R2 ;  /* 0x00000002050e7824 */ /* 0x004fe200078e0202 */
[----:B------:R2:W-:Y:S03]  /*25c10*/  STG.E.U8 desc[UR6][R6.64], R94 ;  /* 0x0000005e06007986 */ /* 0x0005e6000c101106 */
[----:B------:R-:W0:Y:S01]  /*25c20*/  LDC R5, c[0x0][0x278] ;  /* 0x00009e00ff057b82 */ /* 0x000e220000000800 */
[----:B----4-:R-:W-:-:S02]  /*25c30*/  IADD3 R12, P0, R16, R75, RZ ;  /* 0x0000004b100c7210 */ /* 0x010fc40007f1e0ff */
[----:B--2---:R-:W-:-:S04]  /*25c40*/  IADD3 R6, P3, R2, R75, RZ ;  /* 0x0000004b02067210 */ /* 0x004fc80007f7e0ff */
[-C--:B------:R-:W-:Y:S01]  /*25c50*/  LEA.HI.X.SX32 R7, R2, R71.reuse, 0x1, P3 ;  /* 0x0000004702077211 */ /* 0x080fe200018f0eff */
[----:B-1----:R-:W-:Y:S02]  /*25c60*/  IMAD R2, R15, 0x2, R14 ;  /* 0x000000020f027824 */ /* 0x002fe400078e020e */
[----:B------:R-:W1:Y:S01]  /*25c70*/  LDC R15, c[0x0][0x278] ;  /* 0x00009e00ff0f7b82 */ /* 0x000e620000000800 */
[----:B------:R-:W-:Y:S01]  /*25c80*/  LEA.HI.X.SX32 R13, R16, R71, 0x1, P0 ;  /* 0x00000047100d7211 */ /* 0x000fe200000f0eff */
[----:B------:R2:W-:Y:S01]  /*25c90*/  STG.E.U8 desc[UR6][R8.64], R68 ;  /* 0x0000004408007986 */ /* 0x0005e2000c101106 */
[----:B---3--:R-:W-:-:S05]  /*25ca0*/  IMAD R16, R17, 0x2, R2 ;  /* 0x0000000211107824 */ /* 0x008fca00078e0202 */
[----:B------:R-:W3:Y:S01]  /*25cb0*/  LDC R17, c[0x0][0x278] ;  /* 0x00009e00ff117b82 */ /* 0x000ee20000000800 */
[----:B------:R4:W-:Y:S01]  /*25cc0*/  STG.E.U8 desc[UR6][R10.64], R69 ;  /* 0x000000450a007986 */ /* 0x0009e2000c101106 */
[----:B--2---:R-:W-:-:S04]  /*25cd0*/  IADD3 R8, P0, R14, R75, RZ ;  /* 0x0000004b0e087210 */ /* 0x004fc80007f1e0ff */
[----:B------:R-:W-:Y:S01]  /*25ce0*/  LEA.HI.X.SX32 R9, R14, R71, 0x1, P0 ;  /* 0x000000470e097211 */ /* 0x000fe200000f0eff */
[----:B------:R-:W-:Y:S01]  /*25cf0*/  IMAD R14, R19, 0x2, R16 ;  /* 0x00000002130e7824 */ /* 0x000fe200078e0210 */
[C---:B----4-:R-:W-:Y:S01]  /*25d00*/  IADD3 R10, P3, R2.reuse, R75, RZ ;  /* 0x0000004b020a7210 */ /* 0x050fe20007f7e0ff */
[----:B------:R-:W2:Y:S01]  /*25d10*/  LDC R19, c[0x0][0x278] ;  /* 0x00009e00ff137b82 */ /* 0x000ea20000000800 */
[----:B------:R4:W-:Y:S02]  /*25d20*/  STG.E.U8 desc[UR6][R12.64], R70 ;  /* 0x000000460c007986 */ /* 0x0009e4000c101106 */
[----:B------:R-:W-:Y:S01]  /*25d30*/  LEA.HI.X.SX32 R11, R2, R71, 0x1, P3 ;  /* 0x00000047020b7211 */ /* 0x000fe200018f0eff */
[----:B0-----:R-:W-:Y:S01]  /*25d40*/  IMAD R2, R21, 0x2, R14 ;  /* 0x0000000215027824 */ /* 0x001fe200078e020e */
[----:B------:R0:W-:Y:S03]  /*25d50*/  STG.E.U8 desc[UR6][R6.64], R113 ;  /* 0x0000007106007986 */ /* 0x0001e6000c101106 */
[----:B------:R-:W2:Y:S01]  /*25d60*/  LDC R21, c[0x0][0x278] ;  /* 0x00009e00ff157b82 */ /* 0x000ea20000000800 */
[----:B------:R1:W-:Y:S01]  /*25d70*/  STG.E.U8 desc[UR6][R8.64], R115 ;  /* 0x0000007308007986 */ /* 0x0003e2000c101106 */
[----:B----4-:R-:W-:-:S02]  /*25d80*/  IADD3 R12, P0, R16, R75, RZ ;  /* 0x0000004b100c7210 */ /* 0x010fc40007f1e0ff */
[----:B0-----:R-:W-:-:S04]  /*25d90*/  IADD3 R6, P3, R14, R75, RZ ;  /* 0x0000004b0e067210 */ /* 0x001fc80007f7e0ff */
[-C--:B------:R-:W-:Y:S01]  /*25da0*/  LEA.HI.X.SX32 R7, R14, R71.reuse, 0x1, P3 ;  /* 0x000000470e077211 */ /* 0x080fe200018f0eff */
[----:B------:R-:W-:Y:S02]  /*25db0*/  IMAD R14, R5, 0x2, R2 ;  /* 0x00000002050e7824 */ /* 0x000fe400078e0202 */
[----:B------:R-:W0:Y:S01]  /*25dc0*/  LDC R5, c[0x0][0x278] ;  /* 0x00009e00ff057b82 */ /* 0x000e220000000800 */
[----:B------:R-:W-:Y:S01]  /*25dd0*/  LEA.HI.X.SX32 R13, R16, R71, 0x1, P0 ;  /* 0x00000047100d7211 */ /* 0x000fe200000f0eff */
[----:B-1----:R-:W-:Y:S01]  /*25de0*/  IMAD R16, R15, 0x2, R14 ;  /* 0x000000020f107824 */ /* 0x002fe200078e020e */
[C---:B------:R-:W-:Y:S01]  /*25df0*/  IADD3 R8, P0, R2.reuse, R75, RZ ;  /* 0x0000004b02087210 */ /* 0x040fe20007f1e0ff */
[----:B------:R1:W-:Y:S04]  /*25e00*/  STG.E.U8 desc[UR6][R10.64], R119 ;  /* 0x000000770a007986 */ /* 0x0003e8000c101106 */
[----:B------:R-:W4:Y:S01]  /*25e10*/  LDC R15, c[0x0][0x278] ;  /* 0x00009e00ff0f7b82 */ /* 0x000f220000000800 */
[----:B------:R-:W-:Y:S01]  /*25e20*/  LEA.HI.X.SX32 R9, R2, R71, 0x1, P0 ;  /* 0x0000004702097211 */ /* 0x000fe200000f0eff */
[----:B---3--:R-:W-:Y:S01]  /*25e30*/  IMAD R2, R17, 0x2, R16 ;  /* 0x0000000211027824 */ /* 0x008fe200078e0210 */
[----:B------:R-:W-:Y:S01]  /*25e40*/  STG.E.U8 desc[UR6][R12.64], R122 ;  /* 0x0000007a0c007986 */ /* 0x000fe2000c101106 */
[----:B-1----:R-:W-:-:S04]  /*25e50*/  IADD3 R10, P3, R14, R75, RZ ;  /* 0x0000004b0e0a7210 */ /* 0x002fc80007f7e0ff */
[----:B------:R-:W1:Y:S01]  /*25e60*/  LDC R17, c[0x0][0x278] ;  /* 0x00009e00ff117b82 */ /* 0x000e620000000800 */
        /* <DEDUP_REMOVED lines=21> */
[----:B-1----:R-:W-:Y:S01]  /*25fc0*/  IMAD R2, R17, 0x2, R14 ;  /* 0x0000000211027824 */ /* 0x002fe200078e020e */
[----:B------:R1:W-:Y:S03]  /*25fd0*/  STG.E.U8 desc[UR6][R6.64], R108 ;  /* 0x0000006c06007986 */ /* 0x0003e6000c101106 */
[----:B------:R-:W0:Y:S01]  /*25fe0*/  LDC R17, c[0x0][0x278] ;  /* 0x00009e00ff117b82 */ /* 0x000e220000000800 */
[----:B----4-:R-:W-:-:S02]  /*25ff0*/  IADD3 R12, P0, R16, R75, RZ ;  /* 0x0000004b100c7210 */ /* 0x010fc40007f1e0ff */
[----:B-1----:R-:W-:-:S04]  /*26000*/  IADD3 R6, P3, R14, R75, RZ ;  /* 0x0000004b0e067210 */ /* 0x002fc80007f7e0ff */
[-C--:B------:R-:W-:Y:S01]  /*26010*/  LEA.HI.X.SX32 R7, R14, R71.reuse, 0x1, P3 ;  /* 0x000000470e077211 */ /* 0x080fe200018f0eff */
[----:B--2---:R-:W-:Y:S02]  /*26020*/  IMAD R14, R19, 0x2, R2 ;  /* 0x00000002130e7824 */ /* 0x004fe400078e0202 */
        /* <DEDUP_REMOVED lines=10> */
[----:B------:R2:W-:Y:S01]  /*260d0*/  STG.E.U8 desc[UR6][R12.64], R117 ;  /* 0x000000750c007986 */ /* 0x0005e2000c101106 */
[----:B------:R-:W4:Y:S02]  /*260e0*/  LDC R5, c[0x0][0x278] ;  /* 0x00009e00ff057b82 */ /* 0x000f240000000800 */
[----:B------:R-:W-:Y:S01]  /*260f0*/  LEA.HI.X.SX32 R11, R14, R71, 0x1, P3 ;  /* 0x000000470e0b7211 */ /* 0x000fe200018f0eff */
[----:B------:R2:W-:Y:S01]  /*26100*/  STG.E.U8 desc[UR6][R6.64], R107 ;  /* 0x0000006b06007986 */ /* 0x0005e2000c101106 */
[----:B0-----:R-:W-:-:S04]  /*26110*/  IMAD R14, R15, 0x2, R2 ;  /* 0x000000020f0e7824 */ /* 0x001fc800078e0202 */
[----:B------:R-:W0:Y:S01]  /*26120*/  LDC R15, c[0x0][0x278] ;  /* 0x00009e00ff0f7b82 */ /* 0x000e220000000800 */
[-C--:B--2---:R-:W-:Y:S02]  /*26130*/  IADD3 R12, P0, R16, R75.reuse, RZ ;  /* 0x0000004b100c7210 */ /* 0x084fe40007f1e0ff */
[----:B------:R-:W-:-:S04]  /*26140*/  IADD3 R6, P3, R2, R75, RZ ;  /* 0x0000004b02067210 */ /* 0x000fc80007f7e0ff */
[-C--:B------:R-:W-:Y:S01]  /*26150*/  LEA.HI.X.SX32 R7, R2, R71.reuse, 0x1, P3 ;  /* 0x0000004702077211 */ /* 0x080fe200018f0eff */
[----:B------:R-:W-:Y:S02]  /*26160*/  IMAD R2, R17, 0x2, R14 ;  /* 0x0000000211027824 */ /* 0x000fe400078e020e */
[----:B------:R-:W2:Y:S01]  /*26170*/  LDC R17, c[0x0][0x278] ;  /* 0x00009e00ff117b82 */ /* 0x000ea20000000800 */
[----:B------:R3:W-:Y:S01]  /*26180*/  STG.E.U8 desc[UR6][R8.64], R64 ;  /* 0x0000004008007986 */ /* 0x0007e2000c101106 */
[----:B------:R-:W-:Y:S01]  /*26190*/  LEA.HI.X.SX32 R13, R16, R71, 0x1, P0 ;  /* 0x00000047100d7211 */ /* 0x000fe200000f0eff */
[----:B-1----:R-:W-:-:S05]  /*261a0*/  IMAD R16, R19, 0x2, R2 ;  /* 0x0000000213107824 */ /* 0x002fca00078e0202 */
[----:B------:R-:W1:Y:S01]  /*261b0*/  LDC R19, c[0x0][0x278] ;  /* 0x00009e00ff137b82 */ /* 0x000e620000000800 */
[C---:B---3--:R-:W-:Y:S01]  /*261c0*/  IADD3 R8, P0, R14.reuse, R75, RZ ;  /* 0x0000004b0e087210 */ /* 0x048fe20007f1e0ff */
[----:B------:R3:W-:Y:S03]  /*261d0*/  STG.E.U8 desc[UR6][R10.64], R65 ;  /* 0x000000410a007986 */ /* 0x0007e6000c101106 */
[----:B------:R-:W-:Y:S01]  /*261e0*/  LEA.HI.X.SX32 R9, R14, R71, 0x1, P0 ;  /* 0x000000470e097211 */ /* 0x000fe200000f0eff */
[----:B------:R-:W-:Y:S02]  /*261f0*/  IMAD R14, R21, 0x2, R16 ;  /* 0x00000002150e7824 */ /* 0x000fe400078e0210 */
[----:B------:R-:W1:Y:S01]  /*26200*/  LDC R21, c[0x0][0x278] ;  /* 0x00009e00ff157b82 */ /* 0x000e620000000800 */
[----:B------:R0:W-:Y:S01]  /*26210*/  STG.E.U8 desc[UR6][R12.64], R66 ;  /* 0x000000420c007986 */ /* 0x0001e2000c101106 */
[----:B---3--:R-:W-:-:S03]  /*26220*/  IADD3 R10, P3, R2, R75, RZ ;  /* 0x0000004b020a7210 */ /* 0x008fc60007f7e0ff */
[----:B------:R3:W-:Y:S01]  /*26230*/  STG.E.U8 desc[UR6][R6.64], R127 ;  /* 0x0000007f06007986 */ /* 0x0007e2000c101106 */
[----:B------:R-:W-:Y:S01]  /*26240*/  LEA.HI.X.SX32 R11, R2, R71, 0x1, P3 ;  /* 0x00000047020b7211 */ /* 0x000fe200018f0eff */
[----:B----4-:R-:W-:Y:S02]  /*26250*/  IMAD R2, R5, 0x2, R14 ;  /* 0x0000000205027824 */ /* 0x010fe400078e020e */
[----:B------:R-:W4:Y:S01]  /*26260*/  LDC R5, c[0x0][0x278] ;  /* 0x00009e00ff057b82 */ /* 0x000f220000000800 */
[-C--:B0-----:R-:W-:Y:S02]  /*26270*/  IADD3 R12, P0, R16, R75.reuse, RZ ;  /* 0x0000004b100c7210 */ /* 0x081fe40007f1e0ff */
[----:B---3--:R-:W-:-:S04]  /*26280*/  IADD3 R6, P3, R14, R75, RZ ;  /* 0x0000004b0e067210 */ /* 0x008fc80007f7e0ff */
[-C--:B------:R-:W-:Y:S01]  /*26290*/  LEA.HI.X.SX32 R7, R14, R71.reuse, 0x1, P3 ;  /* 0x000000470e077211 */ /* 0x080fe200018f0eff */
[----:B------:R-:W-:Y:S01]  /*262a0*/  IMAD R14, R15, 0x2, R2 ;  /* 0x000000020f0e7824 */ /* 0x000fe200078e0202 */
[----:B------:R0:W-:Y:S01]  /*262b0*/  STG.E.U8 desc[UR6][R8.64], R132 ;  /* 0x0000008408007986 */ /* 0x0001e2000c101106 */
[----:B------:R-:W-:Y:S02]  /*262c0*/  LEA.HI.X.SX32 R13, R16, R71, 0x1, P0 ;  /* 0x00000047100d7211 */ /* 0x000fe400000f0eff */
[----:B--2---:R-:W-:Y:S02]  /*262d0*/  IMAD R16, R17, 0x2, R14 ;  /* 0x0000000211107824 */ /* 0x004fe400078e020e */
[----:B------:R-:W2:Y:S01]  /*262e0*/  LDC R17, c[0x0][0x278] ;  /* 0x00009e00ff117b82 */ /* 0x000ea20000000800 */
[----:B------:R-:W-:Y:S01]  /*262f0*/  STG.E.U8 desc[UR6][R10.64], R135 ;  /* 0x000000870a007986 */ /* 0x000fe2000c101106 */
[----:B0-----:R-:W-:-:S03]  /*26300*/  IADD3 R8, P0, R2, R75, RZ ;  /* 0x0000004b02087210 */ /* 0x001fc60007f1e0ff */
[----:B------:R0:W-:Y:S01]  /*26310*/  STG.E.U8 desc[UR6][R12.64], R139 ;  /* 0x0000008b0c007986 */ /* 0x0001e2000c101106 */
[----:B------:R-:W-:Y:S01]  /*26320*/  LEA.HI.X.SX32 R9, R2, R71, 0x1, P0 ;  /* 0x0000004702097211 */ /* 0x000fe200000f0eff */
[----:B-1----:R-:W-:Y:S02]  /*26330*/  IMAD R2, R19, 0x2, R16 ;  /* 0x0000000213027824 */ /* 0x002fe400078e0210 */
[----:B------:R-:W1:Y:S02]  /*26340*/  LDC R19, c[0x0][0x278] ;  /* 0x00009e00ff137b82 */ /* 0x000e640000000800 */
[----:B------:R-:W-:Y:S01]  /*26350*/  IMAD R18, R21, 0x2, R2 ;  /* 0x0000000215127824 */ /* 0x000fe200078e0202 */
[----:B0-----:R-:W-:-:S05]  /*26360*/  IADD3 R12, P0, R16, R75, RZ ;  /* 0x0000004b100c7210 */ /* 0x001fca0007f1e0ff */
[----:B------:R-:W0:Y:S01]  /*26370*/  LDC R21, c[0x0][0x278] ;  /* 0x00009e00ff157b82 */ /* 0x000e220000000800 */
[----:B------:R-:W-:Y:S01]  /*26380*/  LEA.HI.X.SX32 R13, R16, R71, 0x1, P0 ;  /* 0x00000047100d7211 */ /* 0x000fe200000f0eff */
[----:B------:R-:W-:Y:S01]  /*26390*/  IMAD R16, R23, 0x2, R18 ;  /* 0x0000000217107824 */ /* 0x000fe200078e0212 */
[----:B------:R3:W-:Y:S01]  /*263a0*/  STG.E.U8 desc[UR6][R6.64], R121 ;  /* 0x0000007906007986 */ /* 0x0007e2000c101106 */
[C---:B------:R-:W-:Y:S02]  /*263b0*/  IADD3 R10, P3, R14.reuse, R75, RZ ;  /* 0x0000004b0e0a7210 */ /* 0x040fe40007f7e0ff */
[----:B----4-:R-:W-:Y:S01]  /*263c0*/  IMAD R20, R5, 0x2, R16 ;  /* 0x0000000205147824 */ /* 0x010fe200078e0210 */
[----:B------:R4:W-:Y:S01]  /*263d0*/  STG.E.U8 desc[UR6][R8.64], R60 ;  /* 0x0000003c08007986 */ /* 0x0009e2000c101106 */
[----:B------:R-:W-:Y:S01]  /*263e0*/  LEA.HI.X.SX32 R11, R14, R71, 0x1, P3 ;  /* 0x000000470e0b7211 */ /* 0x000fe200018f0eff */
[----:B------:R-:W0:Y:S01]  /*263f0*/  LDC R5, c[0x0][0x278] ;  /* 0x00009e00ff057b82 */ /* 0x000e220000000800 */
[----:B---3--:R-:W-:-:S02]  /*26400*/  IADD3 R6, P0, R2, R75, RZ ;  /* 0x0000004b02067210 */ /* 0x008fc40007f1e0ff */
[----:B----4-:R-:W-:Y:S02]  /*26410*/  IADD3 R8, P4, R16, R75, RZ ;  /* 0x0000004b10087210 */ /* 0x010fe40007f9e0ff */
[----:B------:R-:W-:Y:S01]  /*26420*/  LEA.HI.X.SX32 R7, R2, R71, 0x1, P0 ;  /* 0x0000004702077211 */ /* 0x000fe200000f0eff */
[----:B------:R-:W-:Y:S01]  /*26430*/  IMAD R2, R29, 0x2, R20 ;  /* 0x000000021d027824 */ /* 0x000fe200078e0214 */
[----:B------:R-:W-:Y:S01]  /*26440*/  IADD3 R14, P3, R18, R75, RZ ;  /* 0x0000004b120e7210 */ /* 0x000fe20007f7e0ff */
[----:B------:R3:W-:Y:S01]  /*26450*/  STG.E.U8 desc[UR6][R10.64], R134 ;  /* 0x000000860a007986 */ /* 0x0007e2000c101106 */
[-C--:B------:R-:W-:Y:S01]  /*26460*/  LEA.HI.X.SX32 R9, R16, R71.reuse, 0x1, P4 ;  /* 0x0000004710097211 */ /* 0x080fe200020f0eff */
[----:B--2---:R-:W-:Y:S02]  /*26470*/  IMAD R16, R17, 0x2, R2 ;  /* 0x0000000211107824 */ /* 0x004fe400078e0202 */
[----:B------:R-:W2:Y:S01]  /*26480*/  LDC R17, c[0x0][0x278] ;  /* 0x00009e00ff117b82 */ /* 0x000ea20000000800 */
[----:B------:R-:W-:Y:S01]  /*26490*/  LEA.HI.X.SX32 R15, R18, R71, 0x1, P3 ;  /* 0x00000047120f7211 */ /* 0x000fe200018f0eff */
[----:B------:R4:W-:Y:S01]  /*264a0*/  STG.E.U8 desc[UR6][R12.64], R138 ;  /* 0x0000008a0c007986 */ /* 0x0009e2000c101106 */
[----:B---3--:R-:W-:-:S03]  /*264b0*/  IADD3 R10, P0, R20, R75, RZ ;  /* 0x0000004b140a7210 */ /* 0x008fc60007f1e0ff */
[----:B------:R3:W-:Y:S01]  /*264c0*/  STG.E.U8 desc[UR6][R6.64], R67 ;  /* 0x0000004306007986 */ /* 0x0007e2000c101106 */
[----:B-1----:R-:W-:Y:S01]  /*264d0*/  IMAD R18, R19, 0x2, R16 ;  /* 0x0000000213127824 */ /* 0x002fe200078e0210 */
[----:B------:R-:W-:Y:S02]  /*264e0*/  LEA.HI.X.SX32 R11, R20, R71, 0x1, P0 ;  /* 0x00000047140b7211 */ /* 0x000fe400000f0eff */
[----:B------:R-:W-:Y:S01]  /*264f0*/  STG.E.U8 desc[UR6][R14.64], R126 ;  /* 0x0000007e0e007986 */ /* 0x000fe2000c101106 */
[C---:B----4-:R-:W-:Y:S01]  /*26500*/  IADD3 R12, P3, R2.reuse, R75, RZ ;  /* 0x0000004b020c7210 */ /* 0x050fe20007f7e0ff */
[----:B0-----:R-:W-:Y:S02]  /*26510*/  IMAD R0, R21, 0x2, R18 ;  /* 0x0000000215007824 */ /* 0x001fe400078e0212 */
[----:B------:R-:W-:Y:S04]  /*26520*/  STG.E.U8 desc[UR6][R8.64], R133 ;  /* 0x0000008508007986 */ /* 0x000fe8000c101106 */
[----:B------:R0:W-:Y:S01]  /*26530*/  STG.E.U8 desc[UR6][R10.64], R137 ;  /* 0x000000890a007986 */ /* 0x0001e2000c101106 */
[----:B------:R-:W-:-:S02]  /*26540*/  LEA.HI.X.SX32 R13, R2, R71, 0x1, P3 ;  /* 0x00000047020d7211 */ /* 0x000fc400018f0eff */
[-C--:B---3--:R-:W-:Y:S01]  /*26550*/  IADD3 R6, P0, R16, R75.reuse, RZ ;  /* 0x0000004b10067210 */ /* 0x088fe20007f1e0ff */
[----:B0-----:R-:W0:Y:S01]  /*26560*/  LDC R11, c[0x0][0x278] ;  /* 0x00009e00ff0b7b82 */ /* 0x001e220000000800 */
[-C--:B------:R-:W-:Y:S02]  /*26570*/  IADD3 R8, P3, R0, R75.reuse, RZ ;  /* 0x0000004b00087210 */ /* 0x080fe40007f7e0ff */
[----:B------:R-:W-:Y:S02]  /*26580*/  IADD3 R14, P4, R18, R75, RZ ;  /* 0x0000004b120e7210 */ /* 0x000fe40007f9e0ff */
[-C--:B------:R-:W-:Y:S01]  /*26590*/  LEA.HI.X.SX32 R9, R0, R71.reuse, 0x1, P3 ;  /* 0x0000004700097211 */ /* 0x080fe200018f0eff */
[----:B------:R-:W-:Y:S01]  /*265a0*/  IMAD R0, R5, 0x2, R0 ;  /* 0x0000000205007824 */ /* 0x000fe200078e0200 */
[-C--:B------:R-:W-:Y:S02]  /*265b0*/  LEA.HI.X.SX32 R7, R16, R71.reuse, 0x1, P0 ;  /* 0x0000004710077211 */ /* 0x080fe400000f0eff */
[----:B------:R-:W-:Y:S01]  /*265c0*/  LEA.HI.X.SX32 R15, R18, R71, 0x1, P4 ;  /* 0x00000047120f7211 */ /* 0x000fe200020f0eff */
[----:B--2---:R-:W-:Y:S01]  /*265d0*/  IMAD R2, R17, 0x2, R0 ;  /* 0x0000000211027824 */ /* 0x004fe200078e0200 */
[----:B------:R-:W-:Y:S04]  /*265e0*/  STG.E.U8 desc[UR6][R12.64], R120 ;  /* 0x000000780c007986 */ /* 0x000fe8000c101106 */
[----:B------:R1:W-:Y:S04]  /*265f0*/  STG.E.U8 desc[UR6][R6.64], R123 ;  /* 0x0000007b06007986 */ /* 0x0003e8000c101106 */
[----:B------:R2:W-:Y:S04]  /*26600*/  STG.E.U8 desc[UR6][R14.64], R61 ;  /* 0x0000003d0e007986 */ /* 0x0005e8000c101106 */
[----:B------:R3:W-:Y:S01]  /*26610*/  STG.E.U8 desc[UR6][R8.64], R136 ;  /* 0x0000008808007986 */ /* 0x0007e2000c101106 */
[----:B-1----:R-:W-:Y:S01]  /*26620*/  IADD3 R6, P0, R0, R75, RZ ;  /* 0x0000004b00067210 */ /* 0x002fe20007f1e0ff */
[----:B--2---:R-:W-:-:S02]  /*26630*/  IMAD R14, R45, 0x2, R2 ;  /* 0x000000022d0e7824 */ /* 0x004fc400078e0202 */
[----:B------:R-:W1:Y:S01]  /*26640*/  LDC R45, c[0x0][0x278] ;  /* 0x00009e00ff2d7b82 */ /* 0x000e620000000800 */
[----:B------:R-:W-:Y:S01]  /*26650*/  LEA.HI.X.SX32 R7, R0, R71, 0x1, P0 ;  /* 0x0000004700077211 */ /* 0x000fe200000f0eff */
[----:B0-----:R-:W-:Y:S01]  /*26660*/  IMAD R0, R11, 0x2, R14 ;  /* 0x000000020b007824 */ /* 0x001fe200078e020e */
[----:B---3--:R-:W-:Y:S02]  /*26670*/  IADD3 R8, P3, R2, R75, RZ ;  /* 0x0000004b02087210 */ /* 0x008fe40007f7e0ff */
[----:B------:R-:W-:Y:S02]  /*26680*/  PRMT R43, R24, 0x7770, RZ ;  /* 0x00007770182b7816 */ /* 0x000fe400000000ff */
[----:B------:R-:W-:Y:S01]  /*26690*/  LEA.HI.X.SX32 R9, R2, R71, 0x1, P3 ;  /* 0x0000004702097211 */ /* 0x000fe200018f0eff */
[----:B------:R-:W-:Y:S01]  /*266a0*/  IMAD R2, R47, 0x2, R0 ;  /* 0x000000022f027824 */ /* 0x000fe200078e0200 */
[-C--:B------:R-:W-:Y:S01]  /*266b0*/  IADD3 R12, P3, R0, R75.reuse, RZ ;  /* 0x0000004b000c7210 */ /* 0x080fe20007f7e0ff */
[----:B------:R-:W0:Y:S01]  /*266c0*/  LDC R47, c[0x0][0x278] ;  /* 0x00009e00ff2f7b82 */ /* 0x000e220000000800 */
[----:B------:R-:W-:Y:S01]  /*266d0*/  PRMT R41, R25, 0x7770, RZ ;  /* 0x0000777019297816 */ /* 0x000fe200000000ff */
[----:B------:R2:W-:Y:S01]  /*266e0*/  STG.E.U8 desc[UR6][R6.64], R43 ;  /* 0x0000002b06007986 */ /* 0x0005e2000c101106 */
[----:B------:R-:W-:-:S02]  /*266f0*/  IADD3 R10, P0, R14, R75, RZ ;  /* 0x0000004b0e0a7210 */ /* 0x000fc40007f1e0ff */
[-C--:B------:R-:W-:Y:S01]  /*26700*/  LEA.HI.X.SX32 R13, R0, R71.reuse, 0x1, P3 ;  /* 0x00000047000d7211 */ /* 0x080fe200018f0eff */
[----:B------:R-:W-:Y:S01]  /*26710*/  IMAD R0, R49, 0x2, R2 ;  /* 0x0000000231007824 */ /* 0x000fe200078e0202 */
[----:B------:R-:W-:Y:S01]  /*26720*/  PRMT R15, R26, 0x7770, RZ ;  /* 0x000077701a0f7816 */ /* 0x000fe200000000ff */
[----:B------:R3:W-:Y:S01]  /*26730*/  STG.E.U8 desc[UR6][R8.64], R41 ;  /* 0x0000002908007986 */ /* 0x0007e2000c101106 */
[C---:B------:R-:W-:Y:S02]  /*26740*/  PRMT R17, R27.reuse, 0x7773, RZ ;  /* 0x000077731b117816 */ /* 0x040fe400000000ff */
[C---:B------:R-:W-:Y:S01]  /*26750*/  PRMT R23, R27.reuse, 0x7772, RZ ;  /* 0x000077721b177816 */ /* 0x040fe200000000ff */
[----:B--2---:R-:W2:Y:S01]  /*26760*/  LDC R43, c[0x0][0x278] ;  /* 0x00009e00ff2b7b82 */ /* 0x004ea20000000800 */
[----:B------:R-:W-:Y:S02]  /*26770*/  PRMT R33, R27, 0x7771, RZ ;  /* 0x000077711b217816 */ /* 0x000fe400000000ff */
[----:B------:R-:W-:-:S02]  /*26780*/  LEA.HI.X.SX32 R11, R14, R71, 0x1, P0 ;  /* 0x000000470e0b7211 */ /* 0x000fc400000f0eff */
[----:B------:R-:W-:Y:S01]  /*26790*/  PRMT R27, R27, 0x7770, RZ ;  /* 0x000077701b1b7816 */ /* 0x000fe200000000ff */
[----:B------:R-:W-:Y:S01]  /*267a0*/  IMAD R14, R51, 0x2, R0 ;  /* 0x00000002330e7824 */ /* 0x000fe200078e0200 */
[-C--:B------:R-:W-:Y:S01]  /*267b0*/  IADD3 R6, P0, R2, R75.reuse, RZ ;  /* 0x0000004b02067210 */ /* 0x080fe20007f1e0ff */
[----:B---3--:R-:W3:Y:S01]  /*267c0*/  LDC R41, c[0x0][0x278] ;  /* 0x00009e00ff297b82 */ /* 0x008ee20000000800 */
[----:B------:R-:W-:Y:S01]  /*267d0*/  STG.E.U8 desc[UR6][R10.64], R15 ;  /* 0x0000000f0a007986 */ /* 0x000fe2000c101106 */
[----:B------:R-:W-:Y:S02]  /*267e0*/  IADD3 R8, P3, R0, R75, RZ ;  /* 0x0000004b00087210 */ /* 0x000fe40007f7e0ff */
[-C--:B------:R-:W-:Y:S01]  /*267f0*/  LEA.HI.X.SX32 R7, R2, R71.reuse, 0x1, P0 ;  /* 0x0000004702077211 */ /* 0x080fe200000f0eff */
[----:B------:R4:W-:Y:S01]  /*26800*/  STG.E.U8 desc[UR6][R12.64], R27 ;  /* 0x0000001b0c007986 */ /* 0x0009e2000c101106 */
[----:B-1----:R-:W-:Y:S01]  /*26810*/  IMAD R2, R45, 0x2, R14 ;  /* 0x000000022d027824 */ /* 0x002fe200078e020e */
[----:B------:R-:W-:Y:S01]  /*26820*/  PRMT R39, R24, 0x7771, RZ ;  /* 0x0000777118277816 */ /* 0x000fe200000000ff */
[----:B------:R-:W1:Y:S01]  /*26830*/  LDC R45, c[0x0][0x278] ;  /* 0x00009e00ff2d7b82 */ /* 0x000e620000000800 */
[----:B------:R-:W-:Y:S01]  /*26840*/  LEA.HI.X.SX32 R9, R0, R71, 0x1, P3 ;  /* 0x0000004700097211 */ /* 0x000fe200018f0eff */
[----:B------:R-:W-:-:S06]  /*26850*/  IMAD R0, R53, 0x2, R2 ;  /* 0x0000000235007824 */ /* 0x000fcc00078e0202 */
[----:B----4-:R-:W4:Y:S01]  /*26860*/  LDC R27, c[0x0][0x278] ;  /* 0x00009e00ff1b7b82 */ /* 0x010f220000000800 */
[-C--:B------:R-:W-:Y:S01]  /*26870*/  IADD3 R12, P3, R2, R75.reuse, RZ ;  /* 0x0000004b020c7210 */ /* 0x080fe20007f7e0ff */
[----:B------:R0:W-:Y:S01]  /*26880*/  STG.E.U8 desc[UR6][R6.64], R39 ;  /* 0x0000002706007986 */ /* 0x0001e2000c101106 */
[----:B------:R-:W-:Y:S02]  /*26890*/  PRMT R37, R25, 0x7771, RZ ;  /* 0x0000777119257816 */ /* 0x000fe400000000ff */
[----:B------:R-:W-:Y:S02]  /*268a0*/  IADD3 R10, P0, R14, R75, RZ ;  /* 0x0000004b0e0a7210 */ /* 0x000fe40007f1e0ff */
[-C--:B------:R-:W-:Y:S01]  /*268b0*/  LEA.HI.X.SX32 R13, R2, R71.reuse, 0x1, P3 ;  /* 0x00000047020d7211 */ /* 0x080fe200018f0eff */
[----:B0-----:R-:W-:Y:S01]  /*268c0*/  IMAD R2, R47, 0x2, R0 ;  /* 0x000000022f027824 */ /* 0x001fe200078e0200 */
[----:B------:R-:W-:Y:S01]  /*268d0*/  LEA.HI.X.SX32 R11, R14, R71, 0x1, P0 ;  /* 0x000000470e0b7211 */ /* 0x000fe200000f0eff */
[----:B------:R0:W-:Y:S01]  /*268e0*/  STG.E.U8 desc[UR6][R8.64], R37 ;  /* 0x0000002508007986 */ /* 0x0001e2000c101106 */
[----:B------:R-:W1:Y:S01]  /*268f0*/  LDC R39, c[0x0][0x278] ;  /* 0x00009e00ff277b82 */ /* 0x000e620000000800 */
[----:B------:R-:W-:Y:S01]  /*26900*/  IADD3 R6, P0, R0, R75, RZ ;  /* 0x0000004b00067210 */ /* 0x000fe20007f1e0ff */
[----:B--2---:R-:W-:Y:S01]  /*26910*/  IMAD R16, R43, 0x2, R2 ;  /* 0x000000022b107824 */ /* 0x004fe200078e0202 */
[----:B------:R-:W-:-:S02]  /*26920*/  PRMT R35, R26, 0x7771, RZ ;  /* 0x000077711a237816 */ /* 0x000fc400000000ff */
[----:B------:R-:W-:-:S03]  /*26930*/  LEA.HI.X.SX32 R7, R0, R71, 0x1, P0 ;  /* 0x0000004700077211 */ /* 0x000fc600000f0eff */
[----:B0-----:R-:W0:Y:S01]  /*26940*/  LDC R37, c[0x0][0x278] ;  /* 0x00009e00ff257b82 */ /* 0x001e220000000800 */
[-C--:B------:R-:W-:Y:S01]  /*26950*/  IADD3 R14, P3, R2, R75.reuse, RZ ;  /* 0x0000004b020e7210 */ /* 0x080fe20007f7e0ff */
[----:B---3--:R-:W-:Y:S01]  /*26960*/  IMAD R0, R41, 0x2, R16 ;  /* 0x0000000229007824 */ /* 0x008fe200078e0210 */
[----:B------:R2:W-:Y:S01]  /*26970*/  STG.E.U8 desc[UR6][R10.64], R35 ;  /* 0x000000230a007986 */ /* 0x0005e2000c101106 */
[----:B------:R-:W-:Y:S02]  /*26980*/  IADD3 R8, P0, R16, R75, RZ ;  /* 0x0000004b10087210 */ /* 0x000fe40007f1e0ff */
[-C--:B------:R-:W-:Y:S01]  /*26990*/  LEA.HI.X.SX32 R15, R2, R71.reuse, 0x1, P3 ;  /* 0x00000047020f7211 */ /* 0x080fe200018f0eff */
[----:B----4-:R-:W-:Y:S01]  /*269a0*/  IMAD R2, R27, 0x2, R0 ;  /* 0x000000021b027824 */ /* 0x010fe200078e0200 */
[----:B------:R-:W-:Y:S01]  /*269b0*/  PRMT R31, R24, 0x7772, RZ ;  /* 0x00007772181f7816 */ /* 0x000fe200000000ff */
[----:B------:R3:W-:Y:S01]  /*269c0*/  STG.E.U8 desc[UR6][R12.64], R33 ;  /* 0x000000210c007986 */ /* 0x0007e2000c101106 */
[----:B------:R-:W-:-:S02]  /*269d0*/  LEA.HI.X.SX32 R9, R16, R71, 0x1, P0 ;  /* 0x0000004710097211 */ /* 0x000fc400000f0eff */
[----:B--2---:R-:W-:-:S04]  /*269e0*/  IADD3 R10, P3, R0, R75, RZ ;  /* 0x0000004b000a7210 */ /* 0x004fc80007f7e0ff */
[----:B------:R-:W-:Y:S01]  /*269f0*/  LEA.HI.X.SX32 R11, R0, R71, 0x1, P3 ;  /* 0x00000047000b7211 */ /* 0x000fe200018f0eff */
[----:B-1----:R-:W-:Y:S01]  /*26a00*/  IMAD R0, R45, 0x2, R2 ;  /* 0x000000022d007824 */ /* 0x002fe200078e0202 */
[C---:B---3--:R-:W-:Y:S01]  /*26a10*/  IADD3 R12, P0, R2.reuse, R75, RZ ;  /* 0x0000004b020c7210 */ /* 0x048fe20007f1e0ff */
[----:B------:R1:W-:Y:S03]  /*26a20*/  STG.E.U8 desc[UR6][R6.64], R31 ;  /* 0x0000001f06007986 */ /* 0x0003e6000c101106 */
[----:B------:R-:W-:Y:S01]  /*26a30*/  LEA.HI.X.SX32 R13, R2, R71, 0x1, P0 ;  /* 0x00000047020d7211 */ /* 0x000fe200000f0eff */
[----:B------:R-:W-:Y:S01]  /*26a40*/  IMAD R2, R39, 0x2, R0 ;  /* 0x0000000227027824 */ /* 0x000fe200078e0200 */
[----:B------:R-:W2:Y:S01]  /*26a50*/  S2R R243, SR_TID.X ;  /* 0x0000000000f37919 */ /* 0x000ea20000002100 */
[C---:B------:R-:W-:Y:S02]  /*26a60*/  PRMT R21, R25.reuse, 0x7773, RZ ;  /* 0x0000777319157816 */ /* 0x040fe400000000ff */
[----:B------:R-:W-:-:S02]  /*26a70*/  PRMT R29, R25, 0x7772, RZ ;  /* 0x00007772191d7816 */ /* 0x000fc400000000ff */
[----:B-1----:R-:W-:Y:S02]  /*26a80*/  IADD3 R6, P0, R0, R75, RZ ;  /* 0x0000004b00067210 */ /* 0x002fe40007f1e0ff */
[----:B------:R-:W-:Y:S02]  /*26a90*/  PRMT R25, R26, 0x7772, RZ ;  /* 0x000077721a197816 */ /* 0x000fe400000000ff */
[----:B------:R-:W-:Y:S01]  /*26aa0*/  LEA.HI.X.SX32 R7, R0, R71, 0x1, P0 ;  /* 0x0000004700077211 */ /* 0x000fe200000f0eff */
[----:B0-----:R-:W-:Y:S01]  /*26ab0*/  IMAD R0, R37, 0x2, R2 ;  /* 0x0000000225007824 */ /* 0x001fe200078e0202 */
[----:B------:R0:W-:Y:S01]  /*26ac0*/  STG.E.U8 desc[UR6][R14.64], R29 ;  /* 0x0000001d0e007986 */ /* 0x0001e2000c101106 */
[----:B------:R-:W-:-:S03]  /*26ad0*/  PRMT R5, R24, 0x7773, RZ ;  /* 0x0000777318057816 */ /* 0x000fc600000000ff */
[----:B------:R1:W-:Y:S01]  /*26ae0*/  STG.E.U8 desc[UR6][R8.64], R25 ;  /* 0x0000001908007986 */ /* 0x0003e2000c101106 */
[----:B------:R-:W-:Y:S02]  /*26af0*/  PRMT R19, R26, 0x7773, RZ ;  /* 0x000077731a137816 */ /* 0x000fe400000000ff */
[----:B------:R-:W3:Y:S01]  /*26b00*/  LDC.64 R26, c[0x0][0x230] ;  /* 0x00008c00ff1a7b82 */ /* 0x000ee20000000a00 */
[-C--:B0-----:R-:W-:Y:S02]  /*26b10*/  IADD3 R14, P3, R2, R75.reuse, RZ ;  /* 0x0000004b020e7210 */ /* 0x081fe40007f7e0ff */
[----:B-1----:R-:W-:Y:S01]  /*26b20*/  IADD3 R8, P0, R0, R75, RZ ;  /* 0x0000004b00087210 */ /* 0x002fe20007f1e0ff */
[----:B------:R-:W0:Y:S01]  /*26b30*/  S2R R241, SR_CTAID.X ;  /* 0x0000000000f17919 */ /* 0x000e220000002500 */
[-C--:B------:R-:W-:Y:S02]  /*26b40*/  LEA.HI.X.SX32 R15, R2, R71.reuse, 0x1, P3 ;  /* 0x00000047020f7211 */ /* 0x080fe400018f0eff */
[----:B------:R-:W-:Y:S01]  /*26b50*/  LEA.HI.X.SX32 R9, R0, R71, 0x1, P0 ;  /* 0x0000004700097211 */ /* 0x000fe200000f0eff */
[----:B------:R-:W-:Y:S04]  /*26b60*/  STG.E.U8 desc[UR6][R10.64], R23 ;  /* 0x000000170a007986 */ /* 0x000fe8000c101106 */
[----:B------:R1:W-:Y:S04]  /*26b70*/  STG.E.U8 desc[UR6][R12.64], R5 ;  /* 0x000000050c007986 */ /* 0x0003e8000c101106 */
[----:B------:R4:W-:Y:S04]  /*26b80*/  STG.E.U8 desc[UR6][R6.64], R21 ;  /* 0x0000001506007986 */ /* 0x0009e8000c101106 */
[----:B------:R0:W-:Y:S04]  /*26b90*/  STG.E.U8 desc[UR6][R14.64], R19 ;  /* 0x000000130e007986 */ /* 0x0001e8000c101106 */
[----:B------:R0:W-:Y:S01]  /*26ba0*/  STG.E.U8 desc[UR6][R8.64], R17 ;  /* 0x0000001108007986 */ /* 0x0001e2000c101106 */
[----:B-1----:R-:W-:Y:S01]  /*26bb0*/  FSEL R5, R198, -INF , P1 ;  /* 0xff800000c6057808 */ /* 0x002fe20000800000 */
[----:B--2---:R-:W-:Y:S01]  /*26bc0*/  IMAD.SHL.U32 R10, R243, 0x2, RZ ;  /* 0x00000002f30a7824 */ /* 0x004fe200078e00ff */
[----:B------:R-:W-:-:S03]  /*26bd0*/  FSEL R0, R245, -INF , P2 ;  /* 0xff800000f5007808 */ /* 0x000fc60001000000 */
[----:B------:R-:W-:Y:S01]  /*26be0*/  FFMA R4, R5, 0.69314718246459960938, R4 ;  /* 0x3f31721805047823 */ /* 0x000fe20000000004 */
[----:B----4-:R-:W-:Y:S01]  /*26bf0*/  LOP3.LUT R6, R10, 0x1f8, RZ, 0xc0, !PT ;  /* 0x000001f80a067812 */ /* 0x010fe200078ec0ff */
[----:B------:R-:W-:Y:S01]  /*26c00*/  FFMA R5, R0, 0.69314718246459960938, R3 ;  /* 0x3f31721800057823 */ /* 0x000fe20000000003 */
[----:B------:R-:W-:Y:S01]  /*26c10*/  BAR.SYNC.DEFER_BLOCKING 0x0 ;  /* 0x0000000000007b1d */ /* 0x000fe20000010000 */
[----:B0-----:R-:W-:Y:S01]  /*26c20*/  IMAD.SHL.U32 R241, R241, 0x80, RZ ;  /* 0x00000080f1f17824 */ /* 0x001fe200078e00ff */
[----:B------:R-:W-:-:S04]  /*26c30*/  UIMAD UR4, UR8, UR4, URZ ;  /* 0x00000004080472a4 */ /* 0x000fc8000f8e023f */
[----:B------:R-:W-:Y:S01]  /*26c40*/  LOP3.LUT R241, R241, 0x7f, R243, 0xf8, !PT ;  /* 0x0000007ff1f17812 */ /* 0x000fe200078ef8f3 */
[----:B------:R-:W-:Y:S01]  /*26c50*/  USHF.L.U32 UR5, UR4, 0x2, URZ ;  /* 0x0000000204057899 */ /* 0x000fe2000800063f */
[----:B------:R0:W-:Y:S03]  /*26c60*/  STS.64 [R6+UR60], R4 ;  /* 0x0000000406007988 */ /* 0x0001e60008000a3c */
[C---:B------:R-:W-:Y:S02]  /*26c70*/  IMAD.SHL.U32 R11, R241.reuse, 0x4, RZ ;  /* 0x00000004f10b7824 */ /* 0x040fe400078e00ff */
[----:B------:R-:W-:Y:S01]  /*26c80*/  IMAD.HI R0, R241, 0x4, RZ ;  /* 0x00000004f1007827 */ /* 0x000fe200078e02ff */
[----:B------:R-:W-:Y:S02]  /*26c90*/  BAR.SYNC.DEFER_BLOCKING 0x0 ;  /* 0x0000000000007b1d */ /* 0x000fe40000010000 */
[----:B---3--:R-:W-:Y:S01]  /*26ca0*/  IADD3 R2, P0, P1, R11, UR5, R26 ;  /* 0x000000050b027c10 */ /* 0x008fe2000f91e01a */
[----:B------:R-:W-:-:S06]  /*26cb0*/  UIMAD.WIDE UR4, UR4, 0x4, URZ ;  /* 0x00000004040478a5 */ /* 0x000fcc000f8e023f */
[----:B------:R-:W-:Y:S01]  /*26cc0*/  IADD3.X R3, R0, UR5, R27, P0, P1 ;  /* 0x0000000500037c10 */ /* 0x000fe200087e241b */
[----:B0-----:R-:W-:Y:S06]  /*26cd0*/  @P5 EXIT ;  /* 0x000000000000594d */ /* 0x001fec0003800000 */
[----:B------:R-:W2:Y:S04]  /*26ce0*/  LDL.LU R241, [R1+0xc] ;  /* 0x00000c0001f17983 */ /* 0x000ea80000300800 */
[----:B--2---:R-:W0:Y:S04]  /*26cf0*/  LDS R5, [R241] ;  /* 0x00000000f1057984 */ /* 0x004e280000000800 */
[----:B0-----:R-:W-:Y:S01]  /*26d00*/  STG.E desc[UR6][R2.64], R5 ;  /* 0x0000000502007986 */ /* 0x001fe2000c101906 */
[----:B------:R-:W-:Y:S05]  /*26d10*/  EXIT ;  /* 0x000000000000794d */ /* 0x000fea0003800000 */
.L_x_2:
[----:B------:R-:W-:-:S00]  /*26d20*/  BRA `(.L_x_2) ;  /* 0xfffffffc00fc7947 */ /* 0x000fc0000383ffff */
[----:B------:R-:W-:-:S00]  /*26d30*/  NOP ;  /* 0x0000000000007918 */ /* 0x000fc00000000000 */
        /* <DEDUP_REMOVED lines=12> */
.L_x_3:


//--------------------- .nv.global.init           --------------------------
	.section	.nv.global.init,"aw",@progbits
.nv.global.init:
	.type		_$_str,@object
	.size		_$_str,(.L_0 - _$_str)
_$_str:
        /*0000*/ 	.byte	0x5f, 0x5f, 0x43, 0x55, 0x44, 0x41, 0x5f, 0x46, 0x54, 0x5a, 0x00
.L_0:


//--------------------- .nv.shared.attn_fwd       --------------------------
	.section	.nv.shared.attn_fwd,"aw",@nobits
	.sectionflags	@""
	.align	16
	.zero		1024


//--------------------- .nv.shared.reserved.0     --------------------------
	.section	.nv.shared.reserved.0,"aw",@nobits
	.weak		__nv_reservedSMEM_offset_0_alias
	.size		__nv_reservedSMEM_offset_0_alias, 0, 0
	.other		__nv_reservedSMEM_offset_0_alias,@"STO_CUDA_RESERVED_SHARED STV_DEFAULT"
__nv_reservedSMEM_offset_0_alias:
	.zero		0


//--------------------- .nv.constant0.attn_fwd    --------------------------
	.section	.nv.constant0.attn_fwd,"a",@progbits
	.sectionflags	@""
	.align	4
.nv.constant0.attn_fwd:
	.zero		664


//--------------------- SYMBOLS --------------------------

	.type		.nv.reservedSmem.offset0,@object
	.size		.nv.reservedSmem.offset0,0x4
